//
// Generated by NVIDIA NVVM Compiler
//
// Compiler Build ID: CL-36424714
// Cuda compilation tools, release 13.0, V13.0.88
// Based on NVVM 20.0.0
//

.version 9.0
.target sm_100
.address_size 64

	// .globl	_Z20spline3d_many_kernel15spline3d_handlePKdPdi

.visible .entry _Z20spline3d_many_kernel15spline3d_handlePKdPdi(
	.param .align 8 .b8 _Z20spline3d_many_kernel15spline3d_handlePKdPdi_param_0[120],
	.param .u64 .ptr .align 1 _Z20spline3d_many_kernel15spline3d_handlePKdPdi_param_1,
	.param .u64 .ptr .align 1 _Z20spline3d_many_kernel15spline3d_handlePKdPdi_param_2,
	.param .u32 _Z20spline3d_many_kernel15spline3d_handlePKdPdi_param_3
)
{
	.reg .pred 	%p<140>;
	.reg .b16 	%rs<5>;
	.reg .b32 	%r<602>;
	.reg .b64 	%rd<1394>;
	.reg .b64 	%fd<950>;

	ld.param.u64 	%rd33, [_Z20spline3d_many_kernel15spline3d_handlePKdPdi_param_0+88];
	ld.param.f64 	%fd203, [_Z20spline3d_many_kernel15spline3d_handlePKdPdi_param_0+80];
	ld.param.f64 	%fd202, [_Z20spline3d_many_kernel15spline3d_handlePKdPdi_param_0+72];
	ld.param.f64 	%fd201, [_Z20spline3d_many_kernel15spline3d_handlePKdPdi_param_0+64];
	ld.param.f64 	%fd200, [_Z20spline3d_many_kernel15spline3d_handlePKdPdi_param_0+56];
	ld.param.f64 	%fd199, [_Z20spline3d_many_kernel15spline3d_handlePKdPdi_param_0+48];
	ld.param.f64 	%fd198, [_Z20spline3d_many_kernel15spline3d_handlePKdPdi_param_0+40];
	ld.param.v2.u32 	{%r190, %r191}, [_Z20spline3d_many_kernel15spline3d_handlePKdPdi_param_0+32];
	ld.param.v2.u32 	{%r188, %r189}, [_Z20spline3d_many_kernel15spline3d_handlePKdPdi_param_0+24];
	ld.param.v2.u32 	{%r186, %r187}, [_Z20spline3d_many_kernel15spline3d_handlePKdPdi_param_0+16];
	ld.param.v2.u32 	{%r184, %r185}, [_Z20spline3d_many_kernel15spline3d_handlePKdPdi_param_0+8];
	ld.param.v2.u32 	{%r182, %r183}, [_Z20spline3d_many_kernel15spline3d_handlePKdPdi_param_0];
	ld.param.u64 	%rd36, [_Z20spline3d_many_kernel15spline3d_handlePKdPdi_param_1];
	ld.param.u64 	%rd37, [_Z20spline3d_many_kernel15spline3d_handlePKdPdi_param_2];
	ld.param.u32 	%r198, [_Z20spline3d_many_kernel15spline3d_handlePKdPdi_param_3];
	cvta.to.global.u64 	%rd1, %rd37;
	mov.u32 	%r199, %ctaid.x;
	mov.u32 	%r200, %ntid.x;
	mov.u32 	%r201, %tid.x;
	mad.lo.s32 	%r9, %r199, %r200, %r201;
	setp.ge.s32 	%p1, %r9, %r198;
	@%p1 bra 	$L__BB0_193;
	cvta.to.global.u64 	%rd38, %rd36;
	mul.lo.s32 	%r202, %r9, 3;
	mul.wide.s32 	%rd39, %r202, 8;
	add.s64 	%rd40, %rd38, %rd39;
	ld.global.nc.f64 	%fd846, [%rd40];
	ld.global.nc.f64 	%fd847, [%rd40+8];
	ld.global.nc.f64 	%fd848, [%rd40+16];
	setp.eq.s32 	%p2, %r189, 0;
	@%p2 bra 	$L__BB0_3;
	add.s32 	%r203, %r185, -1;
	cvt.rn.f64.s32 	%fd204, %r203;
	mul.f64 	%fd205, %fd201, %fd204;
	sub.f64 	%fd206, %fd846, %fd198;
	div.rn.f64 	%fd207, %fd206, %fd205;
	cvt.rzi.s32.f64 	%r204, %fd207;
	cvt.rn.f64.s32 	%fd208, %r204;
	mul.f64 	%fd209, %fd205, %fd208;
	sub.f64 	%fd210, %fd206, %fd209;
	setp.lt.f64 	%p3, %fd210, 0d0000000000000000;
	add.f64 	%fd211, %fd205, %fd210;
	selp.f64 	%fd212, %fd211, %fd210, %p3;
	add.f64 	%fd846, %fd198, %fd212;
$L__BB0_3:
	setp.eq.s32 	%p4, %r190, 0;
	@%p4 bra 	$L__BB0_5;
	add.s32 	%r205, %r186, -1;
	cvt.rn.f64.s32 	%fd213, %r205;
	mul.f64 	%fd214, %fd202, %fd213;
	sub.f64 	%fd215, %fd847, %fd199;
	div.rn.f64 	%fd216, %fd215, %fd214;
	cvt.rzi.s32.f64 	%r206, %fd216;
	cvt.rn.f64.s32 	%fd217, %r206;
	mul.f64 	%fd218, %fd214, %fd217;
	sub.f64 	%fd219, %fd215, %fd218;
	setp.lt.f64 	%p5, %fd219, 0d0000000000000000;
	add.f64 	%fd220, %fd214, %fd219;
	selp.f64 	%fd221, %fd220, %fd219, %p5;
	add.f64 	%fd847, %fd199, %fd221;
$L__BB0_5:
	setp.eq.s32 	%p6, %r191, 0;
	@%p6 bra 	$L__BB0_7;
	add.s32 	%r207, %r187, -1;
	cvt.rn.f64.s32 	%fd222, %r207;
	mul.f64 	%fd223, %fd203, %fd222;
	sub.f64 	%fd224, %fd848, %fd200;
	div.rn.f64 	%fd225, %fd224, %fd223;
	cvt.rzi.s32.f64 	%r208, %fd225;
	cvt.rn.f64.s32 	%fd226, %r208;
	mul.f64 	%fd227, %fd223, %fd226;
	sub.f64 	%fd228, %fd224, %fd227;
	setp.lt.f64 	%p7, %fd228, 0d0000000000000000;
	add.f64 	%fd229, %fd223, %fd228;
	selp.f64 	%fd230, %fd229, %fd228, %p7;
	add.f64 	%fd848, %fd200, %fd230;
$L__BB0_7:
	sub.f64 	%fd231, %fd846, %fd198;
	div.rn.f64 	%fd232, %fd231, %fd201;
	sub.f64 	%fd233, %fd847, %fd199;
	div.rn.f64 	%fd234, %fd233, %fd202;
	sub.f64 	%fd235, %fd848, %fd200;
	div.rn.f64 	%fd236, %fd235, %fd203;
	cvt.rzi.s32.f64 	%r209, %fd232;
	cvt.rzi.s32.f64 	%r210, %fd234;
	cvt.rzi.s32.f64 	%r211, %fd236;
	max.s32 	%r212, %r209, 0;
	add.s32 	%r213, %r185, -2;
	min.s32 	%r214, %r212, %r213;
	max.s32 	%r215, %r210, 0;
	add.s32 	%r216, %r186, -2;
	min.s32 	%r217, %r215, %r216;
	max.s32 	%r218, %r211, 0;
	add.s32 	%r219, %r187, -2;
	min.s32 	%r220, %r218, %r219;
	cvt.rn.f64.s32 	%fd237, %r214;
	sub.f64 	%fd238, %fd232, %fd237;
	mul.f64 	%fd16, %fd201, %fd238;
	cvt.rn.f64.s32 	%fd239, %r217;
	sub.f64 	%fd240, %fd234, %fd239;
	mul.f64 	%fd17, %fd202, %fd240;
	cvt.rn.f64.s32 	%fd241, %r220;
	sub.f64 	%fd242, %fd236, %fd241;
	mul.f64 	%fd18, %fd203, %fd242;
	cvt.s64.s32 	%rd3, %r188;
	add.s32 	%r221, %r182, 1;
	mul.wide.s32 	%rd4, %r221, %r188;
	add.s32 	%r222, %r183, 1;
	cvt.s64.s32 	%rd41, %r222;
	mul.lo.s64 	%rd5, %rd4, %rd41;
	add.s32 	%r223, %r184, 1;
	cvt.s64.s32 	%rd42, %r223;
	mul.lo.s64 	%rd43, %rd5, %rd42;
	cvt.s64.s32 	%rd44, %r185;
	cvt.s64.s32 	%rd45, %r214;
	cvt.s64.s32 	%rd46, %r217;
	mul.wide.s32 	%rd47, %r220, %r186;
	add.s64 	%rd48, %rd47, %rd46;
	mad.lo.s64 	%rd49, %rd48, %rd44, %rd45;
	mul.lo.s64 	%rd50, %rd49, %rd43;
	cvta.to.global.u64 	%rd51, %rd33;
	shl.b64 	%rd52, %rd50, 3;
	add.s64 	%rd6, %rd51, %rd52;
	mul.wide.s32 	%rd7, %r188, %r9;
	setp.lt.s32 	%p8, %r188, 1;
	@%p8 bra 	$L__BB0_193;
	cvt.s64.s32 	%rd53, %r184;
	mul.lo.s64 	%rd8, %rd5, %rd53;
	cvt.s64.s32 	%rd54, %r183;
	mul.lo.s64 	%rd9, %rd4, %rd54;
	add.s64 	%rd10, %rd8, %rd9;
	cvt.s64.s32 	%rd55, %r182;
	mul.lo.s64 	%rd11, %rd55, %rd3;
	add.s64 	%rd12, %rd10, %rd11;
	setp.lt.s32 	%p9, %r184, 1;
	@%p9 bra 	$L__BB0_121;
	add.s32 	%r11, %r182, -1;
	and.b32  	%r12, %r182, 15;
	add.s32 	%r13, %r12, -1;
	and.b32  	%r14, %r182, 7;
	add.s32 	%r15, %r14, -1;
	and.b32  	%r16, %r183, 7;
	and.b32  	%r17, %r183, 3;
	and.b32  	%r18, %r182, 2147483632;
	and.b32  	%r19, %r182, 3;
	and.b32  	%r20, %r183, 2147483640;
	mov.b32 	%r529, 0;
$L__BB0_10:
	setp.gt.s32 	%p59, %r182, 0;
	cvt.u64.u32 	%rd13, %r529;
	add.s64 	%rd546, %rd12, %rd13;
	shl.b64 	%rd547, %rd546, 3;
	add.s64 	%rd548, %rd6, %rd547;
	ld.global.nc.f64 	%fd850, [%rd548];
	@%p59 bra 	$L__BB0_32;
$L__BB0_11:
	setp.gt.s32 	%p69, %r183, 0;
	@%p69 bra 	$L__BB0_49;
$L__BB0_12:
	setp.lt.s32 	%p89, %r183, 1;
	add.s64 	%rd14, %rd11, %rd13;
	mov.u32 	%r551, %r184;
	@%p89 bra 	$L__BB0_13;
	bra.uni 	$L__BB0_89;
$L__BB0_13:
	setp.lt.s32 	%p90, %r182, 1;
	mov.u32 	%r568, %r184;
	@%p90 bra 	$L__BB0_14;
	bra.uni 	$L__BB0_107;
$L__BB0_14:
	setp.lt.u32 	%p91, %r184, 8;
	mov.u32 	%r536, %r184;
	@%p91 bra 	$L__BB0_15;
	bra.uni 	$L__BB0_105;
$L__BB0_15:
	and.b32  	%r36, %r184, 7;
	setp.eq.s32 	%p93, %r36, 0;
	@%p93 bra 	$L__BB0_23;
	add.s32 	%r417, %r36, -1;
	setp.lt.u32 	%p94, %r417, 3;
	@%p94 bra 	$L__BB0_18;
	add.s32 	%r418, %r536, -1;
	cvt.u64.u32 	%rd903, %r418;
	mad.lo.s64 	%rd904, %rd5, %rd903, %rd9;
	add.s64 	%rd905, %rd14, %rd904;
	shl.b64 	%rd906, %rd905, 3;
	add.s64 	%rd907, %rd6, %rd906;
	ld.global.nc.f64 	%fd628, [%rd907];
	fma.rn.f64 	%fd629, %fd18, %fd850, %fd628;
	add.s32 	%r419, %r536, -2;
	cvt.u64.u32 	%rd908, %r419;
	mad.lo.s64 	%rd909, %rd5, %rd908, %rd9;
	add.s64 	%rd910, %rd14, %rd909;
	shl.b64 	%rd911, %rd910, 3;
	add.s64 	%rd912, %rd6, %rd911;
	ld.global.nc.f64 	%fd630, [%rd912];
	fma.rn.f64 	%fd631, %fd18, %fd629, %fd630;
	add.s32 	%r420, %r536, -3;
	cvt.u64.u32 	%rd913, %r420;
	mad.lo.s64 	%rd914, %rd5, %rd913, %rd9;
	add.s64 	%rd915, %rd14, %rd914;
	shl.b64 	%rd916, %rd915, 3;
	add.s64 	%rd917, %rd6, %rd916;
	ld.global.nc.f64 	%fd632, [%rd917];
	fma.rn.f64 	%fd633, %fd18, %fd631, %fd632;
	add.s32 	%r536, %r536, -4;
	cvt.u64.u32 	%rd918, %r536;
	mad.lo.s64 	%rd919, %rd5, %rd918, %rd9;
	add.s64 	%rd920, %rd14, %rd919;
	shl.b64 	%rd921, %rd920, 3;
	add.s64 	%rd922, %rd6, %rd921;
	ld.global.nc.f64 	%fd634, [%rd922];
	fma.rn.f64 	%fd850, %fd18, %fd633, %fd634;
$L__BB0_18:
	and.b32  	%r421, %r184, 3;
	setp.eq.s32 	%p95, %r421, 0;
	@%p95 bra 	$L__BB0_23;
	setp.eq.s32 	%p96, %r421, 1;
	@%p96 bra 	$L__BB0_21;
	add.s32 	%r422, %r536, -1;
	cvt.u64.u32 	%rd923, %r422;
	mad.lo.s64 	%rd924, %rd5, %rd923, %rd9;
	add.s64 	%rd925, %rd14, %rd924;
	shl.b64 	%rd926, %rd925, 3;
	add.s64 	%rd927, %rd6, %rd926;
	ld.global.nc.f64 	%fd636, [%rd927];
	fma.rn.f64 	%fd637, %fd18, %fd850, %fd636;
	add.s32 	%r536, %r536, -2;
	cvt.u64.u32 	%rd928, %r536;
	mad.lo.s64 	%rd929, %rd5, %rd928, %rd9;
	add.s64 	%rd930, %rd14, %rd929;
	shl.b64 	%rd931, %rd930, 3;
	add.s64 	%rd932, %rd6, %rd931;
	ld.global.nc.f64 	%fd638, [%rd932];
	fma.rn.f64 	%fd850, %fd18, %fd637, %fd638;
$L__BB0_21:
	and.b32  	%r423, %r184, 1;
	setp.eq.b32 	%p97, %r423, 1;
	not.pred 	%p98, %p97;
	@%p98 bra 	$L__BB0_23;
	add.s32 	%r424, %r536, -1;
	cvt.u64.u32 	%rd933, %r424;
	mad.lo.s64 	%rd934, %rd5, %rd933, %rd9;
	add.s64 	%rd935, %rd14, %rd934;
	shl.b64 	%rd936, %rd935, 3;
	add.s64 	%rd937, %rd6, %rd936;
	ld.global.nc.f64 	%fd639, [%rd937];
	fma.rn.f64 	%fd850, %fd18, %fd850, %fd639;
$L__BB0_23:
	cvt.u32.u64 	%r528, %rd13;
	add.s64 	%rd1391, %rd7, %rd13;
	shl.b64 	%rd1392, %rd1391, 3;
	add.s64 	%rd1393, %rd1, %rd1392;
	st.global.f64 	[%rd1393], %fd850;
	add.s32 	%r529, %r528, 1;
	setp.eq.s32 	%p139, %r529, %r188;
	@%p139 bra 	$L__BB0_193;
	bra.uni 	$L__BB0_10;
$L__BB0_24:
	setp.eq.s32 	%p73, %r16, 0;
	@%p73 bra 	$L__BB0_12;
	add.s32 	%r372, %r16, -1;
	setp.lt.u32 	%p74, %r372, 3;
	@%p74 bra 	$L__BB0_27;
	add.s32 	%r373, %r539, -1;
	cvt.u64.u32 	%rd706, %r373;
	mad.lo.s64 	%rd707, %rd4, %rd706, %rd8;
	add.s64 	%rd708, %rd15, %rd707;
	shl.b64 	%rd709, %rd708, 3;
	add.s64 	%rd710, %rd6, %rd709;
	ld.global.nc.f64 	%fd540, [%rd710];
	fma.rn.f64 	%fd541, %fd17, %fd850, %fd540;
	add.s32 	%r374, %r539, -2;
	cvt.u64.u32 	%rd711, %r374;
	mad.lo.s64 	%rd712, %rd4, %rd711, %rd8;
	add.s64 	%rd713, %rd15, %rd712;
	shl.b64 	%rd714, %rd713, 3;
	add.s64 	%rd715, %rd6, %rd714;
	ld.global.nc.f64 	%fd542, [%rd715];
	fma.rn.f64 	%fd543, %fd17, %fd541, %fd542;
	add.s32 	%r375, %r539, -3;
	cvt.u64.u32 	%rd716, %r375;
	mad.lo.s64 	%rd717, %rd4, %rd716, %rd8;
	add.s64 	%rd718, %rd15, %rd717;
	shl.b64 	%rd719, %rd718, 3;
	add.s64 	%rd720, %rd6, %rd719;
	ld.global.nc.f64 	%fd544, [%rd720];
	fma.rn.f64 	%fd545, %fd17, %fd543, %fd544;
	add.s32 	%r539, %r539, -4;
	cvt.u64.u32 	%rd721, %r539;
	mad.lo.s64 	%rd722, %rd4, %rd721, %rd8;
	add.s64 	%rd723, %rd15, %rd722;
	shl.b64 	%rd724, %rd723, 3;
	add.s64 	%rd725, %rd6, %rd724;
	ld.global.nc.f64 	%fd546, [%rd725];
	fma.rn.f64 	%fd850, %fd17, %fd545, %fd546;
$L__BB0_27:
	setp.eq.s32 	%p75, %r17, 0;
	@%p75 bra 	$L__BB0_12;
	setp.eq.s32 	%p76, %r17, 1;
	@%p76 bra 	$L__BB0_30;
	add.s32 	%r376, %r539, -1;
	cvt.u64.u32 	%rd726, %r376;
	mad.lo.s64 	%rd727, %rd4, %rd726, %rd8;
	add.s64 	%rd728, %rd15, %rd727;
	shl.b64 	%rd729, %rd728, 3;
	add.s64 	%rd730, %rd6, %rd729;
	ld.global.nc.f64 	%fd548, [%rd730];
	fma.rn.f64 	%fd549, %fd17, %fd850, %fd548;
	add.s32 	%r539, %r539, -2;
	cvt.u64.u32 	%rd731, %r539;
	mad.lo.s64 	%rd732, %rd4, %rd731, %rd8;
	add.s64 	%rd733, %rd15, %rd732;
	shl.b64 	%rd734, %rd733, 3;
	add.s64 	%rd735, %rd6, %rd734;
	ld.global.nc.f64 	%fd550, [%rd735];
	fma.rn.f64 	%fd850, %fd17, %fd549, %fd550;
$L__BB0_30:
	and.b32  	%r377, %r183, 1;
	setp.eq.b32 	%p77, %r377, 1;
	not.pred 	%p78, %p77;
	@%p78 bra 	$L__BB0_12;
	add.s32 	%r378, %r539, -1;
	cvt.u64.u32 	%rd736, %r378;
	mad.lo.s64 	%rd737, %rd4, %rd736, %rd8;
	add.s64 	%rd738, %rd15, %rd737;
	shl.b64 	%rd739, %rd738, 3;
	add.s64 	%rd740, %rd6, %rd739;
	ld.global.nc.f64 	%fd551, [%rd740];
	fma.rn.f64 	%fd850, %fd17, %fd850, %fd551;
	bra.uni 	$L__BB0_12;
$L__BB0_32:
	setp.lt.u32 	%p60, %r11, 15;
	add.s64 	%rd16, %rd10, %rd13;
	mov.u32 	%r543, %r182;
	@%p60 bra 	$L__BB0_36;
	and.b32  	%r334, %r182, 2147483632;
	neg.s32 	%r530, %r334;
	add.s32 	%r531, %r182, -8;
$L__BB0_34:
	.pragma "nounroll";
	add.s32 	%r335, %r531, 7;
	cvt.u64.u32 	%rd549, %r335;
	mad.lo.s64 	%rd550, %rd549, %rd3, %rd16;
	shl.b64 	%rd551, %rd550, 3;
	add.s64 	%rd552, %rd6, %rd551;
	ld.global.nc.f64 	%fd465, [%rd552];
	fma.rn.f64 	%fd466, %fd16, %fd850, %fd465;
	add.s32 	%r336, %r531, 6;
	cvt.u64.u32 	%rd553, %r336;
	mad.lo.s64 	%rd554, %rd553, %rd3, %rd16;
	shl.b64 	%rd555, %rd554, 3;
	add.s64 	%rd556, %rd6, %rd555;
	ld.global.nc.f64 	%fd467, [%rd556];
	fma.rn.f64 	%fd468, %fd16, %fd466, %fd467;
	add.s32 	%r337, %r531, 5;
	cvt.u64.u32 	%rd557, %r337;
	mad.lo.s64 	%rd558, %rd557, %rd3, %rd16;
	shl.b64 	%rd559, %rd558, 3;
	add.s64 	%rd560, %rd6, %rd559;
	ld.global.nc.f64 	%fd469, [%rd560];
	fma.rn.f64 	%fd470, %fd16, %fd468, %fd469;
	add.s32 	%r338, %r531, 4;
	cvt.u64.u32 	%rd561, %r338;
	mad.lo.s64 	%rd562, %rd561, %rd3, %rd16;
	shl.b64 	%rd563, %rd562, 3;
	add.s64 	%rd564, %rd6, %rd563;
	ld.global.nc.f64 	%fd471, [%rd564];
	fma.rn.f64 	%fd472, %fd16, %fd470, %fd471;
	add.s32 	%r339, %r531, 3;
	cvt.u64.u32 	%rd565, %r339;
	mad.lo.s64 	%rd566, %rd565, %rd3, %rd16;
	shl.b64 	%rd567, %rd566, 3;
	add.s64 	%rd568, %rd6, %rd567;
	ld.global.nc.f64 	%fd473, [%rd568];
	fma.rn.f64 	%fd474, %fd16, %fd472, %fd473;
	add.s32 	%r340, %r531, 2;
	cvt.u64.u32 	%rd569, %r340;
	mad.lo.s64 	%rd570, %rd569, %rd3, %rd16;
	shl.b64 	%rd571, %rd570, 3;
	add.s64 	%rd572, %rd6, %rd571;
	ld.global.nc.f64 	%fd475, [%rd572];
	fma.rn.f64 	%fd476, %fd16, %fd474, %fd475;
	add.s32 	%r341, %r531, 1;
	cvt.u64.u32 	%rd573, %r341;
	mad.lo.s64 	%rd574, %rd573, %rd3, %rd16;
	shl.b64 	%rd575, %rd574, 3;
	add.s64 	%rd576, %rd6, %rd575;
	ld.global.nc.f64 	%fd477, [%rd576];
	fma.rn.f64 	%fd478, %fd16, %fd476, %fd477;
	add.s32 	%r342, %r531, -8;
	cvt.u64.u32 	%rd577, %r531;
	mad.lo.s64 	%rd578, %rd577, %rd3, %rd16;
	shl.b64 	%rd579, %rd578, 3;
	add.s64 	%rd580, %rd6, %rd579;
	ld.global.nc.f64 	%fd479, [%rd580];
	fma.rn.f64 	%fd480, %fd16, %fd478, %fd479;
	add.s32 	%r343, %r531, -1;
	cvt.u64.u32 	%rd581, %r343;
	mad.lo.s64 	%rd582, %rd581, %rd3, %rd16;
	shl.b64 	%rd583, %rd582, 3;
	add.s64 	%rd584, %rd6, %rd583;
	ld.global.nc.f64 	%fd481, [%rd584];
	fma.rn.f64 	%fd482, %fd16, %fd480, %fd481;
	add.s32 	%r344, %r531, -2;
	cvt.u64.u32 	%rd585, %r344;
	mad.lo.s64 	%rd586, %rd585, %rd3, %rd16;
	shl.b64 	%rd587, %rd586, 3;
	add.s64 	%rd588, %rd6, %rd587;
	ld.global.nc.f64 	%fd483, [%rd588];
	fma.rn.f64 	%fd484, %fd16, %fd482, %fd483;
	add.s32 	%r345, %r531, -3;
	cvt.u64.u32 	%rd589, %r345;
	mad.lo.s64 	%rd590, %rd589, %rd3, %rd16;
	shl.b64 	%rd591, %rd590, 3;
	add.s64 	%rd592, %rd6, %rd591;
	ld.global.nc.f64 	%fd485, [%rd592];
	fma.rn.f64 	%fd486, %fd16, %fd484, %fd485;
	add.s32 	%r346, %r531, -4;
	cvt.u64.u32 	%rd593, %r346;
	mad.lo.s64 	%rd594, %rd593, %rd3, %rd16;
	shl.b64 	%rd595, %rd594, 3;
	add.s64 	%rd596, %rd6, %rd595;
	ld.global.nc.f64 	%fd487, [%rd596];
	fma.rn.f64 	%fd488, %fd16, %fd486, %fd487;
	add.s32 	%r347, %r531, -5;
	cvt.u64.u32 	%rd597, %r347;
	mad.lo.s64 	%rd598, %rd597, %rd3, %rd16;
	shl.b64 	%rd599, %rd598, 3;
	add.s64 	%rd600, %rd6, %rd599;
	ld.global.nc.f64 	%fd489, [%rd600];
	fma.rn.f64 	%fd490, %fd16, %fd488, %fd489;
	add.s32 	%r348, %r531, -6;
	cvt.u64.u32 	%rd601, %r348;
	mad.lo.s64 	%rd602, %rd601, %rd3, %rd16;
	shl.b64 	%rd603, %rd602, 3;
	add.s64 	%rd604, %rd6, %rd603;
	ld.global.nc.f64 	%fd491, [%rd604];
	fma.rn.f64 	%fd492, %fd16, %fd490, %fd491;
	add.s32 	%r349, %r531, -7;
	cvt.u64.u32 	%rd605, %r349;
	mad.lo.s64 	%rd606, %rd605, %rd3, %rd16;
	shl.b64 	%rd607, %rd606, 3;
	add.s64 	%rd608, %rd6, %rd607;
	ld.global.nc.f64 	%fd493, [%rd608];
	fma.rn.f64 	%fd494, %fd16, %fd492, %fd493;
	cvt.u64.u32 	%rd609, %r342;
	mad.lo.s64 	%rd610, %rd609, %rd3, %rd16;
	shl.b64 	%rd611, %rd610, 3;
	add.s64 	%rd612, %rd6, %rd611;
	ld.global.nc.f64 	%fd495, [%rd612];
	fma.rn.f64 	%fd850, %fd16, %fd494, %fd495;
	add.s32 	%r531, %r531, -16;
	add.s32 	%r530, %r530, 16;
	setp.eq.s32 	%p61, %r530, 0;
	@%p61 bra 	$L__BB0_35;
	bra.uni 	$L__BB0_34;
$L__BB0_35:
	add.s32 	%r543, %r531, 8;
$L__BB0_36:
	setp.eq.s32 	%p62, %r12, 0;
	@%p62 bra 	$L__BB0_11;
	setp.lt.u32 	%p63, %r13, 7;
	@%p63 bra 	$L__BB0_39;
	add.s32 	%r350, %r543, -1;
	cvt.u64.u32 	%rd613, %r350;
	mad.lo.s64 	%rd614, %rd613, %rd3, %rd16;
	shl.b64 	%rd615, %rd614, 3;
	add.s64 	%rd616, %rd6, %rd615;
	ld.global.nc.f64 	%fd497, [%rd616];
	fma.rn.f64 	%fd498, %fd16, %fd850, %fd497;
	add.s32 	%r351, %r543, -2;
	cvt.u64.u32 	%rd617, %r351;
	mad.lo.s64 	%rd618, %rd617, %rd3, %rd16;
	shl.b64 	%rd619, %rd618, 3;
	add.s64 	%rd620, %rd6, %rd619;
	ld.global.nc.f64 	%fd499, [%rd620];
	fma.rn.f64 	%fd500, %fd16, %fd498, %fd499;
	add.s32 	%r352, %r543, -3;
	cvt.u64.u32 	%rd621, %r352;
	mad.lo.s64 	%rd622, %rd621, %rd3, %rd16;
	shl.b64 	%rd623, %rd622, 3;
	add.s64 	%rd624, %rd6, %rd623;
	ld.global.nc.f64 	%fd501, [%rd624];
	fma.rn.f64 	%fd502, %fd16, %fd500, %fd501;
	add.s32 	%r353, %r543, -4;
	cvt.u64.u32 	%rd625, %r353;
	mad.lo.s64 	%rd626, %rd625, %rd3, %rd16;
	shl.b64 	%rd627, %rd626, 3;
	add.s64 	%rd628, %rd6, %rd627;
	ld.global.nc.f64 	%fd503, [%rd628];
	fma.rn.f64 	%fd504, %fd16, %fd502, %fd503;
	add.s32 	%r354, %r543, -5;
	cvt.u64.u32 	%rd629, %r354;
	mad.lo.s64 	%rd630, %rd629, %rd3, %rd16;
	shl.b64 	%rd631, %rd630, 3;
	add.s64 	%rd632, %rd6, %rd631;
	ld.global.nc.f64 	%fd505, [%rd632];
	fma.rn.f64 	%fd506, %fd16, %fd504, %fd505;
	add.s32 	%r355, %r543, -6;
	cvt.u64.u32 	%rd633, %r355;
	mad.lo.s64 	%rd634, %rd633, %rd3, %rd16;
	shl.b64 	%rd635, %rd634, 3;
	add.s64 	%rd636, %rd6, %rd635;
	ld.global.nc.f64 	%fd507, [%rd636];
	fma.rn.f64 	%fd508, %fd16, %fd506, %fd507;
	add.s32 	%r356, %r543, -7;
	cvt.u64.u32 	%rd637, %r356;
	mad.lo.s64 	%rd638, %rd637, %rd3, %rd16;
	shl.b64 	%rd639, %rd638, 3;
	add.s64 	%rd640, %rd6, %rd639;
	ld.global.nc.f64 	%fd509, [%rd640];
	fma.rn.f64 	%fd510, %fd16, %fd508, %fd509;
	add.s32 	%r543, %r543, -8;
	cvt.u64.u32 	%rd641, %r543;
	mad.lo.s64 	%rd642, %rd641, %rd3, %rd16;
	shl.b64 	%rd643, %rd642, 3;
	add.s64 	%rd644, %rd6, %rd643;
	ld.global.nc.f64 	%fd511, [%rd644];
	fma.rn.f64 	%fd850, %fd16, %fd510, %fd511;
$L__BB0_39:
	setp.eq.s32 	%p64, %r14, 0;
	@%p64 bra 	$L__BB0_11;
	setp.lt.u32 	%p65, %r15, 3;
	@%p65 bra 	$L__BB0_42;
	add.s32 	%r357, %r543, -1;
	cvt.u64.u32 	%rd645, %r357;
	mad.lo.s64 	%rd646, %rd645, %rd3, %rd16;
	shl.b64 	%rd647, %rd646, 3;
	add.s64 	%rd648, %rd6, %rd647;
	ld.global.nc.f64 	%fd513, [%rd648];
	fma.rn.f64 	%fd514, %fd16, %fd850, %fd513;
	add.s32 	%r358, %r543, -2;
	cvt.u64.u32 	%rd649, %r358;
	mad.lo.s64 	%rd650, %rd649, %rd3, %rd16;
	shl.b64 	%rd651, %rd650, 3;
	add.s64 	%rd652, %rd6, %rd651;
	ld.global.nc.f64 	%fd515, [%rd652];
	fma.rn.f64 	%fd516, %fd16, %fd514, %fd515;
	add.s32 	%r359, %r543, -3;
	cvt.u64.u32 	%rd653, %r359;
	mad.lo.s64 	%rd654, %rd653, %rd3, %rd16;
	shl.b64 	%rd655, %rd654, 3;
	add.s64 	%rd656, %rd6, %rd655;
	ld.global.nc.f64 	%fd517, [%rd656];
	fma.rn.f64 	%fd518, %fd16, %fd516, %fd517;
	add.s32 	%r543, %r543, -4;
	cvt.u64.u32 	%rd657, %r543;
	mad.lo.s64 	%rd658, %rd657, %rd3, %rd16;
	shl.b64 	%rd659, %rd658, 3;
	add.s64 	%rd660, %rd6, %rd659;
	ld.global.nc.f64 	%fd519, [%rd660];
	fma.rn.f64 	%fd850, %fd16, %fd518, %fd519;
$L__BB0_42:
	setp.eq.s32 	%p66, %r19, 0;
	@%p66 bra 	$L__BB0_11;
	setp.eq.s32 	%p67, %r19, 1;
	add.s32 	%r360, %r543, -1;
	cvt.u64.u32 	%rd661, %r360;
	mad.lo.s64 	%rd662, %rd661, %rd3, %rd16;
	shl.b64 	%rd663, %rd662, 3;
	add.s64 	%rd664, %rd6, %rd663;
	ld.global.nc.f64 	%fd520, [%rd664];
	fma.rn.f64 	%fd850, %fd16, %fd850, %fd520;
	@%p67 bra 	$L__BB0_11;
	setp.eq.s32 	%p68, %r19, 2;
	add.s32 	%r361, %r543, -2;
	cvt.u64.u32 	%rd665, %r361;
	mad.lo.s64 	%rd666, %rd665, %rd3, %rd16;
	shl.b64 	%rd667, %rd666, 3;
	add.s64 	%rd668, %rd6, %rd667;
	ld.global.nc.f64 	%fd521, [%rd668];
	fma.rn.f64 	%fd850, %fd16, %fd850, %fd521;
	@%p68 bra 	$L__BB0_11;
	add.s32 	%r362, %r543, -3;
	cvt.u64.u32 	%rd669, %r362;
	mad.lo.s64 	%rd670, %rd669, %rd3, %rd16;
	shl.b64 	%rd671, %rd670, 3;
	add.s64 	%rd672, %rd6, %rd671;
	ld.global.nc.f64 	%fd522, [%rd672];
	fma.rn.f64 	%fd850, %fd16, %fd850, %fd522;
	bra.uni 	$L__BB0_11;
$L__BB0_46:
	add.s32 	%r363, %r183, -1;
	setp.lt.u32 	%p71, %r363, 7;
	mov.u32 	%r539, %r183;
	@%p71 bra 	$L__BB0_24;
	mov.b32 	%r533, 0;
	mov.u32 	%r539, %r183;
$L__BB0_48:
	.pragma "nounroll";
	add.s32 	%r365, %r539, -1;
	cvt.u64.u32 	%rd673, %r365;
	add.s64 	%rd674, %rd8, %rd15;
	mad.lo.s64 	%rd675, %rd4, %rd673, %rd674;
	shl.b64 	%rd676, %rd675, 3;
	add.s64 	%rd677, %rd6, %rd676;
	ld.global.nc.f64 	%fd524, [%rd677];
	fma.rn.f64 	%fd525, %fd17, %fd850, %fd524;
	add.s32 	%r366, %r539, -2;
	cvt.u64.u32 	%rd678, %r366;
	mad.lo.s64 	%rd679, %rd4, %rd678, %rd674;
	shl.b64 	%rd680, %rd679, 3;
	add.s64 	%rd681, %rd6, %rd680;
	ld.global.nc.f64 	%fd526, [%rd681];
	fma.rn.f64 	%fd527, %fd17, %fd525, %fd526;
	add.s32 	%r367, %r539, -3;
	cvt.u64.u32 	%rd682, %r367;
	mad.lo.s64 	%rd683, %rd4, %rd682, %rd674;
	shl.b64 	%rd684, %rd683, 3;
	add.s64 	%rd685, %rd6, %rd684;
	ld.global.nc.f64 	%fd528, [%rd685];
	fma.rn.f64 	%fd529, %fd17, %fd527, %fd528;
	add.s32 	%r368, %r539, -4;
	cvt.u64.u32 	%rd686, %r368;
	mad.lo.s64 	%rd687, %rd4, %rd686, %rd674;
	shl.b64 	%rd688, %rd687, 3;
	add.s64 	%rd689, %rd6, %rd688;
	ld.global.nc.f64 	%fd530, [%rd689];
	fma.rn.f64 	%fd531, %fd17, %fd529, %fd530;
	add.s32 	%r369, %r539, -5;
	cvt.u64.u32 	%rd690, %r369;
	mad.lo.s64 	%rd691, %rd4, %rd690, %rd674;
	shl.b64 	%rd692, %rd691, 3;
	add.s64 	%rd693, %rd6, %rd692;
	ld.global.nc.f64 	%fd532, [%rd693];
	fma.rn.f64 	%fd533, %fd17, %fd531, %fd532;
	add.s32 	%r370, %r539, -6;
	cvt.u64.u32 	%rd694, %r370;
	mad.lo.s64 	%rd695, %rd4, %rd694, %rd674;
	shl.b64 	%rd696, %rd695, 3;
	add.s64 	%rd697, %rd6, %rd696;
	ld.global.nc.f64 	%fd534, [%rd697];
	fma.rn.f64 	%fd535, %fd17, %fd533, %fd534;
	add.s32 	%r371, %r539, -7;
	cvt.u64.u32 	%rd698, %r371;
	mad.lo.s64 	%rd699, %rd4, %rd698, %rd674;
	shl.b64 	%rd700, %rd699, 3;
	add.s64 	%rd701, %rd6, %rd700;
	ld.global.nc.f64 	%fd536, [%rd701];
	fma.rn.f64 	%fd537, %fd17, %fd535, %fd536;
	add.s32 	%r539, %r539, -8;
	cvt.u64.u32 	%rd702, %r539;
	mad.lo.s64 	%rd703, %rd4, %rd702, %rd674;
	shl.b64 	%rd704, %rd703, 3;
	add.s64 	%rd705, %rd6, %rd704;
	ld.global.nc.f64 	%fd538, [%rd705];
	fma.rn.f64 	%fd850, %fd17, %fd537, %fd538;
	add.s32 	%r533, %r533, 8;
	setp.eq.s32 	%p72, %r533, %r20;
	@%p72 bra 	$L__BB0_24;
	bra.uni 	$L__BB0_48;
$L__BB0_49:
	setp.lt.s32 	%p70, %r182, 1;
	add.s64 	%rd15, %rd11, %rd13;
	mov.u32 	%r545, %r183;
	@%p70 bra 	$L__BB0_46;
$L__BB0_50:
	mov.u32 	%r54, %r545;
	setp.lt.u32 	%p79, %r11, 15;
	add.s32 	%r545, %r54, -1;
	cvt.u64.u32 	%rd741, %r545;
	mad.lo.s64 	%rd742, %rd4, %rd741, %rd8;
	add.s64 	%rd743, %rd15, %rd742;
	shl.b64 	%rd744, %rd743, 3;
	add.s64 	%rd745, %rd6, %rd744;
	ld.global.nc.f64 	%fd880, [%rd745];
	add.s64 	%rd17, %rd742, %rd13;
	mov.u32 	%r548, %r182;
	@%p79 bra 	$L__BB0_53;
	mov.b32 	%r547, 0;
	mov.u32 	%r548, %r182;
$L__BB0_52:
	.pragma "nounroll";
	add.s32 	%r380, %r548, -1;
	cvt.u64.u32 	%rd746, %r380;
	mad.lo.s64 	%rd747, %rd746, %rd3, %rd17;
	shl.b64 	%rd748, %rd747, 3;
	add.s64 	%rd749, %rd6, %rd748;
	ld.global.nc.f64 	%fd553, [%rd749];
	fma.rn.f64 	%fd554, %fd16, %fd880, %fd553;
	add.s32 	%r381, %r548, -2;
	cvt.u64.u32 	%rd750, %r381;
	mad.lo.s64 	%rd751, %rd750, %rd3, %rd17;
	shl.b64 	%rd752, %rd751, 3;
	add.s64 	%rd753, %rd6, %rd752;
	ld.global.nc.f64 	%fd555, [%rd753];
	fma.rn.f64 	%fd556, %fd16, %fd554, %fd555;
	add.s32 	%r382, %r548, -3;
	cvt.u64.u32 	%rd754, %r382;
	mad.lo.s64 	%rd755, %rd754, %rd3, %rd17;
	shl.b64 	%rd756, %rd755, 3;
	add.s64 	%rd757, %rd6, %rd756;
	ld.global.nc.f64 	%fd557, [%rd757];
	fma.rn.f64 	%fd558, %fd16, %fd556, %fd557;
	add.s32 	%r383, %r548, -4;
	cvt.u64.u32 	%rd758, %r383;
	mad.lo.s64 	%rd759, %rd758, %rd3, %rd17;
	shl.b64 	%rd760, %rd759, 3;
	add.s64 	%rd761, %rd6, %rd760;
	ld.global.nc.f64 	%fd559, [%rd761];
	fma.rn.f64 	%fd560, %fd16, %fd558, %fd559;
	add.s32 	%r384, %r548, -5;
	cvt.u64.u32 	%rd762, %r384;
	mad.lo.s64 	%rd763, %rd762, %rd3, %rd17;
	shl.b64 	%rd764, %rd763, 3;
	add.s64 	%rd765, %rd6, %rd764;
	ld.global.nc.f64 	%fd561, [%rd765];
	fma.rn.f64 	%fd562, %fd16, %fd560, %fd561;
	add.s32 	%r385, %r548, -6;
	cvt.u64.u32 	%rd766, %r385;
	mad.lo.s64 	%rd767, %rd766, %rd3, %rd17;
	shl.b64 	%rd768, %rd767, 3;
	add.s64 	%rd769, %rd6, %rd768;
	ld.global.nc.f64 	%fd563, [%rd769];
	fma.rn.f64 	%fd564, %fd16, %fd562, %fd563;
	add.s32 	%r386, %r548, -7;
	cvt.u64.u32 	%rd770, %r386;
	mad.lo.s64 	%rd771, %rd770, %rd3, %rd17;
	shl.b64 	%rd772, %rd771, 3;
	add.s64 	%rd773, %rd6, %rd772;
	ld.global.nc.f64 	%fd565, [%rd773];
	fma.rn.f64 	%fd566, %fd16, %fd564, %fd565;
	add.s32 	%r387, %r548, -8;
	cvt.u64.u32 	%rd774, %r387;
	mad.lo.s64 	%rd775, %rd774, %rd3, %rd17;
	shl.b64 	%rd776, %rd775, 3;
	add.s64 	%rd777, %rd6, %rd776;
	ld.global.nc.f64 	%fd567, [%rd777];
	fma.rn.f64 	%fd568, %fd16, %fd566, %fd567;
	add.s32 	%r388, %r548, -9;
	cvt.u64.u32 	%rd778, %r388;
	mad.lo.s64 	%rd779, %rd778, %rd3, %rd17;
	shl.b64 	%rd780, %rd779, 3;
	add.s64 	%rd781, %rd6, %rd780;
	ld.global.nc.f64 	%fd569, [%rd781];
	fma.rn.f64 	%fd570, %fd16, %fd568, %fd569;
	add.s32 	%r389, %r548, -10;
	cvt.u64.u32 	%rd782, %r389;
	mad.lo.s64 	%rd783, %rd782, %rd3, %rd17;
	shl.b64 	%rd784, %rd783, 3;
	add.s64 	%rd785, %rd6, %rd784;
	ld.global.nc.f64 	%fd571, [%rd785];
	fma.rn.f64 	%fd572, %fd16, %fd570, %fd571;
	add.s32 	%r390, %r548, -11;
	cvt.u64.u32 	%rd786, %r390;
	mad.lo.s64 	%rd787, %rd786, %rd3, %rd17;
	shl.b64 	%rd788, %rd787, 3;
	add.s64 	%rd789, %rd6, %rd788;
	ld.global.nc.f64 	%fd573, [%rd789];
	fma.rn.f64 	%fd574, %fd16, %fd572, %fd573;
	add.s32 	%r391, %r548, -12;
	cvt.u64.u32 	%rd790, %r391;
	mad.lo.s64 	%rd791, %rd790, %rd3, %rd17;
	shl.b64 	%rd792, %rd791, 3;
	add.s64 	%rd793, %rd6, %rd792;
	ld.global.nc.f64 	%fd575, [%rd793];
	fma.rn.f64 	%fd576, %fd16, %fd574, %fd575;
	add.s32 	%r392, %r548, -13;
	cvt.u64.u32 	%rd794, %r392;
	mad.lo.s64 	%rd795, %rd794, %rd3, %rd17;
	shl.b64 	%rd796, %rd795, 3;
	add.s64 	%rd797, %rd6, %rd796;
	ld.global.nc.f64 	%fd577, [%rd797];
	fma.rn.f64 	%fd578, %fd16, %fd576, %fd577;
	add.s32 	%r393, %r548, -14;
	cvt.u64.u32 	%rd798, %r393;
	mad.lo.s64 	%rd799, %rd798, %rd3, %rd17;
	shl.b64 	%rd800, %rd799, 3;
	add.s64 	%rd801, %rd6, %rd800;
	ld.global.nc.f64 	%fd579, [%rd801];
	fma.rn.f64 	%fd580, %fd16, %fd578, %fd579;
	add.s32 	%r394, %r548, -15;
	cvt.u64.u32 	%rd802, %r394;
	mad.lo.s64 	%rd803, %rd802, %rd3, %rd17;
	shl.b64 	%rd804, %rd803, 3;
	add.s64 	%rd805, %rd6, %rd804;
	ld.global.nc.f64 	%fd581, [%rd805];
	fma.rn.f64 	%fd582, %fd16, %fd580, %fd581;
	add.s32 	%r548, %r548, -16;
	cvt.u64.u32 	%rd806, %r548;
	mad.lo.s64 	%rd807, %rd806, %rd3, %rd17;
	shl.b64 	%rd808, %rd807, 3;
	add.s64 	%rd809, %rd6, %rd808;
	ld.global.nc.f64 	%fd583, [%rd809];
	fma.rn.f64 	%fd880, %fd16, %fd582, %fd583;
	add.s32 	%r547, %r547, 16;
	setp.ne.s32 	%p80, %r547, %r18;
	@%p80 bra 	$L__BB0_52;
$L__BB0_53:
	setp.eq.s32 	%p81, %r12, 0;
	@%p81 bra 	$L__BB0_63;
	setp.lt.u32 	%p82, %r13, 7;
	@%p82 bra 	$L__BB0_56;
	add.s32 	%r395, %r548, -1;
	cvt.u64.u32 	%rd810, %r395;
	mad.lo.s64 	%rd811, %rd810, %rd3, %rd17;
	shl.b64 	%rd812, %rd811, 3;
	add.s64 	%rd813, %rd6, %rd812;
	ld.global.nc.f64 	%fd585, [%rd813];
	fma.rn.f64 	%fd586, %fd16, %fd880, %fd585;
	add.s32 	%r396, %r548, -2;
	cvt.u64.u32 	%rd814, %r396;
	mad.lo.s64 	%rd815, %rd814, %rd3, %rd17;
	shl.b64 	%rd816, %rd815, 3;
	add.s64 	%rd817, %rd6, %rd816;
	ld.global.nc.f64 	%fd587, [%rd817];
	fma.rn.f64 	%fd588, %fd16, %fd586, %fd587;
	add.s32 	%r397, %r548, -3;
	cvt.u64.u32 	%rd818, %r397;
	mad.lo.s64 	%rd819, %rd818, %rd3, %rd17;
	shl.b64 	%rd820, %rd819, 3;
	add.s64 	%rd821, %rd6, %rd820;
	ld.global.nc.f64 	%fd589, [%rd821];
	fma.rn.f64 	%fd590, %fd16, %fd588, %fd589;
	add.s32 	%r398, %r548, -4;
	cvt.u64.u32 	%rd822, %r398;
	mad.lo.s64 	%rd823, %rd822, %rd3, %rd17;
	shl.b64 	%rd824, %rd823, 3;
	add.s64 	%rd825, %rd6, %rd824;
	ld.global.nc.f64 	%fd591, [%rd825];
	fma.rn.f64 	%fd592, %fd16, %fd590, %fd591;
	add.s32 	%r399, %r548, -5;
	cvt.u64.u32 	%rd826, %r399;
	mad.lo.s64 	%rd827, %rd826, %rd3, %rd17;
	shl.b64 	%rd828, %rd827, 3;
	add.s64 	%rd829, %rd6, %rd828;
	ld.global.nc.f64 	%fd593, [%rd829];
	fma.rn.f64 	%fd594, %fd16, %fd592, %fd593;
	add.s32 	%r400, %r548, -6;
	cvt.u64.u32 	%rd830, %r400;
	mad.lo.s64 	%rd831, %rd830, %rd3, %rd17;
	shl.b64 	%rd832, %rd831, 3;
	add.s64 	%rd833, %rd6, %rd832;
	ld.global.nc.f64 	%fd595, [%rd833];
	fma.rn.f64 	%fd596, %fd16, %fd594, %fd595;
	add.s32 	%r401, %r548, -7;
	cvt.u64.u32 	%rd834, %r401;
	mad.lo.s64 	%rd835, %rd834, %rd3, %rd17;
	shl.b64 	%rd836, %rd835, 3;
	add.s64 	%rd837, %rd6, %rd836;
	ld.global.nc.f64 	%fd597, [%rd837];
	fma.rn.f64 	%fd598, %fd16, %fd596, %fd597;
	add.s32 	%r548, %r548, -8;
	cvt.u64.u32 	%rd838, %r548;
	mad.lo.s64 	%rd839, %rd838, %rd3, %rd17;
	shl.b64 	%rd840, %rd839, 3;
	add.s64 	%rd841, %rd6, %rd840;
	ld.global.nc.f64 	%fd599, [%rd841];
	fma.rn.f64 	%fd880, %fd16, %fd598, %fd599;
$L__BB0_56:
	setp.eq.s32 	%p83, %r14, 0;
	@%p83 bra 	$L__BB0_63;
	setp.lt.u32 	%p84, %r15, 3;
	@%p84 bra 	$L__BB0_59;
	add.s32 	%r402, %r548, -1;
	cvt.u64.u32 	%rd842, %r402;
	mad.lo.s64 	%rd843, %rd842, %rd3, %rd17;
	shl.b64 	%rd844, %rd843, 3;
	add.s64 	%rd845, %rd6, %rd844;
	ld.global.nc.f64 	%fd601, [%rd845];
	fma.rn.f64 	%fd602, %fd16, %fd880, %fd601;
	add.s32 	%r403, %r548, -2;
	cvt.u64.u32 	%rd846, %r403;
	mad.lo.s64 	%rd847, %rd846, %rd3, %rd17;
	shl.b64 	%rd848, %rd847, 3;
	add.s64 	%rd849, %rd6, %rd848;
	ld.global.nc.f64 	%fd603, [%rd849];
	fma.rn.f64 	%fd604, %fd16, %fd602, %fd603;
	add.s32 	%r404, %r548, -3;
	cvt.u64.u32 	%rd850, %r404;
	mad.lo.s64 	%rd851, %rd850, %rd3, %rd17;
	shl.b64 	%rd852, %rd851, 3;
	add.s64 	%rd853, %rd6, %rd852;
	ld.global.nc.f64 	%fd605, [%rd853];
	fma.rn.f64 	%fd606, %fd16, %fd604, %fd605;
	add.s32 	%r548, %r548, -4;
	cvt.u64.u32 	%rd854, %r548;
	mad.lo.s64 	%rd855, %rd854, %rd3, %rd17;
	shl.b64 	%rd856, %rd855, 3;
	add.s64 	%rd857, %rd6, %rd856;
	ld.global.nc.f64 	%fd607, [%rd857];
	fma.rn.f64 	%fd880, %fd16, %fd606, %fd607;
$L__BB0_59:
	setp.eq.s32 	%p85, %r19, 0;
	@%p85 bra 	$L__BB0_63;
	setp.eq.s32 	%p86, %r19, 1;
	add.s32 	%r405, %r548, -1;
	cvt.u64.u32 	%rd858, %r405;
	mad.lo.s64 	%rd859, %rd858, %rd3, %rd17;
	shl.b64 	%rd860, %rd859, 3;
	add.s64 	%rd861, %rd6, %rd860;
	ld.global.nc.f64 	%fd608, [%rd861];
	fma.rn.f64 	%fd880, %fd16, %fd880, %fd608;
	@%p86 bra 	$L__BB0_63;
	setp.eq.s32 	%p87, %r19, 2;
	add.s32 	%r406, %r548, -2;
	cvt.u64.u32 	%rd862, %r406;
	mad.lo.s64 	%rd863, %rd862, %rd3, %rd17;
	shl.b64 	%rd864, %rd863, 3;
	add.s64 	%rd865, %rd6, %rd864;
	ld.global.nc.f64 	%fd609, [%rd865];
	fma.rn.f64 	%fd880, %fd16, %fd880, %fd609;
	@%p87 bra 	$L__BB0_63;
	add.s32 	%r407, %r548, -3;
	cvt.u64.u32 	%rd866, %r407;
	mad.lo.s64 	%rd867, %rd866, %rd3, %rd17;
	shl.b64 	%rd868, %rd867, 3;
	add.s64 	%rd869, %rd6, %rd868;
	ld.global.nc.f64 	%fd610, [%rd869];
	fma.rn.f64 	%fd880, %fd16, %fd880, %fd610;
$L__BB0_63:
	fma.rn.f64 	%fd850, %fd17, %fd850, %fd880;
	setp.gt.u32 	%p88, %r54, 1;
	@%p88 bra 	$L__BB0_50;
	bra.uni 	$L__BB0_12;
$L__BB0_64:
	setp.eq.s32 	%p122, %r16, 0;
	@%p122 bra 	$L__BB0_88;
	add.s32 	%r492, %r16, -1;
	setp.lt.u32 	%p123, %r492, 3;
	@%p123 bra 	$L__BB0_67;
	add.s32 	%r493, %r556, -1;
	cvt.u64.u32 	%rd1227, %r493;
	mad.lo.s64 	%rd1228, %rd4, %rd1227, %rd18;
	add.s64 	%rd1229, %rd14, %rd1228;
	shl.b64 	%rd1230, %rd1229, 3;
	add.s64 	%rd1231, %rd6, %rd1230;
	ld.global.nc.f64 	%fd775, [%rd1231];
	fma.rn.f64 	%fd776, %fd17, %fd885, %fd775;
	add.s32 	%r494, %r556, -2;
	cvt.u64.u32 	%rd1232, %r494;
	mad.lo.s64 	%rd1233, %rd4, %rd1232, %rd18;
	add.s64 	%rd1234, %rd14, %rd1233;
	shl.b64 	%rd1235, %rd1234, 3;
	add.s64 	%rd1236, %rd6, %rd1235;
	ld.global.nc.f64 	%fd777, [%rd1236];
	fma.rn.f64 	%fd778, %fd17, %fd776, %fd777;
	add.s32 	%r495, %r556, -3;
	cvt.u64.u32 	%rd1237, %r495;
	mad.lo.s64 	%rd1238, %rd4, %rd1237, %rd18;
	add.s64 	%rd1239, %rd14, %rd1238;
	shl.b64 	%rd1240, %rd1239, 3;
	add.s64 	%rd1241, %rd6, %rd1240;
	ld.global.nc.f64 	%fd779, [%rd1241];
	fma.rn.f64 	%fd780, %fd17, %fd778, %fd779;
	add.s32 	%r556, %r556, -4;
	cvt.u64.u32 	%rd1242, %r556;
	mad.lo.s64 	%rd1243, %rd4, %rd1242, %rd18;
	add.s64 	%rd1244, %rd14, %rd1243;
	shl.b64 	%rd1245, %rd1244, 3;
	add.s64 	%rd1246, %rd6, %rd1245;
	ld.global.nc.f64 	%fd781, [%rd1246];
	fma.rn.f64 	%fd885, %fd17, %fd780, %fd781;
$L__BB0_67:
	setp.eq.s32 	%p124, %r17, 0;
	@%p124 bra 	$L__BB0_88;
	setp.eq.s32 	%p125, %r17, 1;
	@%p125 bra 	$L__BB0_70;
	add.s32 	%r496, %r556, -1;
	cvt.u64.u32 	%rd1247, %r496;
	mad.lo.s64 	%rd1248, %rd4, %rd1247, %rd18;
	add.s64 	%rd1249, %rd14, %rd1248;
	shl.b64 	%rd1250, %rd1249, 3;
	add.s64 	%rd1251, %rd6, %rd1250;
	ld.global.nc.f64 	%fd783, [%rd1251];
	fma.rn.f64 	%fd784, %fd17, %fd885, %fd783;
	add.s32 	%r556, %r556, -2;
	cvt.u64.u32 	%rd1252, %r556;
	mad.lo.s64 	%rd1253, %rd4, %rd1252, %rd18;
	add.s64 	%rd1254, %rd14, %rd1253;
	shl.b64 	%rd1255, %rd1254, 3;
	add.s64 	%rd1256, %rd6, %rd1255;
	ld.global.nc.f64 	%fd785, [%rd1256];
	fma.rn.f64 	%fd885, %fd17, %fd784, %fd785;
$L__BB0_70:
	and.b32  	%r497, %r183, 1;
	setp.eq.b32 	%p126, %r497, 1;
	not.pred 	%p127, %p126;
	@%p127 bra 	$L__BB0_88;
	add.s32 	%r498, %r556, -1;
	cvt.u64.u32 	%rd1257, %r498;
	mad.lo.s64 	%rd1258, %rd4, %rd1257, %rd18;
	add.s64 	%rd1259, %rd14, %rd1258;
	shl.b64 	%rd1260, %rd1259, 3;
	add.s64 	%rd1261, %rd6, %rd1260;
	ld.global.nc.f64 	%fd786, [%rd1261];
	fma.rn.f64 	%fd885, %fd17, %fd885, %fd786;
	bra.uni 	$L__BB0_88;
$L__BB0_72:
	setp.lt.u32 	%p110, %r11, 15;
	add.s64 	%rd20, %rd19, %rd13;
	mov.u32 	%r559, %r182;
	@%p110 bra 	$L__BB0_75;
	mov.b32 	%r553, 0;
	mov.u32 	%r559, %r182;
$L__BB0_74:
	.pragma "nounroll";
	add.s32 	%r455, %r559, -1;
	cvt.u64.u32 	%rd1071, %r455;
	mad.lo.s64 	%rd1072, %rd1071, %rd3, %rd20;
	shl.b64 	%rd1073, %rd1072, 3;
	add.s64 	%rd1074, %rd6, %rd1073;
	ld.global.nc.f64 	%fd700, [%rd1074];
	fma.rn.f64 	%fd701, %fd16, %fd885, %fd700;
	add.s32 	%r456, %r559, -2;
	cvt.u64.u32 	%rd1075, %r456;
	mad.lo.s64 	%rd1076, %rd1075, %rd3, %rd20;
	shl.b64 	%rd1077, %rd1076, 3;
	add.s64 	%rd1078, %rd6, %rd1077;
	ld.global.nc.f64 	%fd702, [%rd1078];
	fma.rn.f64 	%fd703, %fd16, %fd701, %fd702;
	add.s32 	%r457, %r559, -3;
	cvt.u64.u32 	%rd1079, %r457;
	mad.lo.s64 	%rd1080, %rd1079, %rd3, %rd20;
	shl.b64 	%rd1081, %rd1080, 3;
	add.s64 	%rd1082, %rd6, %rd1081;
	ld.global.nc.f64 	%fd704, [%rd1082];
	fma.rn.f64 	%fd705, %fd16, %fd703, %fd704;
	add.s32 	%r458, %r559, -4;
	cvt.u64.u32 	%rd1083, %r458;
	mad.lo.s64 	%rd1084, %rd1083, %rd3, %rd20;
	shl.b64 	%rd1085, %rd1084, 3;
	add.s64 	%rd1086, %rd6, %rd1085;
	ld.global.nc.f64 	%fd706, [%rd1086];
	fma.rn.f64 	%fd707, %fd16, %fd705, %fd706;
	add.s32 	%r459, %r559, -5;
	cvt.u64.u32 	%rd1087, %r459;
	mad.lo.s64 	%rd1088, %rd1087, %rd3, %rd20;
	shl.b64 	%rd1089, %rd1088, 3;
	add.s64 	%rd1090, %rd6, %rd1089;
	ld.global.nc.f64 	%fd708, [%rd1090];
	fma.rn.f64 	%fd709, %fd16, %fd707, %fd708;
	add.s32 	%r460, %r559, -6;
	cvt.u64.u32 	%rd1091, %r460;
	mad.lo.s64 	%rd1092, %rd1091, %rd3, %rd20;
	shl.b64 	%rd1093, %rd1092, 3;
	add.s64 	%rd1094, %rd6, %rd1093;
	ld.global.nc.f64 	%fd710, [%rd1094];
	fma.rn.f64 	%fd711, %fd16, %fd709, %fd710;
	add.s32 	%r461, %r559, -7;
	cvt.u64.u32 	%rd1095, %r461;
	mad.lo.s64 	%rd1096, %rd1095, %rd3, %rd20;
	shl.b64 	%rd1097, %rd1096, 3;
	add.s64 	%rd1098, %rd6, %rd1097;
	ld.global.nc.f64 	%fd712, [%rd1098];
	fma.rn.f64 	%fd713, %fd16, %fd711, %fd712;
	add.s32 	%r462, %r559, -8;
	cvt.u64.u32 	%rd1099, %r462;
	mad.lo.s64 	%rd1100, %rd1099, %rd3, %rd20;
	shl.b64 	%rd1101, %rd1100, 3;
	add.s64 	%rd1102, %rd6, %rd1101;
	ld.global.nc.f64 	%fd714, [%rd1102];
	fma.rn.f64 	%fd715, %fd16, %fd713, %fd714;
	add.s32 	%r463, %r559, -9;
	cvt.u64.u32 	%rd1103, %r463;
	mad.lo.s64 	%rd1104, %rd1103, %rd3, %rd20;
	shl.b64 	%rd1105, %rd1104, 3;
	add.s64 	%rd1106, %rd6, %rd1105;
	ld.global.nc.f64 	%fd716, [%rd1106];
	fma.rn.f64 	%fd717, %fd16, %fd715, %fd716;
	add.s32 	%r464, %r559, -10;
	cvt.u64.u32 	%rd1107, %r464;
	mad.lo.s64 	%rd1108, %rd1107, %rd3, %rd20;
	shl.b64 	%rd1109, %rd1108, 3;
	add.s64 	%rd1110, %rd6, %rd1109;
	ld.global.nc.f64 	%fd718, [%rd1110];
	fma.rn.f64 	%fd719, %fd16, %fd717, %fd718;
	add.s32 	%r465, %r559, -11;
	cvt.u64.u32 	%rd1111, %r465;
	mad.lo.s64 	%rd1112, %rd1111, %rd3, %rd20;
	shl.b64 	%rd1113, %rd1112, 3;
	add.s64 	%rd1114, %rd6, %rd1113;
	ld.global.nc.f64 	%fd720, [%rd1114];
	fma.rn.f64 	%fd721, %fd16, %fd719, %fd720;
	add.s32 	%r466, %r559, -12;
	cvt.u64.u32 	%rd1115, %r466;
	mad.lo.s64 	%rd1116, %rd1115, %rd3, %rd20;
	shl.b64 	%rd1117, %rd1116, 3;
	add.s64 	%rd1118, %rd6, %rd1117;
	ld.global.nc.f64 	%fd722, [%rd1118];
	fma.rn.f64 	%fd723, %fd16, %fd721, %fd722;
	add.s32 	%r467, %r559, -13;
	cvt.u64.u32 	%rd1119, %r467;
	mad.lo.s64 	%rd1120, %rd1119, %rd3, %rd20;
	shl.b64 	%rd1121, %rd1120, 3;
	add.s64 	%rd1122, %rd6, %rd1121;
	ld.global.nc.f64 	%fd724, [%rd1122];
	fma.rn.f64 	%fd725, %fd16, %fd723, %fd724;
	add.s32 	%r468, %r559, -14;
	cvt.u64.u32 	%rd1123, %r468;
	mad.lo.s64 	%rd1124, %rd1123, %rd3, %rd20;
	shl.b64 	%rd1125, %rd1124, 3;
	add.s64 	%rd1126, %rd6, %rd1125;
	ld.global.nc.f64 	%fd726, [%rd1126];
	fma.rn.f64 	%fd727, %fd16, %fd725, %fd726;
	add.s32 	%r469, %r559, -15;
	cvt.u64.u32 	%rd1127, %r469;
	mad.lo.s64 	%rd1128, %rd1127, %rd3, %rd20;
	shl.b64 	%rd1129, %rd1128, 3;
	add.s64 	%rd1130, %rd6, %rd1129;
	ld.global.nc.f64 	%fd728, [%rd1130];
	fma.rn.f64 	%fd729, %fd16, %fd727, %fd728;
	add.s32 	%r559, %r559, -16;
	cvt.u64.u32 	%rd1131, %r559;
	mad.lo.s64 	%rd1132, %rd1131, %rd3, %rd20;
	shl.b64 	%rd1133, %rd1132, 3;
	add.s64 	%rd1134, %rd6, %rd1133;
	ld.global.nc.f64 	%fd730, [%rd1134];
	fma.rn.f64 	%fd885, %fd16, %fd729, %fd730;
	add.s32 	%r553, %r553, 16;
	setp.eq.s32 	%p111, %r553, %r18;
	@%p111 bra 	$L__BB0_75;
	bra.uni 	$L__BB0_74;
$L__BB0_75:
	setp.eq.s32 	%p112, %r12, 0;
	@%p112 bra 	$L__BB0_90;
	setp.lt.u32 	%p113, %r13, 7;
	@%p113 bra 	$L__BB0_78;
	add.s32 	%r470, %r559, -1;
	cvt.u64.u32 	%rd1135, %r470;
	mad.lo.s64 	%rd1136, %rd1135, %rd3, %rd20;
	shl.b64 	%rd1137, %rd1136, 3;
	add.s64 	%rd1138, %rd6, %rd1137;
	ld.global.nc.f64 	%fd732, [%rd1138];
	fma.rn.f64 	%fd733, %fd16, %fd885, %fd732;
	add.s32 	%r471, %r559, -2;
	cvt.u64.u32 	%rd1139, %r471;
	mad.lo.s64 	%rd1140, %rd1139, %rd3, %rd20;
	shl.b64 	%rd1141, %rd1140, 3;
	add.s64 	%rd1142, %rd6, %rd1141;
	ld.global.nc.f64 	%fd734, [%rd1142];
	fma.rn.f64 	%fd735, %fd16, %fd733, %fd734;
	add.s32 	%r472, %r559, -3;
	cvt.u64.u32 	%rd1143, %r472;
	mad.lo.s64 	%rd1144, %rd1143, %rd3, %rd20;
	shl.b64 	%rd1145, %rd1144, 3;
	add.s64 	%rd1146, %rd6, %rd1145;
	ld.global.nc.f64 	%fd736, [%rd1146];
	fma.rn.f64 	%fd737, %fd16, %fd735, %fd736;
	add.s32 	%r473, %r559, -4;
	cvt.u64.u32 	%rd1147, %r473;
	mad.lo.s64 	%rd1148, %rd1147, %rd3, %rd20;
	shl.b64 	%rd1149, %rd1148, 3;
	add.s64 	%rd1150, %rd6, %rd1149;
	ld.global.nc.f64 	%fd738, [%rd1150];
	fma.rn.f64 	%fd739, %fd16, %fd737, %fd738;
	add.s32 	%r474, %r559, -5;
	cvt.u64.u32 	%rd1151, %r474;
	mad.lo.s64 	%rd1152, %rd1151, %rd3, %rd20;
	shl.b64 	%rd1153, %rd1152, 3;
	add.s64 	%rd1154, %rd6, %rd1153;
	ld.global.nc.f64 	%fd740, [%rd1154];
	fma.rn.f64 	%fd741, %fd16, %fd739, %fd740;
	add.s32 	%r475, %r559, -6;
	cvt.u64.u32 	%rd1155, %r475;
	mad.lo.s64 	%rd1156, %rd1155, %rd3, %rd20;
	shl.b64 	%rd1157, %rd1156, 3;
	add.s64 	%rd1158, %rd6, %rd1157;
	ld.global.nc.f64 	%fd742, [%rd1158];
	fma.rn.f64 	%fd743, %fd16, %fd741, %fd742;
	add.s32 	%r476, %r559, -7;
	cvt.u64.u32 	%rd1159, %r476;
	mad.lo.s64 	%rd1160, %rd1159, %rd3, %rd20;
	shl.b64 	%rd1161, %rd1160, 3;
	add.s64 	%rd1162, %rd6, %rd1161;
	ld.global.nc.f64 	%fd744, [%rd1162];
	fma.rn.f64 	%fd745, %fd16, %fd743, %fd744;
	add.s32 	%r559, %r559, -8;
	cvt.u64.u32 	%rd1163, %r559;
	mad.lo.s64 	%rd1164, %rd1163, %rd3, %rd20;
	shl.b64 	%rd1165, %rd1164, 3;
	add.s64 	%rd1166, %rd6, %rd1165;
	ld.global.nc.f64 	%fd746, [%rd1166];
	fma.rn.f64 	%fd885, %fd16, %fd745, %fd746;
$L__BB0_78:
	setp.eq.s32 	%p114, %r14, 0;
	@%p114 bra 	$L__BB0_90;
	setp.lt.u32 	%p115, %r15, 3;
	@%p115 bra 	$L__BB0_81;
	add.s32 	%r477, %r559, -1;
	cvt.u64.u32 	%rd1167, %r477;
	mad.lo.s64 	%rd1168, %rd1167, %rd3, %rd20;
	shl.b64 	%rd1169, %rd1168, 3;
	add.s64 	%rd1170, %rd6, %rd1169;
	ld.global.nc.f64 	%fd748, [%rd1170];
	fma.rn.f64 	%fd749, %fd16, %fd885, %fd748;
	add.s32 	%r478, %r559, -2;
	cvt.u64.u32 	%rd1171, %r478;
	mad.lo.s64 	%rd1172, %rd1171, %rd3, %rd20;
	shl.b64 	%rd1173, %rd1172, 3;
	add.s64 	%rd1174, %rd6, %rd1173;
	ld.global.nc.f64 	%fd750, [%rd1174];
	fma.rn.f64 	%fd751, %fd16, %fd749, %fd750;
	add.s32 	%r479, %r559, -3;
	cvt.u64.u32 	%rd1175, %r479;
	mad.lo.s64 	%rd1176, %rd1175, %rd3, %rd20;
	shl.b64 	%rd1177, %rd1176, 3;
	add.s64 	%rd1178, %rd6, %rd1177;
	ld.global.nc.f64 	%fd752, [%rd1178];
	fma.rn.f64 	%fd753, %fd16, %fd751, %fd752;
	add.s32 	%r559, %r559, -4;
	cvt.u64.u32 	%rd1179, %r559;
	mad.lo.s64 	%rd1180, %rd1179, %rd3, %rd20;
	shl.b64 	%rd1181, %rd1180, 3;
	add.s64 	%rd1182, %rd6, %rd1181;
	ld.global.nc.f64 	%fd754, [%rd1182];
	fma.rn.f64 	%fd885, %fd16, %fd753, %fd754;
$L__BB0_81:
	setp.eq.s32 	%p116, %r19, 0;
	@%p116 bra 	$L__BB0_90;
	setp.eq.s32 	%p117, %r19, 1;
	add.s32 	%r480, %r559, -1;
	cvt.u64.u32 	%rd1183, %r480;
	mad.lo.s64 	%rd1184, %rd1183, %rd3, %rd20;
	shl.b64 	%rd1185, %rd1184, 3;
	add.s64 	%rd1186, %rd6, %rd1185;
	ld.global.nc.f64 	%fd755, [%rd1186];
	fma.rn.f64 	%fd885, %fd16, %fd885, %fd755;
	@%p117 bra 	$L__BB0_90;
	setp.eq.s32 	%p118, %r19, 2;
	add.s32 	%r481, %r559, -2;
	cvt.u64.u32 	%rd1187, %r481;
	mad.lo.s64 	%rd1188, %rd1187, %rd3, %rd20;
	shl.b64 	%rd1189, %rd1188, 3;
	add.s64 	%rd1190, %rd6, %rd1189;
	ld.global.nc.f64 	%fd756, [%rd1190];
	fma.rn.f64 	%fd885, %fd16, %fd885, %fd756;
	@%p118 bra 	$L__BB0_90;
	add.s32 	%r482, %r559, -3;
	cvt.u64.u32 	%rd1191, %r482;
	mad.lo.s64 	%rd1192, %rd1191, %rd3, %rd20;
	shl.b64 	%rd1193, %rd1192, 3;
	add.s64 	%rd1194, %rd6, %rd1193;
	ld.global.nc.f64 	%fd757, [%rd1194];
	fma.rn.f64 	%fd885, %fd16, %fd885, %fd757;
	bra.uni 	$L__BB0_90;
$L__BB0_85:
	add.s32 	%r483, %r183, -1;
	setp.lt.u32 	%p120, %r483, 7;
	mov.u32 	%r556, %r183;
	@%p120 bra 	$L__BB0_64;
	add.s64 	%rd21, %rd18, %rd14;
	mov.b32 	%r555, 0;
	mov.u32 	%r556, %r183;
$L__BB0_87:
	.pragma "nounroll";
	add.s32 	%r485, %r556, -1;
	cvt.u64.u32 	%rd1195, %r485;
	mad.lo.s64 	%rd1196, %rd4, %rd1195, %rd21;
	shl.b64 	%rd1197, %rd1196, 3;
	add.s64 	%rd1198, %rd6, %rd1197;
	ld.global.nc.f64 	%fd759, [%rd1198];
	fma.rn.f64 	%fd760, %fd17, %fd885, %fd759;
	add.s32 	%r486, %r556, -2;
	cvt.u64.u32 	%rd1199, %r486;
	mad.lo.s64 	%rd1200, %rd4, %rd1199, %rd21;
	shl.b64 	%rd1201, %rd1200, 3;
	add.s64 	%rd1202, %rd6, %rd1201;
	ld.global.nc.f64 	%fd761, [%rd1202];
	fma.rn.f64 	%fd762, %fd17, %fd760, %fd761;
	add.s32 	%r487, %r556, -3;
	cvt.u64.u32 	%rd1203, %r487;
	mad.lo.s64 	%rd1204, %rd4, %rd1203, %rd21;
	shl.b64 	%rd1205, %rd1204, 3;
	add.s64 	%rd1206, %rd6, %rd1205;
	ld.global.nc.f64 	%fd763, [%rd1206];
	fma.rn.f64 	%fd764, %fd17, %fd762, %fd763;
	add.s32 	%r488, %r556, -4;
	cvt.u64.u32 	%rd1207, %r488;
	mad.lo.s64 	%rd1208, %rd4, %rd1207, %rd21;
	shl.b64 	%rd1209, %rd1208, 3;
	add.s64 	%rd1210, %rd6, %rd1209;
	ld.global.nc.f64 	%fd765, [%rd1210];
	fma.rn.f64 	%fd766, %fd17, %fd764, %fd765;
	add.s32 	%r489, %r556, -5;
	cvt.u64.u32 	%rd1211, %r489;
	mad.lo.s64 	%rd1212, %rd4, %rd1211, %rd21;
	shl.b64 	%rd1213, %rd1212, 3;
	add.s64 	%rd1214, %rd6, %rd1213;
	ld.global.nc.f64 	%fd767, [%rd1214];
	fma.rn.f64 	%fd768, %fd17, %fd766, %fd767;
	add.s32 	%r490, %r556, -6;
	cvt.u64.u32 	%rd1215, %r490;
	mad.lo.s64 	%rd1216, %rd4, %rd1215, %rd21;
	shl.b64 	%rd1217, %rd1216, 3;
	add.s64 	%rd1218, %rd6, %rd1217;
	ld.global.nc.f64 	%fd769, [%rd1218];
	fma.rn.f64 	%fd770, %fd17, %fd768, %fd769;
	add.s32 	%r491, %r556, -7;
	cvt.u64.u32 	%rd1219, %r491;
	mad.lo.s64 	%rd1220, %rd4, %rd1219, %rd21;
	shl.b64 	%rd1221, %rd1220, 3;
	add.s64 	%rd1222, %rd6, %rd1221;
	ld.global.nc.f64 	%fd771, [%rd1222];
	fma.rn.f64 	%fd772, %fd17, %fd770, %fd771;
	add.s32 	%r556, %r556, -8;
	cvt.u64.u32 	%rd1223, %r556;
	mad.lo.s64 	%rd1224, %rd4, %rd1223, %rd21;
	shl.b64 	%rd1225, %rd1224, 3;
	add.s64 	%rd1226, %rd6, %rd1225;
	ld.global.nc.f64 	%fd773, [%rd1226];
	fma.rn.f64 	%fd885, %fd17, %fd772, %fd773;
	add.s32 	%r555, %r555, 8;
	setp.eq.s32 	%p121, %r555, %r20;
	@%p121 bra 	$L__BB0_64;
	bra.uni 	$L__BB0_87;
$L__BB0_88:
	fma.rn.f64 	%fd850, %fd18, %fd850, %fd885;
	setp.gt.s32 	%p138, %r66, 1;
	@%p138 bra 	$L__BB0_89;
	bra.uni 	$L__BB0_23;
$L__BB0_89:
	mov.u32 	%r66, %r551;
	add.s32 	%r551, %r66, -1;
	cvt.u64.u32 	%rd1067, %r551;
	mul.lo.s64 	%rd18, %rd5, %rd1067;
	add.s64 	%rd19, %rd18, %rd9;
	add.s64 	%rd1068, %rd14, %rd19;
	shl.b64 	%rd1069, %rd1068, 3;
	add.s64 	%rd1070, %rd6, %rd1069;
	ld.global.nc.f64 	%fd885, [%rd1070];
	@%p59 bra 	$L__BB0_72;
$L__BB0_90:
	setp.lt.s32 	%p119, %r182, 1;
	mov.u32 	%r562, %r183;
	@%p119 bra 	$L__BB0_85;
$L__BB0_91:
	mov.u32 	%r86, %r562;
	setp.lt.u32 	%p128, %r11, 15;
	add.s32 	%r562, %r86, -1;
	cvt.u64.u32 	%rd1262, %r562;
	mad.lo.s64 	%rd1263, %rd4, %rd1262, %rd18;
	add.s64 	%rd1264, %rd14, %rd1263;
	shl.b64 	%rd1265, %rd1264, 3;
	add.s64 	%rd1266, %rd6, %rd1265;
	ld.global.nc.f64 	%fd907, [%rd1266];
	add.s64 	%rd22, %rd1263, %rd13;
	mov.u32 	%r565, %r182;
	@%p128 bra 	$L__BB0_94;
	mov.b32 	%r564, 0;
	mov.u32 	%r565, %r182;
$L__BB0_93:
	.pragma "nounroll";
	add.s32 	%r500, %r565, -1;
	cvt.u64.u32 	%rd1267, %r500;
	mad.lo.s64 	%rd1268, %rd1267, %rd3, %rd22;
	shl.b64 	%rd1269, %rd1268, 3;
	add.s64 	%rd1270, %rd6, %rd1269;
	ld.global.nc.f64 	%fd788, [%rd1270];
	fma.rn.f64 	%fd789, %fd16, %fd907, %fd788;
	add.s32 	%r501, %r565, -2;
	cvt.u64.u32 	%rd1271, %r501;
	mad.lo.s64 	%rd1272, %rd1271, %rd3, %rd22;
	shl.b64 	%rd1273, %rd1272, 3;
	add.s64 	%rd1274, %rd6, %rd1273;
	ld.global.nc.f64 	%fd790, [%rd1274];
	fma.rn.f64 	%fd791, %fd16, %fd789, %fd790;
	add.s32 	%r502, %r565, -3;
	cvt.u64.u32 	%rd1275, %r502;
	mad.lo.s64 	%rd1276, %rd1275, %rd3, %rd22;
	shl.b64 	%rd1277, %rd1276, 3;
	add.s64 	%rd1278, %rd6, %rd1277;
	ld.global.nc.f64 	%fd792, [%rd1278];
	fma.rn.f64 	%fd793, %fd16, %fd791, %fd792;
	add.s32 	%r503, %r565, -4;
	cvt.u64.u32 	%rd1279, %r503;
	mad.lo.s64 	%rd1280, %rd1279, %rd3, %rd22;
	shl.b64 	%rd1281, %rd1280, 3;
	add.s64 	%rd1282, %rd6, %rd1281;
	ld.global.nc.f64 	%fd794, [%rd1282];
	fma.rn.f64 	%fd795, %fd16, %fd793, %fd794;
	add.s32 	%r504, %r565, -5;
	cvt.u64.u32 	%rd1283, %r504;
	mad.lo.s64 	%rd1284, %rd1283, %rd3, %rd22;
	shl.b64 	%rd1285, %rd1284, 3;
	add.s64 	%rd1286, %rd6, %rd1285;
	ld.global.nc.f64 	%fd796, [%rd1286];
	fma.rn.f64 	%fd797, %fd16, %fd795, %fd796;
	add.s32 	%r505, %r565, -6;
	cvt.u64.u32 	%rd1287, %r505;
	mad.lo.s64 	%rd1288, %rd1287, %rd3, %rd22;
	shl.b64 	%rd1289, %rd1288, 3;
	add.s64 	%rd1290, %rd6, %rd1289;
	ld.global.nc.f64 	%fd798, [%rd1290];
	fma.rn.f64 	%fd799, %fd16, %fd797, %fd798;
	add.s32 	%r506, %r565, -7;
	cvt.u64.u32 	%rd1291, %r506;
	mad.lo.s64 	%rd1292, %rd1291, %rd3, %rd22;
	shl.b64 	%rd1293, %rd1292, 3;
	add.s64 	%rd1294, %rd6, %rd1293;
	ld.global.nc.f64 	%fd800, [%rd1294];
	fma.rn.f64 	%fd801, %fd16, %fd799, %fd800;
	add.s32 	%r507, %r565, -8;
	cvt.u64.u32 	%rd1295, %r507;
	mad.lo.s64 	%rd1296, %rd1295, %rd3, %rd22;
	shl.b64 	%rd1297, %rd1296, 3;
	add.s64 	%rd1298, %rd6, %rd1297;
	ld.global.nc.f64 	%fd802, [%rd1298];
	fma.rn.f64 	%fd803, %fd16, %fd801, %fd802;
	add.s32 	%r508, %r565, -9;
	cvt.u64.u32 	%rd1299, %r508;
	mad.lo.s64 	%rd1300, %rd1299, %rd3, %rd22;
	shl.b64 	%rd1301, %rd1300, 3;
	add.s64 	%rd1302, %rd6, %rd1301;
	ld.global.nc.f64 	%fd804, [%rd1302];
	fma.rn.f64 	%fd805, %fd16, %fd803, %fd804;
	add.s32 	%r509, %r565, -10;
	cvt.u64.u32 	%rd1303, %r509;
	mad.lo.s64 	%rd1304, %rd1303, %rd3, %rd22;
	shl.b64 	%rd1305, %rd1304, 3;
	add.s64 	%rd1306, %rd6, %rd1305;
	ld.global.nc.f64 	%fd806, [%rd1306];
	fma.rn.f64 	%fd807, %fd16, %fd805, %fd806;
	add.s32 	%r510, %r565, -11;
	cvt.u64.u32 	%rd1307, %r510;
	mad.lo.s64 	%rd1308, %rd1307, %rd3, %rd22;
	shl.b64 	%rd1309, %rd1308, 3;
	add.s64 	%rd1310, %rd6, %rd1309;
	ld.global.nc.f64 	%fd808, [%rd1310];
	fma.rn.f64 	%fd809, %fd16, %fd807, %fd808;
	add.s32 	%r511, %r565, -12;
	cvt.u64.u32 	%rd1311, %r511;
	mad.lo.s64 	%rd1312, %rd1311, %rd3, %rd22;
	shl.b64 	%rd1313, %rd1312, 3;
	add.s64 	%rd1314, %rd6, %rd1313;
	ld.global.nc.f64 	%fd810, [%rd1314];
	fma.rn.f64 	%fd811, %fd16, %fd809, %fd810;
	add.s32 	%r512, %r565, -13;
	cvt.u64.u32 	%rd1315, %r512;
	mad.lo.s64 	%rd1316, %rd1315, %rd3, %rd22;
	shl.b64 	%rd1317, %rd1316, 3;
	add.s64 	%rd1318, %rd6, %rd1317;
	ld.global.nc.f64 	%fd812, [%rd1318];
	fma.rn.f64 	%fd813, %fd16, %fd811, %fd812;
	add.s32 	%r513, %r565, -14;
	cvt.u64.u32 	%rd1319, %r513;
	mad.lo.s64 	%rd1320, %rd1319, %rd3, %rd22;
	shl.b64 	%rd1321, %rd1320, 3;
	add.s64 	%rd1322, %rd6, %rd1321;
	ld.global.nc.f64 	%fd814, [%rd1322];
	fma.rn.f64 	%fd815, %fd16, %fd813, %fd814;
	add.s32 	%r514, %r565, -15;
	cvt.u64.u32 	%rd1323, %r514;
	mad.lo.s64 	%rd1324, %rd1323, %rd3, %rd22;
	shl.b64 	%rd1325, %rd1324, 3;
	add.s64 	%rd1326, %rd6, %rd1325;
	ld.global.nc.f64 	%fd816, [%rd1326];
	fma.rn.f64 	%fd817, %fd16, %fd815, %fd816;
	add.s32 	%r565, %r565, -16;
	cvt.u64.u32 	%rd1327, %r565;
	mad.lo.s64 	%rd1328, %rd1327, %rd3, %rd22;
	shl.b64 	%rd1329, %rd1328, 3;
	add.s64 	%rd1330, %rd6, %rd1329;
	ld.global.nc.f64 	%fd818, [%rd1330];
	fma.rn.f64 	%fd907, %fd16, %fd817, %fd818;
	add.s32 	%r564, %r564, 16;
	setp.ne.s32 	%p129, %r564, %r18;
	@%p129 bra 	$L__BB0_93;
$L__BB0_94:
	setp.eq.s32 	%p130, %r12, 0;
	@%p130 bra 	$L__BB0_104;
	setp.lt.u32 	%p131, %r13, 7;
	@%p131 bra 	$L__BB0_97;
	add.s32 	%r515, %r565, -1;
	cvt.u64.u32 	%rd1331, %r515;
	mad.lo.s64 	%rd1332, %rd1331, %rd3, %rd22;
	shl.b64 	%rd1333, %rd1332, 3;
	add.s64 	%rd1334, %rd6, %rd1333;
	ld.global.nc.f64 	%fd820, [%rd1334];
	fma.rn.f64 	%fd821, %fd16, %fd907, %fd820;
	add.s32 	%r516, %r565, -2;
	cvt.u64.u32 	%rd1335, %r516;
	mad.lo.s64 	%rd1336, %rd1335, %rd3, %rd22;
	shl.b64 	%rd1337, %rd1336, 3;
	add.s64 	%rd1338, %rd6, %rd1337;
	ld.global.nc.f64 	%fd822, [%rd1338];
	fma.rn.f64 	%fd823, %fd16, %fd821, %fd822;
	add.s32 	%r517, %r565, -3;
	cvt.u64.u32 	%rd1339, %r517;
	mad.lo.s64 	%rd1340, %rd1339, %rd3, %rd22;
	shl.b64 	%rd1341, %rd1340, 3;
	add.s64 	%rd1342, %rd6, %rd1341;
	ld.global.nc.f64 	%fd824, [%rd1342];
	fma.rn.f64 	%fd825, %fd16, %fd823, %fd824;
	add.s32 	%r518, %r565, -4;
	cvt.u64.u32 	%rd1343, %r518;
	mad.lo.s64 	%rd1344, %rd1343, %rd3, %rd22;
	shl.b64 	%rd1345, %rd1344, 3;
	add.s64 	%rd1346, %rd6, %rd1345;
	ld.global.nc.f64 	%fd826, [%rd1346];
	fma.rn.f64 	%fd827, %fd16, %fd825, %fd826;
	add.s32 	%r519, %r565, -5;
	cvt.u64.u32 	%rd1347, %r519;
	mad.lo.s64 	%rd1348, %rd1347, %rd3, %rd22;
	shl.b64 	%rd1349, %rd1348, 3;
	add.s64 	%rd1350, %rd6, %rd1349;
	ld.global.nc.f64 	%fd828, [%rd1350];
	fma.rn.f64 	%fd829, %fd16, %fd827, %fd828;
	add.s32 	%r520, %r565, -6;
	cvt.u64.u32 	%rd1351, %r520;
	mad.lo.s64 	%rd1352, %rd1351, %rd3, %rd22;
	shl.b64 	%rd1353, %rd1352, 3;
	add.s64 	%rd1354, %rd6, %rd1353;
	ld.global.nc.f64 	%fd830, [%rd1354];
	fma.rn.f64 	%fd831, %fd16, %fd829, %fd830;
	add.s32 	%r521, %r565, -7;
	cvt.u64.u32 	%rd1355, %r521;
	mad.lo.s64 	%rd1356, %rd1355, %rd3, %rd22;
	shl.b64 	%rd1357, %rd1356, 3;
	add.s64 	%rd1358, %rd6, %rd1357;
	ld.global.nc.f64 	%fd832, [%rd1358];
	fma.rn.f64 	%fd833, %fd16, %fd831, %fd832;
	add.s32 	%r565, %r565, -8;
	cvt.u64.u32 	%rd1359, %r565;
	mad.lo.s64 	%rd1360, %rd1359, %rd3, %rd22;
	shl.b64 	%rd1361, %rd1360, 3;
	add.s64 	%rd1362, %rd6, %rd1361;
	ld.global.nc.f64 	%fd834, [%rd1362];
	fma.rn.f64 	%fd907, %fd16, %fd833, %fd834;
$L__BB0_97:
	setp.eq.s32 	%p132, %r14, 0;
	@%p132 bra 	$L__BB0_104;
	setp.lt.u32 	%p133, %r15, 3;
	@%p133 bra 	$L__BB0_100;
	add.s32 	%r522, %r565, -1;
	cvt.u64.u32 	%rd1363, %r522;
	mad.lo.s64 	%rd1364, %rd1363, %rd3, %rd22;
	shl.b64 	%rd1365, %rd1364, 3;
	add.s64 	%rd1366, %rd6, %rd1365;
	ld.global.nc.f64 	%fd836, [%rd1366];
	fma.rn.f64 	%fd837, %fd16, %fd907, %fd836;
	add.s32 	%r523, %r565, -2;
	cvt.u64.u32 	%rd1367, %r523;
	mad.lo.s64 	%rd1368, %rd1367, %rd3, %rd22;
	shl.b64 	%rd1369, %rd1368, 3;
	add.s64 	%rd1370, %rd6, %rd1369;
	ld.global.nc.f64 	%fd838, [%rd1370];
	fma.rn.f64 	%fd839, %fd16, %fd837, %fd838;
	add.s32 	%r524, %r565, -3;
	cvt.u64.u32 	%rd1371, %r524;
	mad.lo.s64 	%rd1372, %rd1371, %rd3, %rd22;
	shl.b64 	%rd1373, %rd1372, 3;
	add.s64 	%rd1374, %rd6, %rd1373;
	ld.global.nc.f64 	%fd840, [%rd1374];
	fma.rn.f64 	%fd841, %fd16, %fd839, %fd840;
	add.s32 	%r565, %r565, -4;
	cvt.u64.u32 	%rd1375, %r565;
	mad.lo.s64 	%rd1376, %rd1375, %rd3, %rd22;
	shl.b64 	%rd1377, %rd1376, 3;
	add.s64 	%rd1378, %rd6, %rd1377;
	ld.global.nc.f64 	%fd842, [%rd1378];
	fma.rn.f64 	%fd907, %fd16, %fd841, %fd842;
$L__BB0_100:
	setp.eq.s32 	%p134, %r19, 0;
	@%p134 bra 	$L__BB0_104;
	setp.eq.s32 	%p135, %r19, 1;
	add.s32 	%r525, %r565, -1;
	cvt.u64.u32 	%rd1379, %r525;
	mad.lo.s64 	%rd1380, %rd1379, %rd3, %rd22;
	shl.b64 	%rd1381, %rd1380, 3;
	add.s64 	%rd1382, %rd6, %rd1381;
	ld.global.nc.f64 	%fd843, [%rd1382];
	fma.rn.f64 	%fd907, %fd16, %fd907, %fd843;
	@%p135 bra 	$L__BB0_104;
	setp.eq.s32 	%p136, %r19, 2;
	add.s32 	%r526, %r565, -2;
	cvt.u64.u32 	%rd1383, %r526;
	mad.lo.s64 	%rd1384, %rd1383, %rd3, %rd22;
	shl.b64 	%rd1385, %rd1384, 3;
	add.s64 	%rd1386, %rd6, %rd1385;
	ld.global.nc.f64 	%fd844, [%rd1386];
	fma.rn.f64 	%fd907, %fd16, %fd907, %fd844;
	@%p136 bra 	$L__BB0_104;
	add.s32 	%r527, %r565, -3;
	cvt.u64.u32 	%rd1387, %r527;
	mad.lo.s64 	%rd1388, %rd1387, %rd3, %rd22;
	shl.b64 	%rd1389, %rd1388, 3;
	add.s64 	%rd1390, %rd6, %rd1389;
	ld.global.nc.f64 	%fd845, [%rd1390];
	fma.rn.f64 	%fd907, %fd16, %fd907, %fd845;
$L__BB0_104:
	fma.rn.f64 	%fd885, %fd17, %fd885, %fd907;
	setp.gt.s32 	%p137, %r86, 1;
	@%p137 bra 	$L__BB0_91;
	bra.uni 	$L__BB0_88;
$L__BB0_105:
	mov.b32 	%r535, 0;
	mov.u32 	%r536, %r184;
$L__BB0_106:
	.pragma "nounroll";
	add.s32 	%r409, %r536, -1;
	cvt.u64.u32 	%rd870, %r409;
	add.s64 	%rd871, %rd9, %rd14;
	mad.lo.s64 	%rd872, %rd5, %rd870, %rd871;
	shl.b64 	%rd873, %rd872, 3;
	add.s64 	%rd874, %rd6, %rd873;
	ld.global.nc.f64 	%fd612, [%rd874];
	fma.rn.f64 	%fd613, %fd18, %fd850, %fd612;
	add.s32 	%r410, %r536, -2;
	cvt.u64.u32 	%rd875, %r410;
	mad.lo.s64 	%rd876, %rd5, %rd875, %rd871;
	shl.b64 	%rd877, %rd876, 3;
	add.s64 	%rd878, %rd6, %rd877;
	ld.global.nc.f64 	%fd614, [%rd878];
	fma.rn.f64 	%fd615, %fd18, %fd613, %fd614;
	add.s32 	%r411, %r536, -3;
	cvt.u64.u32 	%rd879, %r411;
	mad.lo.s64 	%rd880, %rd5, %rd879, %rd871;
	shl.b64 	%rd881, %rd880, 3;
	add.s64 	%rd882, %rd6, %rd881;
	ld.global.nc.f64 	%fd616, [%rd882];
	fma.rn.f64 	%fd617, %fd18, %fd615, %fd616;
	add.s32 	%r412, %r536, -4;
	cvt.u64.u32 	%rd883, %r412;
	mad.lo.s64 	%rd884, %rd5, %rd883, %rd871;
	shl.b64 	%rd885, %rd884, 3;
	add.s64 	%rd886, %rd6, %rd885;
	ld.global.nc.f64 	%fd618, [%rd886];
	fma.rn.f64 	%fd619, %fd18, %fd617, %fd618;
	add.s32 	%r413, %r536, -5;
	cvt.u64.u32 	%rd887, %r413;
	mad.lo.s64 	%rd888, %rd5, %rd887, %rd871;
	shl.b64 	%rd889, %rd888, 3;
	add.s64 	%rd890, %rd6, %rd889;
	ld.global.nc.f64 	%fd620, [%rd890];
	fma.rn.f64 	%fd621, %fd18, %fd619, %fd620;
	add.s32 	%r414, %r536, -6;
	cvt.u64.u32 	%rd891, %r414;
	mad.lo.s64 	%rd892, %rd5, %rd891, %rd871;
	shl.b64 	%rd893, %rd892, 3;
	add.s64 	%rd894, %rd6, %rd893;
	ld.global.nc.f64 	%fd622, [%rd894];
	fma.rn.f64 	%fd623, %fd18, %fd621, %fd622;
	add.s32 	%r415, %r536, -7;
	cvt.u64.u32 	%rd895, %r415;
	mad.lo.s64 	%rd896, %rd5, %rd895, %rd871;
	shl.b64 	%rd897, %rd896, 3;
	add.s64 	%rd898, %rd6, %rd897;
	ld.global.nc.f64 	%fd624, [%rd898];
	fma.rn.f64 	%fd625, %fd18, %fd623, %fd624;
	add.s32 	%r536, %r536, -8;
	cvt.u64.u32 	%rd899, %r536;
	mad.lo.s64 	%rd900, %rd5, %rd899, %rd871;
	shl.b64 	%rd901, %rd900, 3;
	add.s64 	%rd902, %rd6, %rd901;
	ld.global.nc.f64 	%fd626, [%rd902];
	fma.rn.f64 	%fd850, %fd18, %fd625, %fd626;
	add.s32 	%r535, %r535, 8;
	and.b32  	%r416, %r184, 2147483640;
	setp.eq.s32 	%p92, %r535, %r416;
	@%p92 bra 	$L__BB0_15;
	bra.uni 	$L__BB0_106;
$L__BB0_107:
	mov.u32 	%r97, %r568;
	setp.lt.u32 	%p99, %r11, 15;
	add.s32 	%r568, %r97, -1;
	cvt.u64.u32 	%rd938, %r568;
	mad.lo.s64 	%rd939, %rd5, %rd938, %rd9;
	add.s64 	%rd940, %rd14, %rd939;
	shl.b64 	%rd941, %rd940, 3;
	add.s64 	%rd942, %rd6, %rd941;
	ld.global.nc.f64 	%fd916, [%rd942];
	add.s64 	%rd23, %rd939, %rd13;
	mov.u32 	%r571, %r182;
	@%p99 bra 	$L__BB0_110;
	mov.b32 	%r570, 0;
	mov.u32 	%r571, %r182;
$L__BB0_109:
	.pragma "nounroll";
	add.s32 	%r426, %r571, -1;
	cvt.u64.u32 	%rd943, %r426;
	mad.lo.s64 	%rd944, %rd943, %rd3, %rd23;
	shl.b64 	%rd945, %rd944, 3;
	add.s64 	%rd946, %rd6, %rd945;
	ld.global.nc.f64 	%fd641, [%rd946];
	fma.rn.f64 	%fd642, %fd16, %fd916, %fd641;
	add.s32 	%r427, %r571, -2;
	cvt.u64.u32 	%rd947, %r427;
	mad.lo.s64 	%rd948, %rd947, %rd3, %rd23;
	shl.b64 	%rd949, %rd948, 3;
	add.s64 	%rd950, %rd6, %rd949;
	ld.global.nc.f64 	%fd643, [%rd950];
	fma.rn.f64 	%fd644, %fd16, %fd642, %fd643;
	add.s32 	%r428, %r571, -3;
	cvt.u64.u32 	%rd951, %r428;
	mad.lo.s64 	%rd952, %rd951, %rd3, %rd23;
	shl.b64 	%rd953, %rd952, 3;
	add.s64 	%rd954, %rd6, %rd953;
	ld.global.nc.f64 	%fd645, [%rd954];
	fma.rn.f64 	%fd646, %fd16, %fd644, %fd645;
	add.s32 	%r429, %r571, -4;
	cvt.u64.u32 	%rd955, %r429;
	mad.lo.s64 	%rd956, %rd955, %rd3, %rd23;
	shl.b64 	%rd957, %rd956, 3;
	add.s64 	%rd958, %rd6, %rd957;
	ld.global.nc.f64 	%fd647, [%rd958];
	fma.rn.f64 	%fd648, %fd16, %fd646, %fd647;
	add.s32 	%r430, %r571, -5;
	cvt.u64.u32 	%rd959, %r430;
	mad.lo.s64 	%rd960, %rd959, %rd3, %rd23;
	shl.b64 	%rd961, %rd960, 3;
	add.s64 	%rd962, %rd6, %rd961;
	ld.global.nc.f64 	%fd649, [%rd962];
	fma.rn.f64 	%fd650, %fd16, %fd648, %fd649;
	add.s32 	%r431, %r571, -6;
	cvt.u64.u32 	%rd963, %r431;
	mad.lo.s64 	%rd964, %rd963, %rd3, %rd23;
	shl.b64 	%rd965, %rd964, 3;
	add.s64 	%rd966, %rd6, %rd965;
	ld.global.nc.f64 	%fd651, [%rd966];
	fma.rn.f64 	%fd652, %fd16, %fd650, %fd651;
	add.s32 	%r432, %r571, -7;
	cvt.u64.u32 	%rd967, %r432;
	mad.lo.s64 	%rd968, %rd967, %rd3, %rd23;
	shl.b64 	%rd969, %rd968, 3;
	add.s64 	%rd970, %rd6, %rd969;
	ld.global.nc.f64 	%fd653, [%rd970];
	fma.rn.f64 	%fd654, %fd16, %fd652, %fd653;
	add.s32 	%r433, %r571, -8;
	cvt.u64.u32 	%rd971, %r433;
	mad.lo.s64 	%rd972, %rd971, %rd3, %rd23;
	shl.b64 	%rd973, %rd972, 3;
	add.s64 	%rd974, %rd6, %rd973;
	ld.global.nc.f64 	%fd655, [%rd974];
	fma.rn.f64 	%fd656, %fd16, %fd654, %fd655;
	add.s32 	%r434, %r571, -9;
	cvt.u64.u32 	%rd975, %r434;
	mad.lo.s64 	%rd976, %rd975, %rd3, %rd23;
	shl.b64 	%rd977, %rd976, 3;
	add.s64 	%rd978, %rd6, %rd977;
	ld.global.nc.f64 	%fd657, [%rd978];
	fma.rn.f64 	%fd658, %fd16, %fd656, %fd657;
	add.s32 	%r435, %r571, -10;
	cvt.u64.u32 	%rd979, %r435;
	mad.lo.s64 	%rd980, %rd979, %rd3, %rd23;
	shl.b64 	%rd981, %rd980, 3;
	add.s64 	%rd982, %rd6, %rd981;
	ld.global.nc.f64 	%fd659, [%rd982];
	fma.rn.f64 	%fd660, %fd16, %fd658, %fd659;
	add.s32 	%r436, %r571, -11;
	cvt.u64.u32 	%rd983, %r436;
	mad.lo.s64 	%rd984, %rd983, %rd3, %rd23;
	shl.b64 	%rd985, %rd984, 3;
	add.s64 	%rd986, %rd6, %rd985;
	ld.global.nc.f64 	%fd661, [%rd986];
	fma.rn.f64 	%fd662, %fd16, %fd660, %fd661;
	add.s32 	%r437, %r571, -12;
	cvt.u64.u32 	%rd987, %r437;
	mad.lo.s64 	%rd988, %rd987, %rd3, %rd23;
	shl.b64 	%rd989, %rd988, 3;
	add.s64 	%rd990, %rd6, %rd989;
	ld.global.nc.f64 	%fd663, [%rd990];
	fma.rn.f64 	%fd664, %fd16, %fd662, %fd663;
	add.s32 	%r438, %r571, -13;
	cvt.u64.u32 	%rd991, %r438;
	mad.lo.s64 	%rd992, %rd991, %rd3, %rd23;
	shl.b64 	%rd993, %rd992, 3;
	add.s64 	%rd994, %rd6, %rd993;
	ld.global.nc.f64 	%fd665, [%rd994];
	fma.rn.f64 	%fd666, %fd16, %fd664, %fd665;
	add.s32 	%r439, %r571, -14;
	cvt.u64.u32 	%rd995, %r439;
	mad.lo.s64 	%rd996, %rd995, %rd3, %rd23;
	shl.b64 	%rd997, %rd996, 3;
	add.s64 	%rd998, %rd6, %rd997;
	ld.global.nc.f64 	%fd667, [%rd998];
	fma.rn.f64 	%fd668, %fd16, %fd666, %fd667;
	add.s32 	%r440, %r571, -15;
	cvt.u64.u32 	%rd999, %r440;
	mad.lo.s64 	%rd1000, %rd999, %rd3, %rd23;
	shl.b64 	%rd1001, %rd1000, 3;
	add.s64 	%rd1002, %rd6, %rd1001;
	ld.global.nc.f64 	%fd669, [%rd1002];
	fma.rn.f64 	%fd670, %fd16, %fd668, %fd669;
	add.s32 	%r571, %r571, -16;
	cvt.u64.u32 	%rd1003, %r571;
	mad.lo.s64 	%rd1004, %rd1003, %rd3, %rd23;
	shl.b64 	%rd1005, %rd1004, 3;
	add.s64 	%rd1006, %rd6, %rd1005;
	ld.global.nc.f64 	%fd671, [%rd1006];
	fma.rn.f64 	%fd916, %fd16, %fd670, %fd671;
	add.s32 	%r570, %r570, 16;
	setp.ne.s32 	%p100, %r570, %r18;
	@%p100 bra 	$L__BB0_109;
$L__BB0_110:
	setp.eq.s32 	%p101, %r12, 0;
	@%p101 bra 	$L__BB0_120;
	setp.lt.u32 	%p102, %r13, 7;
	@%p102 bra 	$L__BB0_113;
	add.s32 	%r441, %r571, -1;
	cvt.u64.u32 	%rd1007, %r441;
	mad.lo.s64 	%rd1008, %rd1007, %rd3, %rd23;
	shl.b64 	%rd1009, %rd1008, 3;
	add.s64 	%rd1010, %rd6, %rd1009;
	ld.global.nc.f64 	%fd673, [%rd1010];
	fma.rn.f64 	%fd674, %fd16, %fd916, %fd673;
	add.s32 	%r442, %r571, -2;
	cvt.u64.u32 	%rd1011, %r442;
	mad.lo.s64 	%rd1012, %rd1011, %rd3, %rd23;
	shl.b64 	%rd1013, %rd1012, 3;
	add.s64 	%rd1014, %rd6, %rd1013;
	ld.global.nc.f64 	%fd675, [%rd1014];
	fma.rn.f64 	%fd676, %fd16, %fd674, %fd675;
	add.s32 	%r443, %r571, -3;
	cvt.u64.u32 	%rd1015, %r443;
	mad.lo.s64 	%rd1016, %rd1015, %rd3, %rd23;
	shl.b64 	%rd1017, %rd1016, 3;
	add.s64 	%rd1018, %rd6, %rd1017;
	ld.global.nc.f64 	%fd677, [%rd1018];
	fma.rn.f64 	%fd678, %fd16, %fd676, %fd677;
	add.s32 	%r444, %r571, -4;
	cvt.u64.u32 	%rd1019, %r444;
	mad.lo.s64 	%rd1020, %rd1019, %rd3, %rd23;
	shl.b64 	%rd1021, %rd1020, 3;
	add.s64 	%rd1022, %rd6, %rd1021;
	ld.global.nc.f64 	%fd679, [%rd1022];
	fma.rn.f64 	%fd680, %fd16, %fd678, %fd679;
	add.s32 	%r445, %r571, -5;
	cvt.u64.u32 	%rd1023, %r445;
	mad.lo.s64 	%rd1024, %rd1023, %rd3, %rd23;
	shl.b64 	%rd1025, %rd1024, 3;
	add.s64 	%rd1026, %rd6, %rd1025;
	ld.global.nc.f64 	%fd681, [%rd1026];
	fma.rn.f64 	%fd682, %fd16, %fd680, %fd681;
	add.s32 	%r446, %r571, -6;
	cvt.u64.u32 	%rd1027, %r446;
	mad.lo.s64 	%rd1028, %rd1027, %rd3, %rd23;
	shl.b64 	%rd1029, %rd1028, 3;
	add.s64 	%rd1030, %rd6, %rd1029;
	ld.global.nc.f64 	%fd683, [%rd1030];
	fma.rn.f64 	%fd684, %fd16, %fd682, %fd683;
	add.s32 	%r447, %r571, -7;
	cvt.u64.u32 	%rd1031, %r447;
	mad.lo.s64 	%rd1032, %rd1031, %rd3, %rd23;
	shl.b64 	%rd1033, %rd1032, 3;
	add.s64 	%rd1034, %rd6, %rd1033;
	ld.global.nc.f64 	%fd685, [%rd1034];
	fma.rn.f64 	%fd686, %fd16, %fd684, %fd685;
	add.s32 	%r571, %r571, -8;
	cvt.u64.u32 	%rd1035, %r571;
	mad.lo.s64 	%rd1036, %rd1035, %rd3, %rd23;
	shl.b64 	%rd1037, %rd1036, 3;
	add.s64 	%rd1038, %rd6, %rd1037;
	ld.global.nc.f64 	%fd687, [%rd1038];
	fma.rn.f64 	%fd916, %fd16, %fd686, %fd687;
$L__BB0_113:
	setp.eq.s32 	%p103, %r14, 0;
	@%p103 bra 	$L__BB0_120;
	setp.lt.u32 	%p104, %r15, 3;
	@%p104 bra 	$L__BB0_116;
	add.s32 	%r448, %r571, -1;
	cvt.u64.u32 	%rd1039, %r448;
	mad.lo.s64 	%rd1040, %rd1039, %rd3, %rd23;
	shl.b64 	%rd1041, %rd1040, 3;
	add.s64 	%rd1042, %rd6, %rd1041;
	ld.global.nc.f64 	%fd689, [%rd1042];
	fma.rn.f64 	%fd690, %fd16, %fd916, %fd689;
	add.s32 	%r449, %r571, -2;
	cvt.u64.u32 	%rd1043, %r449;
	mad.lo.s64 	%rd1044, %rd1043, %rd3, %rd23;
	shl.b64 	%rd1045, %rd1044, 3;
	add.s64 	%rd1046, %rd6, %rd1045;
	ld.global.nc.f64 	%fd691, [%rd1046];
	fma.rn.f64 	%fd692, %fd16, %fd690, %fd691;
	add.s32 	%r450, %r571, -3;
	cvt.u64.u32 	%rd1047, %r450;
	mad.lo.s64 	%rd1048, %rd1047, %rd3, %rd23;
	shl.b64 	%rd1049, %rd1048, 3;
	add.s64 	%rd1050, %rd6, %rd1049;
	ld.global.nc.f64 	%fd693, [%rd1050];
	fma.rn.f64 	%fd694, %fd16, %fd692, %fd693;
	add.s32 	%r571, %r571, -4;
	cvt.u64.u32 	%rd1051, %r571;
	mad.lo.s64 	%rd1052, %rd1051, %rd3, %rd23;
	shl.b64 	%rd1053, %rd1052, 3;
	add.s64 	%rd1054, %rd6, %rd1053;
	ld.global.nc.f64 	%fd695, [%rd1054];
	fma.rn.f64 	%fd916, %fd16, %fd694, %fd695;
$L__BB0_116:
	setp.eq.s32 	%p105, %r19, 0;
	@%p105 bra 	$L__BB0_120;
	setp.eq.s32 	%p106, %r19, 1;
	add.s32 	%r451, %r571, -1;
	cvt.u64.u32 	%rd1055, %r451;
	mad.lo.s64 	%rd1056, %rd1055, %rd3, %rd23;
	shl.b64 	%rd1057, %rd1056, 3;
	add.s64 	%rd1058, %rd6, %rd1057;
	ld.global.nc.f64 	%fd696, [%rd1058];
	fma.rn.f64 	%fd916, %fd16, %fd916, %fd696;
	@%p106 bra 	$L__BB0_120;
	setp.eq.s32 	%p107, %r19, 2;
	add.s32 	%r452, %r571, -2;
	cvt.u64.u32 	%rd1059, %r452;
	mad.lo.s64 	%rd1060, %rd1059, %rd3, %rd23;
	shl.b64 	%rd1061, %rd1060, 3;
	add.s64 	%rd1062, %rd6, %rd1061;
	ld.global.nc.f64 	%fd697, [%rd1062];
	fma.rn.f64 	%fd916, %fd16, %fd916, %fd697;
	@%p107 bra 	$L__BB0_120;
	add.s32 	%r453, %r571, -3;
	cvt.u64.u32 	%rd1063, %r453;
	mad.lo.s64 	%rd1064, %rd1063, %rd3, %rd23;
	shl.b64 	%rd1065, %rd1064, 3;
	add.s64 	%rd1066, %rd6, %rd1065;
	ld.global.nc.f64 	%fd698, [%rd1066];
	fma.rn.f64 	%fd916, %fd16, %fd916, %fd698;
$L__BB0_120:
	fma.rn.f64 	%fd850, %fd18, %fd850, %fd916;
	setp.gt.s32 	%p108, %r97, 1;
	@%p108 bra 	$L__BB0_107;
	bra.uni 	$L__BB0_23;
$L__BB0_121:
	setp.lt.s32 	%p10, %r183, 1;
	@%p10 bra 	$L__BB0_166;
	setp.lt.s32 	%p30, %r182, 1;
	@%p30 bra 	$L__BB0_153;
	add.s32 	%r108, %r182, -1;
	and.b32  	%r109, %r182, 15;
	add.s32 	%r110, %r109, -1;
	and.b32  	%r111, %r182, 7;
	add.s32 	%r112, %r111, -1;
	and.b32  	%r113, %r182, 2147483632;
	and.b32  	%r114, %r182, 3;
	mov.b32 	%r574, 0;
$L__BB0_124:
	setp.lt.u32 	%p39, %r108, 15;
	cvt.u64.u32 	%rd24, %r574;
	add.s64 	%rd287, %rd12, %rd24;
	shl.b64 	%rd288, %rd287, 3;
	add.s64 	%rd289, %rd6, %rd288;
	ld.global.nc.f64 	%fd924, [%rd289];
	add.s64 	%rd25, %rd10, %rd24;
	mov.u32 	%r577, %r182;
	@%p39 bra 	$L__BB0_127;
	mov.b32 	%r576, 0;
	mov.u32 	%r577, %r182;
$L__BB0_126:
	.pragma "nounroll";
	add.s32 	%r275, %r577, -1;
	cvt.u64.u32 	%rd290, %r275;
	mad.lo.s64 	%rd291, %rd290, %rd3, %rd25;
	shl.b64 	%rd292, %rd291, 3;
	add.s64 	%rd293, %rd6, %rd292;
	ld.global.nc.f64 	%fd347, [%rd293];
	fma.rn.f64 	%fd348, %fd16, %fd924, %fd347;
	add.s32 	%r276, %r577, -2;
	cvt.u64.u32 	%rd294, %r276;
	mad.lo.s64 	%rd295, %rd294, %rd3, %rd25;
	shl.b64 	%rd296, %rd295, 3;
	add.s64 	%rd297, %rd6, %rd296;
	ld.global.nc.f64 	%fd349, [%rd297];
	fma.rn.f64 	%fd350, %fd16, %fd348, %fd349;
	add.s32 	%r277, %r577, -3;
	cvt.u64.u32 	%rd298, %r277;
	mad.lo.s64 	%rd299, %rd298, %rd3, %rd25;
	shl.b64 	%rd300, %rd299, 3;
	add.s64 	%rd301, %rd6, %rd300;
	ld.global.nc.f64 	%fd351, [%rd301];
	fma.rn.f64 	%fd352, %fd16, %fd350, %fd351;
	add.s32 	%r278, %r577, -4;
	cvt.u64.u32 	%rd302, %r278;
	mad.lo.s64 	%rd303, %rd302, %rd3, %rd25;
	shl.b64 	%rd304, %rd303, 3;
	add.s64 	%rd305, %rd6, %rd304;
	ld.global.nc.f64 	%fd353, [%rd305];
	fma.rn.f64 	%fd354, %fd16, %fd352, %fd353;
	add.s32 	%r279, %r577, -5;
	cvt.u64.u32 	%rd306, %r279;
	mad.lo.s64 	%rd307, %rd306, %rd3, %rd25;
	shl.b64 	%rd308, %rd307, 3;
	add.s64 	%rd309, %rd6, %rd308;
	ld.global.nc.f64 	%fd355, [%rd309];
	fma.rn.f64 	%fd356, %fd16, %fd354, %fd355;
	add.s32 	%r280, %r577, -6;
	cvt.u64.u32 	%rd310, %r280;
	mad.lo.s64 	%rd311, %rd310, %rd3, %rd25;
	shl.b64 	%rd312, %rd311, 3;
	add.s64 	%rd313, %rd6, %rd312;
	ld.global.nc.f64 	%fd357, [%rd313];
	fma.rn.f64 	%fd358, %fd16, %fd356, %fd357;
	add.s32 	%r281, %r577, -7;
	cvt.u64.u32 	%rd314, %r281;
	mad.lo.s64 	%rd315, %rd314, %rd3, %rd25;
	shl.b64 	%rd316, %rd315, 3;
	add.s64 	%rd317, %rd6, %rd316;
	ld.global.nc.f64 	%fd359, [%rd317];
	fma.rn.f64 	%fd360, %fd16, %fd358, %fd359;
	add.s32 	%r282, %r577, -8;
	cvt.u64.u32 	%rd318, %r282;
	mad.lo.s64 	%rd319, %rd318, %rd3, %rd25;
	shl.b64 	%rd320, %rd319, 3;
	add.s64 	%rd321, %rd6, %rd320;
	ld.global.nc.f64 	%fd361, [%rd321];
	fma.rn.f64 	%fd362, %fd16, %fd360, %fd361;
	add.s32 	%r283, %r577, -9;
	cvt.u64.u32 	%rd322, %r283;
	mad.lo.s64 	%rd323, %rd322, %rd3, %rd25;
	shl.b64 	%rd324, %rd323, 3;
	add.s64 	%rd325, %rd6, %rd324;
	ld.global.nc.f64 	%fd363, [%rd325];
	fma.rn.f64 	%fd364, %fd16, %fd362, %fd363;
	add.s32 	%r284, %r577, -10;
	cvt.u64.u32 	%rd326, %r284;
	mad.lo.s64 	%rd327, %rd326, %rd3, %rd25;
	shl.b64 	%rd328, %rd327, 3;
	add.s64 	%rd329, %rd6, %rd328;
	ld.global.nc.f64 	%fd365, [%rd329];
	fma.rn.f64 	%fd366, %fd16, %fd364, %fd365;
	add.s32 	%r285, %r577, -11;
	cvt.u64.u32 	%rd330, %r285;
	mad.lo.s64 	%rd331, %rd330, %rd3, %rd25;
	shl.b64 	%rd332, %rd331, 3;
	add.s64 	%rd333, %rd6, %rd332;
	ld.global.nc.f64 	%fd367, [%rd333];
	fma.rn.f64 	%fd368, %fd16, %fd366, %fd367;
	add.s32 	%r286, %r577, -12;
	cvt.u64.u32 	%rd334, %r286;
	mad.lo.s64 	%rd335, %rd334, %rd3, %rd25;
	shl.b64 	%rd336, %rd335, 3;
	add.s64 	%rd337, %rd6, %rd336;
	ld.global.nc.f64 	%fd369, [%rd337];
	fma.rn.f64 	%fd370, %fd16, %fd368, %fd369;
	add.s32 	%r287, %r577, -13;
	cvt.u64.u32 	%rd338, %r287;
	mad.lo.s64 	%rd339, %rd338, %rd3, %rd25;
	shl.b64 	%rd340, %rd339, 3;
	add.s64 	%rd341, %rd6, %rd340;
	ld.global.nc.f64 	%fd371, [%rd341];
	fma.rn.f64 	%fd372, %fd16, %fd370, %fd371;
	add.s32 	%r288, %r577, -14;
	cvt.u64.u32 	%rd342, %r288;
	mad.lo.s64 	%rd343, %rd342, %rd3, %rd25;
	shl.b64 	%rd344, %rd343, 3;
	add.s64 	%rd345, %rd6, %rd344;
	ld.global.nc.f64 	%fd373, [%rd345];
	fma.rn.f64 	%fd374, %fd16, %fd372, %fd373;
	add.s32 	%r289, %r577, -15;
	cvt.u64.u32 	%rd346, %r289;
	mad.lo.s64 	%rd347, %rd346, %rd3, %rd25;
	shl.b64 	%rd348, %rd347, 3;
	add.s64 	%rd349, %rd6, %rd348;
	ld.global.nc.f64 	%fd375, [%rd349];
	fma.rn.f64 	%fd376, %fd16, %fd374, %fd375;
	add.s32 	%r577, %r577, -16;
	cvt.u64.u32 	%rd350, %r577;
	mad.lo.s64 	%rd351, %rd350, %rd3, %rd25;
	shl.b64 	%rd352, %rd351, 3;
	add.s64 	%rd353, %rd6, %rd352;
	ld.global.nc.f64 	%fd377, [%rd353];
	fma.rn.f64 	%fd924, %fd16, %fd376, %fd377;
	add.s32 	%r576, %r576, 16;
	setp.ne.s32 	%p40, %r576, %r113;
	@%p40 bra 	$L__BB0_126;
$L__BB0_127:
	setp.eq.s32 	%p41, %r109, 0;
	@%p41 bra 	$L__BB0_137;
	setp.lt.u32 	%p42, %r110, 7;
	@%p42 bra 	$L__BB0_130;
	add.s32 	%r290, %r577, -1;
	cvt.u64.u32 	%rd354, %r290;
	mad.lo.s64 	%rd355, %rd354, %rd3, %rd25;
	shl.b64 	%rd356, %rd355, 3;
	add.s64 	%rd357, %rd6, %rd356;
	ld.global.nc.f64 	%fd379, [%rd357];
	fma.rn.f64 	%fd380, %fd16, %fd924, %fd379;
	add.s32 	%r291, %r577, -2;
	cvt.u64.u32 	%rd358, %r291;
	mad.lo.s64 	%rd359, %rd358, %rd3, %rd25;
	shl.b64 	%rd360, %rd359, 3;
	add.s64 	%rd361, %rd6, %rd360;
	ld.global.nc.f64 	%fd381, [%rd361];
	fma.rn.f64 	%fd382, %fd16, %fd380, %fd381;
	add.s32 	%r292, %r577, -3;
	cvt.u64.u32 	%rd362, %r292;
	mad.lo.s64 	%rd363, %rd362, %rd3, %rd25;
	shl.b64 	%rd364, %rd363, 3;
	add.s64 	%rd365, %rd6, %rd364;
	ld.global.nc.f64 	%fd383, [%rd365];
	fma.rn.f64 	%fd384, %fd16, %fd382, %fd383;
	add.s32 	%r293, %r577, -4;
	cvt.u64.u32 	%rd366, %r293;
	mad.lo.s64 	%rd367, %rd366, %rd3, %rd25;
	shl.b64 	%rd368, %rd367, 3;
	add.s64 	%rd369, %rd6, %rd368;
	ld.global.nc.f64 	%fd385, [%rd369];
	fma.rn.f64 	%fd386, %fd16, %fd384, %fd385;
	add.s32 	%r294, %r577, -5;
	cvt.u64.u32 	%rd370, %r294;
	mad.lo.s64 	%rd371, %rd370, %rd3, %rd25;
	shl.b64 	%rd372, %rd371, 3;
	add.s64 	%rd373, %rd6, %rd372;
	ld.global.nc.f64 	%fd387, [%rd373];
	fma.rn.f64 	%fd388, %fd16, %fd386, %fd387;
	add.s32 	%r295, %r577, -6;
	cvt.u64.u32 	%rd374, %r295;
	mad.lo.s64 	%rd375, %rd374, %rd3, %rd25;
	shl.b64 	%rd376, %rd375, 3;
	add.s64 	%rd377, %rd6, %rd376;
	ld.global.nc.f64 	%fd389, [%rd377];
	fma.rn.f64 	%fd390, %fd16, %fd388, %fd389;
	add.s32 	%r296, %r577, -7;
	cvt.u64.u32 	%rd378, %r296;
	mad.lo.s64 	%rd379, %rd378, %rd3, %rd25;
	shl.b64 	%rd380, %rd379, 3;
	add.s64 	%rd381, %rd6, %rd380;
	ld.global.nc.f64 	%fd391, [%rd381];
	fma.rn.f64 	%fd392, %fd16, %fd390, %fd391;
	add.s32 	%r577, %r577, -8;
	cvt.u64.u32 	%rd382, %r577;
	mad.lo.s64 	%rd383, %rd382, %rd3, %rd25;
	shl.b64 	%rd384, %rd383, 3;
	add.s64 	%rd385, %rd6, %rd384;
	ld.global.nc.f64 	%fd393, [%rd385];
	fma.rn.f64 	%fd924, %fd16, %fd392, %fd393;
$L__BB0_130:
	setp.eq.s32 	%p43, %r111, 0;
	@%p43 bra 	$L__BB0_137;
	setp.lt.u32 	%p44, %r112, 3;
	@%p44 bra 	$L__BB0_133;
	add.s32 	%r297, %r577, -1;
	cvt.u64.u32 	%rd386, %r297;
	mad.lo.s64 	%rd387, %rd386, %rd3, %rd25;
	shl.b64 	%rd388, %rd387, 3;
	add.s64 	%rd389, %rd6, %rd388;
	ld.global.nc.f64 	%fd395, [%rd389];
	fma.rn.f64 	%fd396, %fd16, %fd924, %fd395;
	add.s32 	%r298, %r577, -2;
	cvt.u64.u32 	%rd390, %r298;
	mad.lo.s64 	%rd391, %rd390, %rd3, %rd25;
	shl.b64 	%rd392, %rd391, 3;
	add.s64 	%rd393, %rd6, %rd392;
	ld.global.nc.f64 	%fd397, [%rd393];
	fma.rn.f64 	%fd398, %fd16, %fd396, %fd397;
	add.s32 	%r299, %r577, -3;
	cvt.u64.u32 	%rd394, %r299;
	mad.lo.s64 	%rd395, %rd394, %rd3, %rd25;
	shl.b64 	%rd396, %rd395, 3;
	add.s64 	%rd397, %rd6, %rd396;
	ld.global.nc.f64 	%fd399, [%rd397];
	fma.rn.f64 	%fd400, %fd16, %fd398, %fd399;
	add.s32 	%r577, %r577, -4;
	cvt.u64.u32 	%rd398, %r577;
	mad.lo.s64 	%rd399, %rd398, %rd3, %rd25;
	shl.b64 	%rd400, %rd399, 3;
	add.s64 	%rd401, %rd6, %rd400;
	ld.global.nc.f64 	%fd401, [%rd401];
	fma.rn.f64 	%fd924, %fd16, %fd400, %fd401;
$L__BB0_133:
	setp.eq.s32 	%p45, %r114, 0;
	@%p45 bra 	$L__BB0_137;
	setp.eq.s32 	%p46, %r114, 1;
	add.s32 	%r300, %r577, -1;
	cvt.u64.u32 	%rd402, %r300;
	mad.lo.s64 	%rd403, %rd402, %rd3, %rd25;
	shl.b64 	%rd404, %rd403, 3;
	add.s64 	%rd405, %rd6, %rd404;
	ld.global.nc.f64 	%fd402, [%rd405];
	fma.rn.f64 	%fd924, %fd16, %fd924, %fd402;
	@%p46 bra 	$L__BB0_137;
	setp.eq.s32 	%p47, %r114, 2;
	add.s32 	%r301, %r577, -2;
	cvt.u64.u32 	%rd406, %r301;
	mad.lo.s64 	%rd407, %rd406, %rd3, %rd25;
	shl.b64 	%rd408, %rd407, 3;
	add.s64 	%rd409, %rd6, %rd408;
	ld.global.nc.f64 	%fd403, [%rd409];
	fma.rn.f64 	%fd924, %fd16, %fd924, %fd403;
	@%p47 bra 	$L__BB0_137;
	add.s32 	%r302, %r577, -3;
	cvt.u64.u32 	%rd410, %r302;
	mad.lo.s64 	%rd411, %rd410, %rd3, %rd25;
	shl.b64 	%rd412, %rd411, 3;
	add.s64 	%rd413, %rd6, %rd412;
	ld.global.nc.f64 	%fd404, [%rd413];
	fma.rn.f64 	%fd924, %fd16, %fd924, %fd404;
$L__BB0_137:
	add.s64 	%rd26, %rd11, %rd24;
	mov.u32 	%r580, %r183;
$L__BB0_138:
	mov.u32 	%r125, %r580;
	setp.lt.u32 	%p48, %r108, 15;
	add.s32 	%r580, %r125, -1;
	cvt.u64.u32 	%rd414, %r580;
	mad.lo.s64 	%rd415, %rd4, %rd414, %rd8;
	add.s64 	%rd416, %rd26, %rd415;
	shl.b64 	%rd417, %rd416, 3;
	add.s64 	%rd418, %rd6, %rd417;
	ld.global.nc.f64 	%fd933, [%rd418];
	add.s64 	%rd27, %rd415, %rd24;
	mov.u32 	%r583, %r182;
	@%p48 bra 	$L__BB0_141;
	mov.b32 	%r582, 0;
	mov.u32 	%r583, %r182;
$L__BB0_140:
	.pragma "nounroll";
	add.s32 	%r304, %r583, -1;
	cvt.u64.u32 	%rd419, %r304;
	mad.lo.s64 	%rd420, %rd419, %rd3, %rd27;
	shl.b64 	%rd421, %rd420, 3;
	add.s64 	%rd422, %rd6, %rd421;
	ld.global.nc.f64 	%fd406, [%rd422];
	fma.rn.f64 	%fd407, %fd16, %fd933, %fd406;
	add.s32 	%r305, %r583, -2;
	cvt.u64.u32 	%rd423, %r305;
	mad.lo.s64 	%rd424, %rd423, %rd3, %rd27;
	shl.b64 	%rd425, %rd424, 3;
	add.s64 	%rd426, %rd6, %rd425;
	ld.global.nc.f64 	%fd408, [%rd426];
	fma.rn.f64 	%fd409, %fd16, %fd407, %fd408;
	add.s32 	%r306, %r583, -3;
	cvt.u64.u32 	%rd427, %r306;
	mad.lo.s64 	%rd428, %rd427, %rd3, %rd27;
	shl.b64 	%rd429, %rd428, 3;
	add.s64 	%rd430, %rd6, %rd429;
	ld.global.nc.f64 	%fd410, [%rd430];
	fma.rn.f64 	%fd411, %fd16, %fd409, %fd410;
	add.s32 	%r307, %r583, -4;
	cvt.u64.u32 	%rd431, %r307;
	mad.lo.s64 	%rd432, %rd431, %rd3, %rd27;
	shl.b64 	%rd433, %rd432, 3;
	add.s64 	%rd434, %rd6, %rd433;
	ld.global.nc.f64 	%fd412, [%rd434];
	fma.rn.f64 	%fd413, %fd16, %fd411, %fd412;
	add.s32 	%r308, %r583, -5;
	cvt.u64.u32 	%rd435, %r308;
	mad.lo.s64 	%rd436, %rd435, %rd3, %rd27;
	shl.b64 	%rd437, %rd436, 3;
	add.s64 	%rd438, %rd6, %rd437;
	ld.global.nc.f64 	%fd414, [%rd438];
	fma.rn.f64 	%fd415, %fd16, %fd413, %fd414;
	add.s32 	%r309, %r583, -6;
	cvt.u64.u32 	%rd439, %r309;
	mad.lo.s64 	%rd440, %rd439, %rd3, %rd27;
	shl.b64 	%rd441, %rd440, 3;
	add.s64 	%rd442, %rd6, %rd441;
	ld.global.nc.f64 	%fd416, [%rd442];
	fma.rn.f64 	%fd417, %fd16, %fd415, %fd416;
	add.s32 	%r310, %r583, -7;
	cvt.u64.u32 	%rd443, %r310;
	mad.lo.s64 	%rd444, %rd443, %rd3, %rd27;
	shl.b64 	%rd445, %rd444, 3;
	add.s64 	%rd446, %rd6, %rd445;
	ld.global.nc.f64 	%fd418, [%rd446];
	fma.rn.f64 	%fd419, %fd16, %fd417, %fd418;
	add.s32 	%r311, %r583, -8;
	cvt.u64.u32 	%rd447, %r311;
	mad.lo.s64 	%rd448, %rd447, %rd3, %rd27;
	shl.b64 	%rd449, %rd448, 3;
	add.s64 	%rd450, %rd6, %rd449;
	ld.global.nc.f64 	%fd420, [%rd450];
	fma.rn.f64 	%fd421, %fd16, %fd419, %fd420;
	add.s32 	%r312, %r583, -9;
	cvt.u64.u32 	%rd451, %r312;
	mad.lo.s64 	%rd452, %rd451, %rd3, %rd27;
	shl.b64 	%rd453, %rd452, 3;
	add.s64 	%rd454, %rd6, %rd453;
	ld.global.nc.f64 	%fd422, [%rd454];
	fma.rn.f64 	%fd423, %fd16, %fd421, %fd422;
	add.s32 	%r313, %r583, -10;
	cvt.u64.u32 	%rd455, %r313;
	mad.lo.s64 	%rd456, %rd455, %rd3, %rd27;
	shl.b64 	%rd457, %rd456, 3;
	add.s64 	%rd458, %rd6, %rd457;
	ld.global.nc.f64 	%fd424, [%rd458];
	fma.rn.f64 	%fd425, %fd16, %fd423, %fd424;
	add.s32 	%r314, %r583, -11;
	cvt.u64.u32 	%rd459, %r314;
	mad.lo.s64 	%rd460, %rd459, %rd3, %rd27;
	shl.b64 	%rd461, %rd460, 3;
	add.s64 	%rd462, %rd6, %rd461;
	ld.global.nc.f64 	%fd426, [%rd462];
	fma.rn.f64 	%fd427, %fd16, %fd425, %fd426;
	add.s32 	%r315, %r583, -12;
	cvt.u64.u32 	%rd463, %r315;
	mad.lo.s64 	%rd464, %rd463, %rd3, %rd27;
	shl.b64 	%rd465, %rd464, 3;
	add.s64 	%rd466, %rd6, %rd465;
	ld.global.nc.f64 	%fd428, [%rd466];
	fma.rn.f64 	%fd429, %fd16, %fd427, %fd428;
	add.s32 	%r316, %r583, -13;
	cvt.u64.u32 	%rd467, %r316;
	mad.lo.s64 	%rd468, %rd467, %rd3, %rd27;
	shl.b64 	%rd469, %rd468, 3;
	add.s64 	%rd470, %rd6, %rd469;
	ld.global.nc.f64 	%fd430, [%rd470];
	fma.rn.f64 	%fd431, %fd16, %fd429, %fd430;
	add.s32 	%r317, %r583, -14;
	cvt.u64.u32 	%rd471, %r317;
	mad.lo.s64 	%rd472, %rd471, %rd3, %rd27;
	shl.b64 	%rd473, %rd472, 3;
	add.s64 	%rd474, %rd6, %rd473;
	ld.global.nc.f64 	%fd432, [%rd474];
	fma.rn.f64 	%fd433, %fd16, %fd431, %fd432;
	add.s32 	%r318, %r583, -15;
	cvt.u64.u32 	%rd475, %r318;
	mad.lo.s64 	%rd476, %rd475, %rd3, %rd27;
	shl.b64 	%rd477, %rd476, 3;
	add.s64 	%rd478, %rd6, %rd477;
	ld.global.nc.f64 	%fd434, [%rd478];
	fma.rn.f64 	%fd435, %fd16, %fd433, %fd434;
	add.s32 	%r583, %r583, -16;
	cvt.u64.u32 	%rd479, %r583;
	mad.lo.s64 	%rd480, %rd479, %rd3, %rd27;
	shl.b64 	%rd481, %rd480, 3;
	add.s64 	%rd482, %rd6, %rd481;
	ld.global.nc.f64 	%fd436, [%rd482];
	fma.rn.f64 	%fd933, %fd16, %fd435, %fd436;
	add.s32 	%r582, %r582, 16;
	setp.ne.s32 	%p49, %r582, %r113;
	@%p49 bra 	$L__BB0_140;
$L__BB0_141:
	setp.eq.s32 	%p50, %r109, 0;
	@%p50 bra 	$L__BB0_151;
	setp.lt.u32 	%p51, %r110, 7;
	@%p51 bra 	$L__BB0_144;
	add.s32 	%r319, %r583, -1;
	cvt.u64.u32 	%rd483, %r319;
	mad.lo.s64 	%rd484, %rd483, %rd3, %rd27;
	shl.b64 	%rd485, %rd484, 3;
	add.s64 	%rd486, %rd6, %rd485;
	ld.global.nc.f64 	%fd438, [%rd486];
	fma.rn.f64 	%fd439, %fd16, %fd933, %fd438;
	add.s32 	%r320, %r583, -2;
	cvt.u64.u32 	%rd487, %r320;
	mad.lo.s64 	%rd488, %rd487, %rd3, %rd27;
	shl.b64 	%rd489, %rd488, 3;
	add.s64 	%rd490, %rd6, %rd489;
	ld.global.nc.f64 	%fd440, [%rd490];
	fma.rn.f64 	%fd441, %fd16, %fd439, %fd440;
	add.s32 	%r321, %r583, -3;
	cvt.u64.u32 	%rd491, %r321;
	mad.lo.s64 	%rd492, %rd491, %rd3, %rd27;
	shl.b64 	%rd493, %rd492, 3;
	add.s64 	%rd494, %rd6, %rd493;
	ld.global.nc.f64 	%fd442, [%rd494];
	fma.rn.f64 	%fd443, %fd16, %fd441, %fd442;
	add.s32 	%r322, %r583, -4;
	cvt.u64.u32 	%rd495, %r322;
	mad.lo.s64 	%rd496, %rd495, %rd3, %rd27;
	shl.b64 	%rd497, %rd496, 3;
	add.s64 	%rd498, %rd6, %rd497;
	ld.global.nc.f64 	%fd444, [%rd498];
	fma.rn.f64 	%fd445, %fd16, %fd443, %fd444;
	add.s32 	%r323, %r583, -5;
	cvt.u64.u32 	%rd499, %r323;
	mad.lo.s64 	%rd500, %rd499, %rd3, %rd27;
	shl.b64 	%rd501, %rd500, 3;
	add.s64 	%rd502, %rd6, %rd501;
	ld.global.nc.f64 	%fd446, [%rd502];
	fma.rn.f64 	%fd447, %fd16, %fd445, %fd446;
	add.s32 	%r324, %r583, -6;
	cvt.u64.u32 	%rd503, %r324;
	mad.lo.s64 	%rd504, %rd503, %rd3, %rd27;
	shl.b64 	%rd505, %rd504, 3;
	add.s64 	%rd506, %rd6, %rd505;
	ld.global.nc.f64 	%fd448, [%rd506];
	fma.rn.f64 	%fd449, %fd16, %fd447, %fd448;
	add.s32 	%r325, %r583, -7;
	cvt.u64.u32 	%rd507, %r325;
	mad.lo.s64 	%rd508, %rd507, %rd3, %rd27;
	shl.b64 	%rd509, %rd508, 3;
	add.s64 	%rd510, %rd6, %rd509;
	ld.global.nc.f64 	%fd450, [%rd510];
	fma.rn.f64 	%fd451, %fd16, %fd449, %fd450;
	add.s32 	%r583, %r583, -8;
	cvt.u64.u32 	%rd511, %r583;
	mad.lo.s64 	%rd512, %rd511, %rd3, %rd27;
	shl.b64 	%rd513, %rd512, 3;
	add.s64 	%rd514, %rd6, %rd513;
	ld.global.nc.f64 	%fd452, [%rd514];
	fma.rn.f64 	%fd933, %fd16, %fd451, %fd452;
$L__BB0_144:
	setp.eq.s32 	%p52, %r111, 0;
	@%p52 bra 	$L__BB0_151;
	setp.lt.u32 	%p53, %r112, 3;
	@%p53 bra 	$L__BB0_147;
	add.s32 	%r326, %r583, -1;
	cvt.u64.u32 	%rd515, %r326;
	mad.lo.s64 	%rd516, %rd515, %rd3, %rd27;
	shl.b64 	%rd517, %rd516, 3;
	add.s64 	%rd518, %rd6, %rd517;
	ld.global.nc.f64 	%fd454, [%rd518];
	fma.rn.f64 	%fd455, %fd16, %fd933, %fd454;
	add.s32 	%r327, %r583, -2;
	cvt.u64.u32 	%rd519, %r327;
	mad.lo.s64 	%rd520, %rd519, %rd3, %rd27;
	shl.b64 	%rd521, %rd520, 3;
	add.s64 	%rd522, %rd6, %rd521;
	ld.global.nc.f64 	%fd456, [%rd522];
	fma.rn.f64 	%fd457, %fd16, %fd455, %fd456;
	add.s32 	%r328, %r583, -3;
	cvt.u64.u32 	%rd523, %r328;
	mad.lo.s64 	%rd524, %rd523, %rd3, %rd27;
	shl.b64 	%rd525, %rd524, 3;
	add.s64 	%rd526, %rd6, %rd525;
	ld.global.nc.f64 	%fd458, [%rd526];
	fma.rn.f64 	%fd459, %fd16, %fd457, %fd458;
	add.s32 	%r583, %r583, -4;
	cvt.u64.u32 	%rd527, %r583;
	mad.lo.s64 	%rd528, %rd527, %rd3, %rd27;
	shl.b64 	%rd529, %rd528, 3;
	add.s64 	%rd530, %rd6, %rd529;
	ld.global.nc.f64 	%fd460, [%rd530];
	fma.rn.f64 	%fd933, %fd16, %fd459, %fd460;
$L__BB0_147:
	setp.eq.s32 	%p54, %r114, 0;
	@%p54 bra 	$L__BB0_151;
	setp.eq.s32 	%p55, %r114, 1;
	add.s32 	%r329, %r583, -1;
	cvt.u64.u32 	%rd531, %r329;
	mad.lo.s64 	%rd532, %rd531, %rd3, %rd27;
	shl.b64 	%rd533, %rd532, 3;
	add.s64 	%rd534, %rd6, %rd533;
	ld.global.nc.f64 	%fd461, [%rd534];
	fma.rn.f64 	%fd933, %fd16, %fd933, %fd461;
	@%p55 bra 	$L__BB0_151;
	setp.eq.s32 	%p56, %r114, 2;
	add.s32 	%r330, %r583, -2;
	cvt.u64.u32 	%rd535, %r330;
	mad.lo.s64 	%rd536, %rd535, %rd3, %rd27;
	shl.b64 	%rd537, %rd536, 3;
	add.s64 	%rd538, %rd6, %rd537;
	ld.global.nc.f64 	%fd462, [%rd538];
	fma.rn.f64 	%fd933, %fd16, %fd933, %fd462;
	@%p56 bra 	$L__BB0_151;
	add.s32 	%r331, %r583, -3;
	cvt.u64.u32 	%rd539, %r331;
	mad.lo.s64 	%rd540, %rd539, %rd3, %rd27;
	shl.b64 	%rd541, %rd540, 3;
	add.s64 	%rd542, %rd6, %rd541;
	ld.global.nc.f64 	%fd463, [%rd542];
	fma.rn.f64 	%fd933, %fd16, %fd933, %fd463;
$L__BB0_151:
	fma.rn.f64 	%fd924, %fd17, %fd924, %fd933;
	setp.gt.s32 	%p57, %r125, 1;
	@%p57 bra 	$L__BB0_138;
	cvt.u32.u64 	%r332, %rd24;
	add.s64 	%rd543, %rd7, %rd24;
	shl.b64 	%rd544, %rd543, 3;
	add.s64 	%rd545, %rd1, %rd544;
	st.global.f64 	[%rd545], %fd924;
	add.s32 	%r574, %r332, 1;
	setp.eq.s32 	%p58, %r574, %r188;
	@%p58 bra 	$L__BB0_193;
	bra.uni 	$L__BB0_124;
$L__BB0_153:
	add.s32 	%r137, %r183, -1;
	and.b32  	%r138, %r183, 7;
	add.s32 	%r139, %r138, -1;
	and.b32  	%r140, %r183, 3;
	and.b32  	%r141, %r183, 2147483640;
	and.b32  	%r142, %r183, 1;
	mov.b32 	%r586, 0;
$L__BB0_154:
	setp.lt.u32 	%p31, %r137, 7;
	cvt.u64.u32 	%rd28, %r586;
	add.s64 	%rd214, %rd12, %rd28;
	shl.b64 	%rd215, %rd214, 3;
	add.s64 	%rd216, %rd6, %rd215;
	ld.global.nc.f64 	%fd941, [%rd216];
	add.s64 	%rd29, %rd11, %rd28;
	mov.u32 	%r589, %r183;
	@%p31 bra 	$L__BB0_157;
	add.s64 	%rd30, %rd8, %rd29;
	mov.b32 	%r588, 0;
	mov.u32 	%r589, %r183;
$L__BB0_156:
	.pragma "nounroll";
	add.s32 	%r260, %r589, -1;
	cvt.u64.u32 	%rd217, %r260;
	mad.lo.s64 	%rd218, %rd4, %rd217, %rd30;
	shl.b64 	%rd219, %rd218, 3;
	add.s64 	%rd220, %rd6, %rd219;
	ld.global.nc.f64 	%fd318, [%rd220];
	fma.rn.f64 	%fd319, %fd17, %fd941, %fd318;
	add.s32 	%r261, %r589, -2;
	cvt.u64.u32 	%rd221, %r261;
	mad.lo.s64 	%rd222, %rd4, %rd221, %rd30;
	shl.b64 	%rd223, %rd222, 3;
	add.s64 	%rd224, %rd6, %rd223;
	ld.global.nc.f64 	%fd320, [%rd224];
	fma.rn.f64 	%fd321, %fd17, %fd319, %fd320;
	add.s32 	%r262, %r589, -3;
	cvt.u64.u32 	%rd225, %r262;
	mad.lo.s64 	%rd226, %rd4, %rd225, %rd30;
	shl.b64 	%rd227, %rd226, 3;
	add.s64 	%rd228, %rd6, %rd227;
	ld.global.nc.f64 	%fd322, [%rd228];
	fma.rn.f64 	%fd323, %fd17, %fd321, %fd322;
	add.s32 	%r263, %r589, -4;
	cvt.u64.u32 	%rd229, %r263;
	mad.lo.s64 	%rd230, %rd4, %rd229, %rd30;
	shl.b64 	%rd231, %rd230, 3;
	add.s64 	%rd232, %rd6, %rd231;
	ld.global.nc.f64 	%fd324, [%rd232];
	fma.rn.f64 	%fd325, %fd17, %fd323, %fd324;
	add.s32 	%r264, %r589, -5;
	cvt.u64.u32 	%rd233, %r264;
	mad.lo.s64 	%rd234, %rd4, %rd233, %rd30;
	shl.b64 	%rd235, %rd234, 3;
	add.s64 	%rd236, %rd6, %rd235;
	ld.global.nc.f64 	%fd326, [%rd236];
	fma.rn.f64 	%fd327, %fd17, %fd325, %fd326;
	add.s32 	%r265, %r589, -6;
	cvt.u64.u32 	%rd237, %r265;
	mad.lo.s64 	%rd238, %rd4, %rd237, %rd30;
	shl.b64 	%rd239, %rd238, 3;
	add.s64 	%rd240, %rd6, %rd239;
	ld.global.nc.f64 	%fd328, [%rd240];
	fma.rn.f64 	%fd329, %fd17, %fd327, %fd328;
	add.s32 	%r266, %r589, -7;
	cvt.u64.u32 	%rd241, %r266;
	mad.lo.s64 	%rd242, %rd4, %rd241, %rd30;
	shl.b64 	%rd243, %rd242, 3;
	add.s64 	%rd244, %rd6, %rd243;
	ld.global.nc.f64 	%fd330, [%rd244];
	fma.rn.f64 	%fd331, %fd17, %fd329, %fd330;
	add.s32 	%r589, %r589, -8;
	cvt.u64.u32 	%rd245, %r589;
	mad.lo.s64 	%rd246, %rd4, %rd245, %rd30;
	shl.b64 	%rd247, %rd246, 3;
	add.s64 	%rd248, %rd6, %rd247;
	ld.global.nc.f64 	%fd332, [%rd248];
	fma.rn.f64 	%fd941, %fd17, %fd331, %fd332;
	add.s32 	%r588, %r588, 8;
	setp.ne.s32 	%p32, %r588, %r141;
	@%p32 bra 	$L__BB0_156;
$L__BB0_157:
	setp.eq.s32 	%p33, %r138, 0;
	@%p33 bra 	$L__BB0_165;
	setp.lt.u32 	%p34, %r139, 3;
	@%p34 bra 	$L__BB0_160;
	add.s32 	%r267, %r589, -1;
	cvt.u64.u32 	%rd249, %r267;
	mad.lo.s64 	%rd250, %rd4, %rd249, %rd8;
	add.s64 	%rd251, %rd29, %rd250;
	shl.b64 	%rd252, %rd251, 3;
	add.s64 	%rd253, %rd6, %rd252;
	ld.global.nc.f64 	%fd334, [%rd253];
	fma.rn.f64 	%fd335, %fd17, %fd941, %fd334;
	add.s32 	%r268, %r589, -2;
	cvt.u64.u32 	%rd254, %r268;
	mad.lo.s64 	%rd255, %rd4, %rd254, %rd8;
	add.s64 	%rd256, %rd29, %rd255;
	shl.b64 	%rd257, %rd256, 3;
	add.s64 	%rd258, %rd6, %rd257;
	ld.global.nc.f64 	%fd336, [%rd258];
	fma.rn.f64 	%fd337, %fd17, %fd335, %fd336;
	add.s32 	%r269, %r589, -3;
	cvt.u64.u32 	%rd259, %r269;
	mad.lo.s64 	%rd260, %rd4, %rd259, %rd8;
	add.s64 	%rd261, %rd29, %rd260;
	shl.b64 	%rd262, %rd261, 3;
	add.s64 	%rd263, %rd6, %rd262;
	ld.global.nc.f64 	%fd338, [%rd263];
	fma.rn.f64 	%fd339, %fd17, %fd337, %fd338;
	add.s32 	%r589, %r589, -4;
	cvt.u64.u32 	%rd264, %r589;
	mad.lo.s64 	%rd265, %rd4, %rd264, %rd8;
	add.s64 	%rd266, %rd29, %rd265;
	shl.b64 	%rd267, %rd266, 3;
	add.s64 	%rd268, %rd6, %rd267;
	ld.global.nc.f64 	%fd340, [%rd268];
	fma.rn.f64 	%fd941, %fd17, %fd339, %fd340;
$L__BB0_160:
	setp.eq.s32 	%p35, %r140, 0;
	@%p35 bra 	$L__BB0_165;
	setp.eq.s32 	%p36, %r140, 1;
	@%p36 bra 	$L__BB0_163;
	add.s32 	%r270, %r589, -1;
	cvt.u64.u32 	%rd269, %r270;
	mad.lo.s64 	%rd270, %rd4, %rd269, %rd8;
	add.s64 	%rd271, %rd29, %rd270;
	shl.b64 	%rd272, %rd271, 3;
	add.s64 	%rd273, %rd6, %rd272;
	ld.global.nc.f64 	%fd342, [%rd273];
	fma.rn.f64 	%fd343, %fd17, %fd941, %fd342;
	add.s32 	%r589, %r589, -2;
	cvt.u64.u32 	%rd274, %r589;
	mad.lo.s64 	%rd275, %rd4, %rd274, %rd8;
	add.s64 	%rd276, %rd29, %rd275;
	shl.b64 	%rd277, %rd276, 3;
	add.s64 	%rd278, %rd6, %rd277;
	ld.global.nc.f64 	%fd344, [%rd278];
	fma.rn.f64 	%fd941, %fd17, %fd343, %fd344;
$L__BB0_163:
	setp.eq.s32 	%p37, %r142, 0;
	@%p37 bra 	$L__BB0_165;
	add.s32 	%r271, %r589, -1;
	cvt.u64.u32 	%rd279, %r271;
	mad.lo.s64 	%rd280, %rd4, %rd279, %rd8;
	add.s64 	%rd281, %rd29, %rd280;
	shl.b64 	%rd282, %rd281, 3;
	add.s64 	%rd283, %rd6, %rd282;
	ld.global.nc.f64 	%fd345, [%rd283];
	fma.rn.f64 	%fd941, %fd17, %fd941, %fd345;
$L__BB0_165:
	cvt.u32.u64 	%r272, %rd28;
	add.s64 	%rd284, %rd7, %rd28;
	shl.b64 	%rd285, %rd284, 3;
	add.s64 	%rd286, %rd1, %rd285;
	st.global.f64 	[%rd286], %fd941;
	add.s32 	%r586, %r272, 1;
	setp.eq.s32 	%p38, %r586, %r188;
	@%p38 bra 	$L__BB0_193;
	bra.uni 	$L__BB0_154;
$L__BB0_166:
	setp.lt.s32 	%p11, %r182, 1;
	@%p11 bra 	$L__BB0_182;
	add.s32 	%r154, %r182, -1;
	and.b32  	%r155, %r182, 15;
	add.s32 	%r156, %r155, -1;
	and.b32  	%r157, %r182, 7;
	add.s32 	%r158, %r157, -1;
	and.b32  	%r159, %r182, 2147483632;
	and.b32  	%r160, %r182, 3;
	mov.b32 	%r592, 0;
$L__BB0_168:
	setp.lt.u32 	%p20, %r154, 15;
	cvt.u64.u32 	%rd31, %r592;
	add.s64 	%rd84, %rd12, %rd31;
	shl.b64 	%rd85, %rd84, 3;
	add.s64 	%rd86, %rd6, %rd85;
	ld.global.nc.f64 	%fd949, [%rd86];
	add.s64 	%rd32, %rd10, %rd31;
	mov.u32 	%r595, %r182;
	@%p20 bra 	$L__BB0_171;
	mov.b32 	%r594, 0;
	mov.u32 	%r595, %r182;
$L__BB0_170:
	.pragma "nounroll";
	add.s32 	%r229, %r595, -1;
	cvt.u64.u32 	%rd87, %r229;
	mad.lo.s64 	%rd88, %rd87, %rd3, %rd32;
	shl.b64 	%rd89, %rd88, 3;
	add.s64 	%rd90, %rd6, %rd89;
	ld.global.nc.f64 	%fd259, [%rd90];
	fma.rn.f64 	%fd260, %fd16, %fd949, %fd259;
	add.s32 	%r230, %r595, -2;
	cvt.u64.u32 	%rd91, %r230;
	mad.lo.s64 	%rd92, %rd91, %rd3, %rd32;
	shl.b64 	%rd93, %rd92, 3;
	add.s64 	%rd94, %rd6, %rd93;
	ld.global.nc.f64 	%fd261, [%rd94];
	fma.rn.f64 	%fd262, %fd16, %fd260, %fd261;
	add.s32 	%r231, %r595, -3;
	cvt.u64.u32 	%rd95, %r231;
	mad.lo.s64 	%rd96, %rd95, %rd3, %rd32;
	shl.b64 	%rd97, %rd96, 3;
	add.s64 	%rd98, %rd6, %rd97;
	ld.global.nc.f64 	%fd263, [%rd98];
	fma.rn.f64 	%fd264, %fd16, %fd262, %fd263;
	add.s32 	%r232, %r595, -4;
	cvt.u64.u32 	%rd99, %r232;
	mad.lo.s64 	%rd100, %rd99, %rd3, %rd32;
	shl.b64 	%rd101, %rd100, 3;
	add.s64 	%rd102, %rd6, %rd101;
	ld.global.nc.f64 	%fd265, [%rd102];
	fma.rn.f64 	%fd266, %fd16, %fd264, %fd265;
	add.s32 	%r233, %r595, -5;
	cvt.u64.u32 	%rd103, %r233;
	mad.lo.s64 	%rd104, %rd103, %rd3, %rd32;
	shl.b64 	%rd105, %rd104, 3;
	add.s64 	%rd106, %rd6, %rd105;
	ld.global.nc.f64 	%fd267, [%rd106];
	fma.rn.f64 	%fd268, %fd16, %fd266, %fd267;
	add.s32 	%r234, %r595, -6;
	cvt.u64.u32 	%rd107, %r234;
	mad.lo.s64 	%rd108, %rd107, %rd3, %rd32;
	shl.b64 	%rd109, %rd108, 3;
	add.s64 	%rd110, %rd6, %rd109;
	ld.global.nc.f64 	%fd269, [%rd110];
	fma.rn.f64 	%fd270, %fd16, %fd268, %fd269;
	add.s32 	%r235, %r595, -7;
	cvt.u64.u32 	%rd111, %r235;
	mad.lo.s64 	%rd112, %rd111, %rd3, %rd32;
	shl.b64 	%rd113, %rd112, 3;
	add.s64 	%rd114, %rd6, %rd113;
	ld.global.nc.f64 	%fd271, [%rd114];
	fma.rn.f64 	%fd272, %fd16, %fd270, %fd271;
	add.s32 	%r236, %r595, -8;
	cvt.u64.u32 	%rd115, %r236;
	mad.lo.s64 	%rd116, %rd115, %rd3, %rd32;
	shl.b64 	%rd117, %rd116, 3;
	add.s64 	%rd118, %rd6, %rd117;
	ld.global.nc.f64 	%fd273, [%rd118];
	fma.rn.f64 	%fd274, %fd16, %fd272, %fd273;
	add.s32 	%r237, %r595, -9;
	cvt.u64.u32 	%rd119, %r237;
	mad.lo.s64 	%rd120, %rd119, %rd3, %rd32;
	shl.b64 	%rd121, %rd120, 3;
	add.s64 	%rd122, %rd6, %rd121;
	ld.global.nc.f64 	%fd275, [%rd122];
	fma.rn.f64 	%fd276, %fd16, %fd274, %fd275;
	add.s32 	%r238, %r595, -10;
	cvt.u64.u32 	%rd123, %r238;
	mad.lo.s64 	%rd124, %rd123, %rd3, %rd32;
	shl.b64 	%rd125, %rd124, 3;
	add.s64 	%rd126, %rd6, %rd125;
	ld.global.nc.f64 	%fd277, [%rd126];
	fma.rn.f64 	%fd278, %fd16, %fd276, %fd277;
	add.s32 	%r239, %r595, -11;
	cvt.u64.u32 	%rd127, %r239;
	mad.lo.s64 	%rd128, %rd127, %rd3, %rd32;
	shl.b64 	%rd129, %rd128, 3;
	add.s64 	%rd130, %rd6, %rd129;
	ld.global.nc.f64 	%fd279, [%rd130];
	fma.rn.f64 	%fd280, %fd16, %fd278, %fd279;
	add.s32 	%r240, %r595, -12;
	cvt.u64.u32 	%rd131, %r240;
	mad.lo.s64 	%rd132, %rd131, %rd3, %rd32;
	shl.b64 	%rd133, %rd132, 3;
	add.s64 	%rd134, %rd6, %rd133;
	ld.global.nc.f64 	%fd281, [%rd134];
	fma.rn.f64 	%fd282, %fd16, %fd280, %fd281;
	add.s32 	%r241, %r595, -13;
	cvt.u64.u32 	%rd135, %r241;
	mad.lo.s64 	%rd136, %rd135, %rd3, %rd32;
	shl.b64 	%rd137, %rd136, 3;
	add.s64 	%rd138, %rd6, %rd137;
	ld.global.nc.f64 	%fd283, [%rd138];
	fma.rn.f64 	%fd284, %fd16, %fd282, %fd283;
	add.s32 	%r242, %r595, -14;
	cvt.u64.u32 	%rd139, %r242;
	mad.lo.s64 	%rd140, %rd139, %rd3, %rd32;
	shl.b64 	%rd141, %rd140, 3;
	add.s64 	%rd142, %rd6, %rd141;
	ld.global.nc.f64 	%fd285, [%rd142];
	fma.rn.f64 	%fd286, %fd16, %fd284, %fd285;
	add.s32 	%r243, %r595, -15;
	cvt.u64.u32 	%rd143, %r243;
	mad.lo.s64 	%rd144, %rd143, %rd3, %rd32;
	shl.b64 	%rd145, %rd144, 3;
	add.s64 	%rd146, %rd6, %rd145;
	ld.global.nc.f64 	%fd287, [%rd146];
	fma.rn.f64 	%fd288, %fd16, %fd286, %fd287;
	add.s32 	%r595, %r595, -16;
	cvt.u64.u32 	%rd147, %r595;
	mad.lo.s64 	%rd148, %rd147, %rd3, %rd32;
	shl.b64 	%rd149, %rd148, 3;
	add.s64 	%rd150, %rd6, %rd149;
	ld.global.nc.f64 	%fd289, [%rd150];
	fma.rn.f64 	%fd949, %fd16, %fd288, %fd289;
	add.s32 	%r594, %r594, 16;
	setp.ne.s32 	%p21, %r594, %r159;
	@%p21 bra 	$L__BB0_170;
$L__BB0_171:
	setp.eq.s32 	%p22, %r155, 0;
	@%p22 bra 	$L__BB0_181;
	setp.lt.u32 	%p23, %r156, 7;
	@%p23 bra 	$L__BB0_174;
	add.s32 	%r244, %r595, -1;
	cvt.u64.u32 	%rd151, %r244;
	mad.lo.s64 	%rd152, %rd151, %rd3, %rd32;
	shl.b64 	%rd153, %rd152, 3;
	add.s64 	%rd154, %rd6, %rd153;
	ld.global.nc.f64 	%fd291, [%rd154];
	fma.rn.f64 	%fd292, %fd16, %fd949, %fd291;
	add.s32 	%r245, %r595, -2;
	cvt.u64.u32 	%rd155, %r245;
	mad.lo.s64 	%rd156, %rd155, %rd3, %rd32;
	shl.b64 	%rd157, %rd156, 3;
	add.s64 	%rd158, %rd6, %rd157;
	ld.global.nc.f64 	%fd293, [%rd158];
	fma.rn.f64 	%fd294, %fd16, %fd292, %fd293;
	add.s32 	%r246, %r595, -3;
	cvt.u64.u32 	%rd159, %r246;
	mad.lo.s64 	%rd160, %rd159, %rd3, %rd32;
	shl.b64 	%rd161, %rd160, 3;
	add.s64 	%rd162, %rd6, %rd161;
	ld.global.nc.f64 	%fd295, [%rd162];
	fma.rn.f64 	%fd296, %fd16, %fd294, %fd295;
	add.s32 	%r247, %r595, -4;
	cvt.u64.u32 	%rd163, %r247;
	mad.lo.s64 	%rd164, %rd163, %rd3, %rd32;
	shl.b64 	%rd165, %rd164, 3;
	add.s64 	%rd166, %rd6, %rd165;
	ld.global.nc.f64 	%fd297, [%rd166];
	fma.rn.f64 	%fd298, %fd16, %fd296, %fd297;
	add.s32 	%r248, %r595, -5;
	cvt.u64.u32 	%rd167, %r248;
	mad.lo.s64 	%rd168, %rd167, %rd3, %rd32;
	shl.b64 	%rd169, %rd168, 3;
	add.s64 	%rd170, %rd6, %rd169;
	ld.global.nc.f64 	%fd299, [%rd170];
	fma.rn.f64 	%fd300, %fd16, %fd298, %fd299;
	add.s32 	%r249, %r595, -6;
	cvt.u64.u32 	%rd171, %r249;
	mad.lo.s64 	%rd172, %rd171, %rd3, %rd32;
	shl.b64 	%rd173, %rd172, 3;
	add.s64 	%rd174, %rd6, %rd173;
	ld.global.nc.f64 	%fd301, [%rd174];
	fma.rn.f64 	%fd302, %fd16, %fd300, %fd301;
	add.s32 	%r250, %r595, -7;
	cvt.u64.u32 	%rd175, %r250;
	mad.lo.s64 	%rd176, %rd175, %rd3, %rd32;
	shl.b64 	%rd177, %rd176, 3;
	add.s64 	%rd178, %rd6, %rd177;
	ld.global.nc.f64 	%fd303, [%rd178];
	fma.rn.f64 	%fd304, %fd16, %fd302, %fd303;
	add.s32 	%r595, %r595, -8;
	cvt.u64.u32 	%rd179, %r595;
	mad.lo.s64 	%rd180, %rd179, %rd3, %rd32;
	shl.b64 	%rd181, %rd180, 3;
	add.s64 	%rd182, %rd6, %rd181;
	ld.global.nc.f64 	%fd305, [%rd182];
	fma.rn.f64 	%fd949, %fd16, %fd304, %fd305;
$L__BB0_174:
	setp.eq.s32 	%p24, %r157, 0;
	@%p24 bra 	$L__BB0_181;
	setp.lt.u32 	%p25, %r158, 3;
	@%p25 bra 	$L__BB0_177;
	add.s32 	%r251, %r595, -1;
	cvt.u64.u32 	%rd183, %r251;
	mad.lo.s64 	%rd184, %rd183, %rd3, %rd32;
	shl.b64 	%rd185, %rd184, 3;
	add.s64 	%rd186, %rd6, %rd185;
	ld.global.nc.f64 	%fd307, [%rd186];
	fma.rn.f64 	%fd308, %fd16, %fd949, %fd307;
	add.s32 	%r252, %r595, -2;
	cvt.u64.u32 	%rd187, %r252;
	mad.lo.s64 	%rd188, %rd187, %rd3, %rd32;
	shl.b64 	%rd189, %rd188, 3;
	add.s64 	%rd190, %rd6, %rd189;
	ld.global.nc.f64 	%fd309, [%rd190];
	fma.rn.f64 	%fd310, %fd16, %fd308, %fd309;
	add.s32 	%r253, %r595, -3;
	cvt.u64.u32 	%rd191, %r253;
	mad.lo.s64 	%rd192, %rd191, %rd3, %rd32;
	shl.b64 	%rd193, %rd192, 3;
	add.s64 	%rd194, %rd6, %rd193;
	ld.global.nc.f64 	%fd311, [%rd194];
	fma.rn.f64 	%fd312, %fd16, %fd310, %fd311;
	add.s32 	%r595, %r595, -4;
	cvt.u64.u32 	%rd195, %r595;
	mad.lo.s64 	%rd196, %rd195, %rd3, %rd32;
	shl.b64 	%rd197, %rd196, 3;
	add.s64 	%rd198, %rd6, %rd197;
	ld.global.nc.f64 	%fd313, [%rd198];
	fma.rn.f64 	%fd949, %fd16, %fd312, %fd313;
$L__BB0_177:
	setp.eq.s32 	%p26, %r160, 0;
	@%p26 bra 	$L__BB0_181;
	setp.eq.s32 	%p27, %r160, 1;
	add.s32 	%r254, %r595, -1;
	cvt.u64.u32 	%rd199, %r254;
	mad.lo.s64 	%rd200, %rd199, %rd3, %rd32;
	shl.b64 	%rd201, %rd200, 3;
	add.s64 	%rd202, %rd6, %rd201;
	ld.global.nc.f64 	%fd314, [%rd202];
	fma.rn.f64 	%fd949, %fd16, %fd949, %fd314;
	@%p27 bra 	$L__BB0_181;
	setp.eq.s32 	%p28, %r160, 2;
	add.s32 	%r255, %r595, -2;
	cvt.u64.u32 	%rd203, %r255;
	mad.lo.s64 	%rd204, %rd203, %rd3, %rd32;
	shl.b64 	%rd205, %rd204, 3;
	add.s64 	%rd206, %rd6, %rd205;
	ld.global.nc.f64 	%fd315, [%rd206];
	fma.rn.f64 	%fd949, %fd16, %fd949, %fd315;
	@%p28 bra 	$L__BB0_181;
	add.s32 	%r256, %r595, -3;
	cvt.u64.u32 	%rd207, %r256;
	mad.lo.s64 	%rd208, %rd207, %rd3, %rd32;
	shl.b64 	%rd209, %rd208, 3;
	add.s64 	%rd210, %rd6, %rd209;
	ld.global.nc.f64 	%fd316, [%rd210];
	fma.rn.f64 	%fd949, %fd16, %fd949, %fd316;
$L__BB0_181:
	cvt.u32.u64 	%r257, %rd31;
	add.s64 	%rd211, %rd7, %rd31;
	shl.b64 	%rd212, %rd211, 3;
	add.s64 	%rd213, %rd1, %rd212;
	st.global.f64 	[%rd213], %fd949;
	add.s32 	%r592, %r257, 1;
	setp.eq.s32 	%p29, %r592, %r188;
	@%p29 bra 	$L__BB0_193;
	bra.uni 	$L__BB0_168;
$L__BB0_182:
	and.b32  	%r172, %r188, 7;
	setp.lt.u32 	%p12, %r188, 8;
	mov.b32 	%r600, 0;
	@%p12 bra 	$L__BB0_185;
	and.b32  	%r600, %r188, 2147483640;
	mov.b32 	%r598, 0;
$L__BB0_184:
	.pragma "nounroll";
	cvt.u64.u32 	%rd56, %r598;
	add.s64 	%rd57, %rd12, %rd56;
	shl.b64 	%rd58, %rd57, 3;
	add.s64 	%rd59, %rd6, %rd58;
	ld.global.nc.f64 	%fd243, [%rd59];
	add.s64 	%rd60, %rd7, %rd56;
	shl.b64 	%rd61, %rd60, 3;
	add.s64 	%rd62, %rd1, %rd61;
	st.global.f64 	[%rd62], %fd243;
	ld.global.nc.f64 	%fd244, [%rd59+8];
	st.global.f64 	[%rd62+8], %fd244;
	ld.global.nc.f64 	%fd245, [%rd59+16];
	st.global.f64 	[%rd62+16], %fd245;
	ld.global.nc.f64 	%fd246, [%rd59+24];
	st.global.f64 	[%rd62+24], %fd246;
	ld.global.nc.f64 	%fd247, [%rd59+32];
	st.global.f64 	[%rd62+32], %fd247;
	ld.global.nc.f64 	%fd248, [%rd59+40];
	st.global.f64 	[%rd62+40], %fd248;
	ld.global.nc.f64 	%fd249, [%rd59+48];
	st.global.f64 	[%rd62+48], %fd249;
	ld.global.nc.f64 	%fd250, [%rd59+56];
	st.global.f64 	[%rd62+56], %fd250;
	add.s32 	%r598, %r598, 8;
	setp.ne.s32 	%p13, %r598, %r600;
	@%p13 bra 	$L__BB0_184;
$L__BB0_185:
	setp.eq.s32 	%p14, %r172, 0;
	@%p14 bra 	$L__BB0_193;
	and.b32  	%r177, %r188, 3;
	setp.lt.u32 	%p15, %r172, 4;
	@%p15 bra 	$L__BB0_188;
	cvt.u64.u32 	%rd63, %r600;
	add.s64 	%rd64, %rd12, %rd63;
	shl.b64 	%rd65, %rd64, 3;
	add.s64 	%rd66, %rd6, %rd65;
	ld.global.nc.f64 	%fd251, [%rd66];
	add.s64 	%rd67, %rd7, %rd63;
	shl.b64 	%rd68, %rd67, 3;
	add.s64 	%rd69, %rd1, %rd68;
	st.global.f64 	[%rd69], %fd251;
	ld.global.nc.f64 	%fd252, [%rd66+8];
	st.global.f64 	[%rd69+8], %fd252;
	ld.global.nc.f64 	%fd253, [%rd66+16];
	st.global.f64 	[%rd69+16], %fd253;
	ld.global.nc.f64 	%fd254, [%rd66+24];
	st.global.f64 	[%rd69+24], %fd254;
	add.s32 	%r600, %r600, 4;
$L__BB0_188:
	setp.eq.s32 	%p16, %r177, 0;
	@%p16 bra 	$L__BB0_193;
	setp.eq.s32 	%p17, %r177, 1;
	@%p17 bra 	$L__BB0_191;
	cvt.u64.u32 	%rd70, %r600;
	add.s64 	%rd71, %rd12, %rd70;
	shl.b64 	%rd72, %rd71, 3;
	add.s64 	%rd73, %rd6, %rd72;
	ld.global.nc.f64 	%fd255, [%rd73];
	add.s64 	%rd74, %rd7, %rd70;
	shl.b64 	%rd75, %rd74, 3;
	add.s64 	%rd76, %rd1, %rd75;
	st.global.f64 	[%rd76], %fd255;
	ld.global.nc.f64 	%fd256, [%rd73+8];
	st.global.f64 	[%rd76+8], %fd256;
	add.s32 	%r600, %r600, 2;
$L__BB0_191:
	and.b32  	%r226, %r188, 1;
	setp.eq.b32 	%p18, %r226, 1;
	not.pred 	%p19, %p18;
	@%p19 bra 	$L__BB0_193;
	cvt.u64.u32 	%rd77, %r600;
	add.s64 	%rd78, %rd12, %rd77;
	shl.b64 	%rd79, %rd78, 3;
	add.s64 	%rd80, %rd6, %rd79;
	ld.global.nc.f64 	%fd257, [%rd80];
	add.s64 	%rd81, %rd7, %rd77;
	shl.b64 	%rd82, %rd81, 3;
	add.s64 	%rd83, %rd1, %rd82;
	st.global.f64 	[%rd83], %fd257;
$L__BB0_193:
	ret;

}


// ===== COMPILED SASS (sm_100) =====

	.target	sm_100

	.elftype	@"ET_EXEC"


//--------------------- .note.nv.tkinfo           --------------------------
	.section	.note.nv.tkinfo,"",@"SHT_NOTE"
	.sectionflags	@"SHF_NOTE_NV_TKINFO"
	.tkinfo
        /*0018*/ 	.word	0x00000002
        /*0030*/ 	.string	""
        /*0030*/ 	.string	"ptxas"
        /*0030*/ 	.string	"Cuda compilation tools, release 13.0, V13.0.88"
        /*0030*/ 	.string	"Build cuda_13.0.r13.0/compiler.36424714_0"
        /*0030*/ 	.string	"-arch sm_100 -m 64 "



//--------------------- .note.nv.cuinfo           --------------------------
	.section	.note.nv.cuinfo,"",@"SHT_NOTE"
	.sectionflags	@"SHF_NOTE_NV_CUINFO"
        /*0018*/ 	.short	0x0002
        /*001a*/ 	.short	0x0064
        /*001c*/ 	.short	0x0082
	.zero		2


//--------------------- .nv.info                  --------------------------
	.section	.nv.info,"",@"SHT_CUDA_INFO"
	.align	4


	//----- nvinfo : EIATTR_REGCOUNT
	.align		4
        /*0000*/ 	.byte	0x04, 0x2f
        /*0002*/ 	.short	(.L_1 - .L_0)
	.align		4
.L_0:
        /*0004*/ 	.word	index@(_Z20spline3d_many_kernel15spline3d_handlePKdPdi)
        /*0008*/ 	.word	0x00000028


	//----- nvinfo : EIATTR_FRAME_SIZE
	.align		4
.L_1:
        /*000c*/ 	.byte	0x04, 0x11
        /*000e*/ 	.short	(.L_3 - .L_2)
	.align		4
.L_2:
        /*0010*/ 	.word	index@($__internal_0_$__cuda_sm20_div_rn_f64_full)
        /*0014*/ 	.word	0x00000000


	//----- nvinfo : EIATTR_FRAME_SIZE
	.align		4
.L_3:
        /*0018*/ 	.byte	0x04, 0x11
        /*001a*/ 	.short	(.L_5 - .L_4)
	.align		4
.L_4:
        /*001c*/ 	.word	index@(_Z20spline3d_many_kernel15spline3d_handlePKdPdi)
        /*0020*/ 	.word	0x00000000


	//----- nvinfo : EIATTR_MIN_STACK_SIZE
	.align		4
.L_5:
        /*0024*/ 	.byte	0x04, 0x12
        /*0026*/ 	.short	(.L_7 - .L_6)
	.align		4
.L_6:
        /*0028*/ 	.word	index@(_Z20spline3d_many_kernel15spline3d_handlePKdPdi)
        /*002c*/ 	.word	0x00000000
.L_7:


//--------------------- .nv.compat                --------------------------
	.section	.nv.compat,"",@"SHT_CUDA_COMPAT_INFO"
	.align	4
        /*0000*/ 	.byte	0x02, 0x09, 0x00, 0x00, 0x02, 0x02, 0x01, 0x00, 0x02, 0x05, 0x05, 0x00, 0x03, 0x07, 0x01, 0x01
        /*0010*/ 	.byte	0x02, 0x03, 0x00, 0x00, 0x02, 0x06, 0x01, 0x00, 0x04, 0x0b, 0x08, 0x00, 0x01, 0x00, 0x00, 0x00
        /*0020*/ 	.byte	0x00, 0x00, 0x00, 0x00


//--------------------- .nv.info._Z20spline3d_many_kernel15spline3d_handlePKdPdi --------------------------
	.section	.nv.info._Z20spline3d_many_kernel15spline3d_handlePKdPdi,"",@"SHT_CUDA_INFO"
	.sectionflags	@""
	.align	4


	//----- nvinfo : EIATTR_CUDA_API_VERSION
	.align		4
        /*0000*/ 	.byte	0x04, 0x37
        /*0002*/ 	.short	(.L_9 - .L_8)
.L_8:
        /*0004*/ 	.word	0x00000082


	//----- nvinfo : EIATTR_KPARAM_INFO
	.align		4
.L_9:
        /*0008*/ 	.byte	0x04, 0x17
        /*000a*/ 	.short	(.L_11 - .L_10)
.L_10:
        /*000c*/ 	.word	0x00000000
        /*0010*/ 	.short	0x0003
        /*0012*/ 	.short	0x0088
        /*0014*/ 	.byte	0x00, 0xf0, 0x11, 0x00


	//----- nvinfo : EIATTR_KPARAM_INFO
	.align		4
.L_11:
        /*0018*/ 	.byte	0x04, 0x17
        /*001a*/ 	.short	(.L_13 - .L_12)
.L_12:
        /*001c*/ 	.word	0x00000000
        /*0020*/ 	.short	0x0002
        /*0022*/ 	.short	0x0080
        /*0024*/ 	.byte	0x00, 0xf5, 0x21, 0x00


	//----- nvinfo : EIATTR_KPARAM_INFO
	.align		4
.L_13:
        /*0028*/ 	.byte	0x04, 0x17
        /*002a*/ 	.short	(.L_15 - .L_14)
.L_14:
        /*002c*/ 	.word	0x00000000
        /*0030*/ 	.short	0x0001
        /*0032*/ 	.short	0x0078
        /*0034*/ 	.byte	0x00, 0xf5, 0x21, 0x00


	//----- nvinfo : EIATTR_KPARAM_INFO
	.align		4
.L_15:
        /*0038*/ 	.byte	0x04, 0x17
        /*003a*/ 	.short	(.L_17 - .L_16)
.L_16:
        /*003c*/ 	.word	0x00000000
        /*0040*/ 	.short	0x0000
        /*0042*/ 	.short	0x0000
        /*0044*/ 	.byte	0x00, 0xf0, 0xe1, 0x01


	//----- nvinfo : EIATTR_SPARSE_MMA_MASK
	.align		4
.L_17:
        /*0048*/ 	.byte	0x03, 0x50
        /*004a*/ 	.short	0x0000


	//----- nvinfo : EIATTR_MAXREG_COUNT
	.align		4
        /*004c*/ 	.byte	0x03, 0x1b
        /*004e*/ 	.short	0x00ff


	//----- nvinfo : EIATTR_MERCURY_ISA_VERSION
	.align		4
        /*0050*/ 	.byte	0x03, 0x5f
        /*0052*/ 	.short	0x0101


	//----- nvinfo : EIATTR_VRC_CTA_INIT_COUNT
	.align		4
        /*0054*/ 	.byte	0x02, 0x4a
	.zero		1
	.zero		1


	//----- nvinfo : EIATTR_EXIT_INSTR_OFFSETS
	.align		4
        /*0058*/ 	.byte	0x04, 0x1c
        /*005a*/ 	.short	(.L_19 - .L_18)


	//   ....[0]....
.L_18:
        /*005c*/ 	.word	0x00000070


	//   ....[1]....
        /*0060*/ 	.word	0x00000fb0


	//   ....[2]....
        /*0064*/ 	.word	0x00008970


	//   ....[3]....
        /*0068*/ 	.word	0x0000ace0


	//   ....[4]....
        /*006c*/ 	.word	0x0000bab0


	//   ....[5]....
        /*0070*/ 	.word	0x0000cbe0


	//   ....[6]....
        /*0074*/ 	.word	0x0000ce80


	//   ....[7]....
        /*0078*/ 	.word	0x0000d010


	//   ....[8]....
        /*007c*/ 	.word	0x0000d170


	//   ....[9]....
        /*0080*/ 	.word	0x0000d230


	//----- nvinfo : EIATTR_CRS_STACK_SIZE
	.align		4
.L_19:
        /*0084*/ 	.byte	0x04, 0x1e
        /*0086*/ 	.short	(.L_21 - .L_20)
.L_20:
        /*0088*/ 	.word	0x00000000


	//----- nvinfo : EIATTR_CBANK_PARAM_SIZE
	.align		4
.L_21:
        /*008c*/ 	.byte	0x03, 0x19
        /*008e*/ 	.short	0x008c


	//----- nvinfo : EIATTR_PARAM_CBANK
	.align		4
        /*0090*/ 	.byte	0x04, 0x0a
        /*0092*/ 	.short	(.L_23 - .L_22)
	.align		4
.L_22:
        /*0094*/ 	.word	index@(.nv.constant0._Z20spline3d_many_kernel15spline3d_handlePKdPdi)
        /*0098*/ 	.short	0x0380
        /*009a*/ 	.short	0x008c


	//----- nvinfo : EIATTR_SW_WAR
	.align		4
.L_23:
        /*009c*/ 	.byte	0x04, 0x36
        /*009e*/ 	.short	(.L_25 - .L_24)
.L_24:
        /*00a0*/ 	.word	0x00000008
.L_25:


//--------------------- .nv.callgraph             --------------------------
	.section	.nv.callgraph,"",@"SHT_CUDA_CALLGRAPH"
	.align	4
	.sectionentsize	8
	.align		4
        /*0000*/ 	.word	0x00000000
	.align		4
        /*0004*/ 	.word	0xffffffff
	.align		4
        /*0008*/ 	.word	0x00000000
	.align		4
        /*000c*/ 	.word	0xfffffffe
	.align		4
        /*0010*/ 	.word	0x00000000
	.align		4
        /*0014*/ 	.word	0xfffffffd
	.align		4
        /*0018*/ 	.word	0x00000000
	.align		4
        /*001c*/ 	.word	0xfffffffc


//--------------------- .text._Z20spline3d_many_kernel15spline3d_handlePKdPdi --------------------------
	.section	.text._Z20spline3d_many_kernel15spline3d_handlePKdPdi,"ax",@progbits
	.align	128
        .global         _Z20spline3d_many_kernel15spline3d_handlePKdPdi
        .type           _Z20spline3d_many_kernel15spline3d_handlePKdPdi,@function
        .size           _Z20spline3d_many_kernel15spline3d_handlePKdPdi,(.L_x_102 - _Z20spline3d_many_kernel15spline3d_handlePKdPdi)
        .other          _Z20spline3d_many_kernel15spline3d_handlePKdPdi,@"STO_CUDA_ENTRY STV_DEFAULT"
_Z20spline3d_many_kernel15spline3d_handlePKdPdi:
.text._Z20spline3d_many_kernel15spline3d_handlePKdPdi:
[----:B------:R-:W-:Y:S01]  /*0000*/  LDC R1, c[0x0][0x37c] ;  /* 0x0000df00ff017b82 */ /* 0x000fe20000000800 */
[----:B------:R-:W0:Y:S07]  /*0010*/  S2R R3, SR_TID.X ;  /* 0x0000000000037919 */ /* 0x000e2e0000002100 */
[----:B------:R-:W0:Y:S01]  /*0020*/  S2UR UR4, SR_CTAID.X ;  /* 0x00000000000479c3 */ /* 0x000e220000002500 */
[----:B------:R-:W1:Y:S07]  /*0030*/  LDCU UR5, c[0x0][0x408] ;  /* 0x00008100ff0577ac */ /* 0x000e6e0008000800 */
[----:B------:R-:W0:Y:S02]  /*0040*/  LDC R0, c[0x0][0x360] ;  /* 0x0000d800ff007b82 */ /* 0x000e240000000800 */
[----:B0-----:R-:W-:-:S05]  /*0050*/  IMAD R0, R0, UR4, R3 ;  /* 0x0000000400007c24 */ /* 0x001fca000f8e0203 */
[----:B-1----:R-:W-:-:S13]  /*0060*/  ISETP.GE.AND P0, PT, R0, UR5, PT ;  /* 0x0000000500007c0c */ /* 0x002fda000bf06270 */
[----:B------:R-:W-:Y:S05]  /*0070*/  @P0 EXIT ;  /* 0x000000000000094d */ /* 0x000fea0003800000 */
[----:B------:R-:W0:Y:S01]  /*0080*/  LDC.64 R2, c[0x0][0x3f8] ;  /* 0x0000fe00ff027b82 */ /* 0x000e220000000a00 */
[----:B------:R-:W1:Y:S01]  /*0090*/  LDCU.64 UR18, c[0x0][0x358] ;  /* 0x00006b00ff1277ac */ /* 0x000e620008000a00 */
[----:B------:R-:W-:Y:S01]  /*00a0*/  IMAD R5, R0, 0x3, RZ ;  /* 0x0000000300057824 */ /* 0x000fe200078e02ff */
[----:B------:R-:W2:Y:S03]  /*00b0*/  LDCU UR4, c[0x0][0x39c] ;  /* 0x00007380ff0477ac */ /* 0x000ea60008000800 */
[----:B0-----:R-:W-:-:S05]  /*00c0*/  IMAD.WIDE R2, R5, 0x8, R2 ;  /* 0x0000000805027825 */ /* 0x001fca00078e0202 */
[----:B-1----:R0:W5:Y:S04]  /*00d0*/  LDG.E.64.CONSTANT R12, desc[UR18][R2.64] ;  /* 0x00000012020c7981 */ /* 0x002168000c1e9b00 */
[----:B------:R0:W5:Y:S04]  /*00e0*/  LDG.E.64.CONSTANT R10, desc[UR18][R2.64+0x8] ;  /* 0x00000812020a7981 */ /* 0x000168000c1e9b00 */
[----:B------:R0:W5:Y:S01]  /*00f0*/  LDG.E.64.CONSTANT R8, desc[UR18][R2.64+0x10] ;  /* 0x0000101202087981 */ /* 0x000162000c1e9b00 */
[----:B--2---:R-:W-:-:S09]  /*0100*/  UISETP.NE.AND UP0, UPT, UR4, URZ, UPT ;  /* 0x000000ff0400728c */ /* 0x004fd2000bf05270 */
[----:B0-----:R-:W-:Y:S05]  /*0110*/  BRA.U !UP0, `(.L_x_0) ;  /* 0x0000000108a07547 */ /* 0x001fea000b800000 */
[----:B------:R-:W0:Y:S01]  /*0120*/  LDCU UR4, c[0x0][0x38c] ;  /* 0x00007180ff0477ac */ /* 0x000e220008000800 */
[----:B------:R-:W-:Y:S01]  /*0130*/  IMAD.MOV.U32 R2, RZ, RZ, 0x1 ;  /* 0x00000001ff027424 */ /* 0x000fe200078e00ff */
[----:B------:R-:W-:Y:S01]  /*0140*/  BSSY.RECONVERGENT B0, `(.L_x_1) ;  /* 0x000001c000007945 */ /* 0x000fe20003800200 */
[----:B------:R-:W1:Y:S01]  /*0150*/  LDCU.64 UR6, c[0x0][0x3c0] ;  /* 0x00007800ff0677ac */ /* 0x000e620008000a00 */
[----:B0-----:R-:W-:-:S09]  /*0160*/  UIADD3 UR4, UPT, UPT, UR4, -0x1, URZ ;  /* 0xffffffff04047890 */ /* 0x001fd2000fffe0ff */
[----:B------:R-:W1:Y:S02]  /*0170*/  I2F.F64 R28, UR4 ;  /* 0x00000004001c7d12 */ /* 0x000e640008201c00 */
[----:B------:R-:W0:Y:S01]  /*0180*/  LDCU.64 UR4, c[0x0][0x3a8] ;  /* 0x00007500ff0477ac */ /* 0x000e220008000a00 */
[----:B-1----:R-:W-:Y:S02]  /*0190*/  DMUL R28, R28, UR6 ;  /* 0x000000061c1c7c28 */ /* 0x002fe40008000000 */
[----:B0----5:R-:W-:-:S04]  /*01a0*/  DADD R12, R12, -UR4 ;  /* 0x800000040c0c7e29 */ /* 0x021fc80008000000 */
[----:B------:R-:W0:Y:S06]  /*01b0*/  MUFU.RCP64H R3, R29 ;  /* 0x0000001d00037308 */ /* 0x000e2c0000001800 */
[----:B------:R-:W-:Y:S01]  /*01c0*/  FSETP.GEU.AND P1, PT, |R13|, 6.5827683646048100446e-37, PT ;  /* 0x036000000d00780b */ /* 0x000fe20003f2e200 */
[----:B0-----:R-:W-:-:S08]  /*01d0*/  DFMA R4, -R28, R2, 1 ;  /* 0x3ff000001c04742b */ /* 0x001fd00000000102 */
[----:B------:R-:W-:-:S08]  /*01e0*/  DFMA R4, R4, R4, R4 ;  /* 0x000000040404722b */ /* 0x000fd00000000004 */
[----:B------:R-:W-:-:S08]  /*01f0*/  DFMA R4, R2, R4, R2 ;  /* 0x000000040204722b */ /* 0x000fd00000000002 */
[----:B------:R-:W-:-:S08]  /*0200*/  DFMA R2, -R28, R4, 1 ;  /* 0x3ff000001c02742b */ /* 0x000fd00000000104 */
[----:B------:R-:W-:-:S08]  /*0210*/  DFMA R2, R4, R2, R4 ;  /* 0x000000020402722b */ /* 0x000fd00000000004 */
[----:B------:R-:W-:-:S08]  /*0220*/  DMUL R4, R12, R2 ;  /* 0x000000020c047228 */ /* 0x000fd00000000000 */
[----:B------:R-:W-:-:S08]  /*0230*/  DFMA R6, -R28, R4, R12 ;  /* 0x000000041c06722b */ /* 0x000fd0000000010c */
[----:B------:R-:W-:-:S10]  /*0240*/  DFMA R2, R2, R6, R4 ;  /* 0x000000060202722b */ /* 0x000fd40000000004 */
[----:B------:R-:W-:-:S05]  /*0250*/  FFMA R4, RZ, R29, R3 ;  /* 0x0000001dff047223 */ /* 0x000fca0000000003 */
[----:B------:R-:W-:-:S13]  /*0260*/  FSETP.GT.AND P0, PT, |R4|, 1.469367938527859385e-39, PT ;  /* 0x001000000400780b */ /* 0x000fda0003f04200 */
[----:B------:R-:W-:Y:S05]  /*0270*/  @P0 BRA P1, `(.L_x_2) ;  /* 0x0000000000200947 */ /* 0x000fea0000800000 */
[----:B------:R-:W-:Y:S01]  /*0280*/  IMAD.MOV.U32 R18, RZ, RZ, R12 ;  /* 0x000000ffff127224 */ /* 0x000fe200078e000c */
[----:B------:R-:W-:Y:S01]  /*0290*/  MOV R16, R28 ;  /* 0x0000001c00107202 */ /* 0x000fe20000000f00 */
[----:B------:R-:W-:Y:S01]  /*02a0*/  IMAD.MOV.U32 R19, RZ, RZ, R13 ;  /* 0x000000ffff137224 */ /* 0x000fe200078e000d */
[----:B------:R-:W-:Y:S01]  /*02b0*/  MOV R2, 0x2e0 ;  /* 0x000002e000027802 */ /* 0x000fe20000000f00 */
[----:B------:R-:W-:-:S07]  /*02c0*/  IMAD.MOV.U32 R17, RZ, RZ, R29 ;  /* 0x000000ffff117224 */ /* 0x000fce00078e001d */
[----:B------:R-:W-:Y:S05]  /*02d0*/  CALL.REL.NOINC `($__internal_0_$__cuda_sm20_div_rn_f64_full) ;  /* 0x000000cc00d87944 */ /* 0x000fea0003c00000 */
[----:B------:R-:W-:Y:S02]  /*02e0*/  IMAD.MOV.U32 R2, RZ, RZ, R4 ;  /* 0x000000ffff027224 */ /* 0x000fe400078e0004 */
[----:B------:R-:W-:-:S07]  /*02f0*/  IMAD.MOV.U32 R3, RZ, RZ, R5 ;  /* 0x000000ffff037224 */ /* 0x000fce00078e0005 */
.L_x_2:
[----:B------:R-:W-:Y:S05]  /*0300*/  BSYNC.RECONVERGENT B0 ;  /* 0x0000000000007941 */ /* 0x000fea0003800200 */
.L_x_1:
[----:B------:R-:W0:Y:S01]  /*0310*/  F2I.F64.TRUNC R2, R2 ;  /* 0x0000000200027311 */ /* 0x000e22000030d100 */
[----:B------:R-:W1:Y:S07]  /*0320*/  LDCU.64 UR4, c[0x0][0x3a8] ;  /* 0x00007500ff0477ac */ /* 0x000e6e0008000a00 */
[----:B0-----:R-:W0:Y:S02]  /*0330*/  I2F.F64 R4, R2 ;  /* 0x0000000200047312 */ /* 0x001e240000201c00 */
[----:B0-----:R-:W-:-:S08]  /*0340*/  DFMA R4, -R28, R4, R12 ;  /* 0x000000041c04722b */ /* 0x001fd0000000010c */
[----:B------:R-:W-:Y:S02]  /*0350*/  DADD R28, R28, R4 ;  /* 0x000000001c1c7229 */ /* 0x000fe40000000004 */
[----:B------:R-:W-:-:S08]  /*0360*/  DSETP.GEU.AND P0, PT, R4, RZ, PT ;  /* 0x000000ff0400722a */ /* 0x000fd00003f0e000 */
[----:B------:R-:W-:Y:S02]  /*0370*/  FSEL R12, R28, R4, !P0 ;  /* 0x000000041c0c7208 */ /* 0x000fe40004000000 */
[----:B------:R-:W-:-:S06]  /*0380*/  FSEL R13, R29, R5, !P0 ;  /* 0x000000051d0d7208 */ /* 0x000fcc0004000000 */
[----:B-1----:R-:W-:-:S11]  /*0390*/  DADD R12, R12, UR4 ;  /* 0x000000040c0c7e29 */ /* 0x002fd60008000000 */
.L_x_0:
[----:B------:R-:W0:Y:S02]  /*03a0*/  LDCU UR4, c[0x0][0x3a0] ;  /* 0x00007400ff0477ac */ /* 0x000e240008000800 */
[----:B0-----:R-:W-:-:S09]  /*03b0*/  UISETP.NE.AND UP0, UPT, UR4, URZ, UPT ;  /* 0x000000ff0400728c */ /* 0x001fd2000bf05270 */
[----:B------:R-:W-:Y:S05]  /*03c0*/  BRA.U !UP0, `(.L_x_3) ;  /* 0x0000000108a07547 */ /* 0x000fea000b800000 */
[----:B------:R-:W0:Y:S01]  /*03d0*/  LDCU UR4, c[0x0][0x390] ;  /* 0x00007200ff0477ac */ /* 0x000e220008000800 */
[----:B------:R-:W-:Y:S01]  /*03e0*/  MOV R2, 0x1 ;  /* 0x0000000100027802 */ /* 0x000fe20000000f00 */
        /* <DEDUP_REMOVED lines=28> */
.L_x_5:
[----:B------:R-:W-:Y:S05]  /*05b0*/  BSYNC.RECONVERGENT B0 ;  /* 0x0000000000007941 */ /* 0x000fea0003800200 */
.L_x_4:
        /* <DEDUP_REMOVED lines=9> */
.L_x_3:
[----:B------:R-:W0:Y:S02]  /*0650*/  LDCU UR4, c[0x0][0x3a4] ;  /* 0x00007480ff0477ac */ /* 0x000e240008000800 */
[----:B0-----:R-:W-:-:S09]  /*0660*/  UISETP.NE.AND UP0, UPT, UR4, URZ, UPT ;  /* 0x000000ff0400728c */ /* 0x001fd2000bf05270 */
[----:B------:R-:W-:Y:S05]  /*0670*/  BRA.U !UP0, `(.L_x_6) ;  /* 0x0000000108a07547 */ /* 0x000fea000b800000 */
        /* <DEDUP_REMOVED lines=22> */
[----:B------:R-:W-:Y:S01]  /*07e0*/  MOV R18, R8 ;  /* 0x0000000800127202 */ /* 0x000fe20000000f00 */
[----:B------:R-:W-:Y:S01]  /*07f0*/  IMAD.MOV.U32 R19, RZ, RZ, R9 ;  /* 0x000000ffff137224 */ /* 0x000fe200078e0009 */
[----:B------:R-:W-:Y:S01]  /*0800*/  MOV R2, 0x840 ;  /* 0x0000084000027802 */ /* 0x000fe20000000f00 */
[----:B------:R-:W-:Y:S02]  /*0810*/  IMAD.MOV.U32 R16, RZ, RZ, R28 ;  /* 0x000000ffff107224 */ /* 0x000fe400078e001c */
[----:B------:R-:W-:-:S07]  /*0820*/  IMAD.MOV.U32 R17, RZ, RZ, R29 ;  /* 0x000000ffff117224 */ /* 0x000fce00078e001d */
[----:B------:R-:W-:Y:S05]  /*0830*/  CALL.REL.NOINC `($__internal_0_$__cuda_sm20_div_rn_f64_full) ;  /* 0x000000c800807944 */ /* 0x000fea0003c00000 */
[----:B------:R-:W-:Y:S01]  /*0840*/  MOV R2, R4 ;  /* 0x0000000400027202 */ /* 0x000fe20000000f00 */
[----:B------:R-:W-:-:S07]  /*0850*/  IMAD.MOV.U32 R3, RZ, RZ, R5 ;  /* 0x000000ffff037224 */ /* 0x000fce00078e0005 */
.L_x_8:
[----:B------:R-:W-:Y:S05]  /*0860*/  BSYNC.RECONVERGENT B0 ;  /* 0x0000000000007941 */ /* 0x000fea0003800200 */
.L_x_7:
        /* <DEDUP_REMOVED lines=9> */
.L_x_6:
[----:B------:R-:W0:Y:S01]  /*0900*/  LDCU UR4, c[0x0][0x3c4] ;  /* 0x00007880ff0477ac */ /* 0x000e220008000800 */
[----:B------:R-:W1:Y:S01]  /*0910*/  LDC.64 R6, c[0x0][0x3c0] ;  /* 0x0000f000ff067b82 */ /* 0x000e620000000a00 */
[----:B------:R-:W-:Y:S01]  /*0920*/  IMAD.MOV.U32 R2, RZ, RZ, 0x1 ;  /* 0x00000001ff027424 */ /* 0x000fe200078e00ff */
[----:B------:R-:W-:Y:S01]  /*0930*/  BSSY.RECONVERGENT B0, `(.L_x_9) ;  /* 0x0000017000007945 */ /* 0x000fe20003800200 */
[----:B------:R-:W2:Y:S01]  /*0940*/  LDCU.64 UR6, c[0x0][0x3a8] ;  /* 0x00007500ff0677ac */ /* 0x000ea20008000a00 */
[----:B0-----:R-:W1:Y:S01]  /*0950*/  MUFU.RCP64H R3, UR4 ;  /* 0x0000000400037d08 */ /* 0x001e620008001800 */
[----:B--2--5:R-:W-:-:S10]  /*0960*/  DADD R18, R12, -UR6 ;  /* 0x800000060c127e29 */ /* 0x024fd40008000000 */
[----:B------:R-:W-:Y:S01]  /*0970*/  FSETP.GEU.AND P1, PT, |R19|, 6.5827683646048100446e-37, PT ;  /* 0x036000001300780b */ /* 0x000fe20003f2e200 */
[----:B-1----:R-:W-:-:S08]  /*0980*/  DFMA R4, R2, -R6, 1 ;  /* 0x3ff000000204742b */ /* 0x002fd00000000806 */
[----:B------:R-:W-:-:S08]  /*0990*/  DFMA R4, R4, R4, R4 ;  /* 0x000000040404722b */ /* 0x000fd00000000004 */
[----:B------:R-:W-:-:S08]  /*09a0*/  DFMA R4, R2, R4, R2 ;  /* 0x000000040204722b */ /* 0x000fd00000000002 */
[----:B------:R-:W-:-:S08]  /*09b0*/  DFMA R2, R4, -R6, 1 ;  /* 0x3ff000000402742b */ /* 0x000fd00000000806 */
[----:B------:R-:W-:-:S08]  /*09c0*/  DFMA R2, R4, R2, R4 ;  /* 0x000000020402722b */ /* 0x000fd00000000004 */
[----:B------:R-:W-:-:S08]  /*09d0*/  DMUL R12, R18, R2 ;  /* 0x00000002120c7228 */ /* 0x000fd00000000000 */
[----:B------:R-:W-:-:S08]  /*09e0*/  DFMA R4, R12, -R6, R18 ;  /* 0x800000060c04722b */ /* 0x000fd00000000012 */
[----:B------:R-:W-:-:S10]  /*09f0*/  DFMA R12, R2, R4, R12 ;  /* 0x00000004020c722b */ /* 0x000fd4000000000c */
[----:B------:R-:W-:-:S05]  /*0a00*/  FFMA R2, RZ, UR4, R13 ;  /* 0x00000004ff027c23 */ /* 0x000fca000800000d */
[----:B------:R-:W-:-:S13]  /*0a10*/  FSETP.GT.AND P0, PT, |R2|, 1.469367938527859385e-39, PT ;  /* 0x001000000200780b */ /* 0x000fda0003f04200 */
[----:B------:R-:W-:Y:S05]  /*0a20*/  @P0 BRA P1, `(.L_x_10) ;  /* 0x00000000001c0947 */ /* 0x000fea0000800000 */
[----:B------:R-:W0:Y:S01]  /*0a30*/  LDCU.64 UR4, c[0x0][0x3c0] ;  /* 0x00007800ff0477ac */ /* 0x000e220008000a00 */
[----:B------:R-:W-:Y:S01]  /*0a40*/  MOV R2, 0xa80 ;  /* 0x00000a8000027802 */ /* 0x000fe20000000f00 */
[----:B0-----:R-:W-:Y:S01]  /*0a50*/  IMAD.U32 R16, RZ, RZ, UR4 ;  /* 0x00000004ff107e24 */ /* 0x001fe2000f8e00ff */
[----:B------:R-:W-:-:S07]  /*0a60*/  MOV R17, UR5 ;  /* 0x0000000500117c02 */ /* 0x000fce0008000f00 */
[----:B------:R-:W-:Y:S05]  /*0a70*/  CALL.REL.NOINC `($__internal_0_$__cuda_sm20_div_rn_f64_full) ;  /* 0x000000c400f07944 */ /* 0x000fea0003c00000 */
[----:B------:R-:W-:Y:S02]  /*0a80*/  IMAD.MOV.U32 R12, RZ, RZ, R4 ;  /* 0x000000ffff0c7224 */ /* 0x000fe400078e0004 */
[----:B------:R-:W-:-:S07]  /*0a90*/  IMAD.MOV.U32 R13, RZ, RZ, R5 ;  /* 0x000000ffff0d7224 */ /* 0x000fce00078e0005 */
.L_x_10:
[----:B------:R-:W-:Y:S05]  /*0aa0*/  BSYNC.RECONVERGENT B0 ;  /* 0x0000000000007941 */ /* 0x000fea0003800200 */
.L_x_9:
[----:B------:R-:W0:Y:S01]  /*0ab0*/  LDCU UR4, c[0x0][0x3cc] ;  /* 0x00007980ff0477ac */ /* 0x000e220008000800 */
[----:B------:R-:W1:Y:S01]  /*0ac0*/  LDC.64 R6, c[0x0][0x3c8] ;  /* 0x0000f200ff067b82 */ /* 0x000e620000000a00 */
[----:B------:R-:W-:Y:S01]  /*0ad0*/  IMAD.MOV.U32 R2, RZ, RZ, 0x1 ;  /* 0x00000001ff027424 */ /* 0x000fe200078e00ff */
[----:B------:R-:W-:Y:S01]  /*0ae0*/  BSSY.RECONVERGENT B0, `(.L_x_11) ;  /* 0x0000017000007945 */ /* 0x000fe20003800200 */
[----:B------:R-:W2:Y:S01]  /*0af0*/  LDCU.64 UR6, c[0x0][0x3b0] ;  /* 0x00007600ff0677ac */ /* 0x000ea20008000a00 */
[----:B0-----:R-:W1:Y:S01]  /*0b00*/  MUFU.RCP64H R3, UR4 ;  /* 0x0000000400037d08 */ /* 0x001e620008001800 */
[----:B--2---:R-:W-:-:S10]  /*0b10*/  DADD R18, R10, -UR6 ;  /* 0x800000060a127e29 */ /* 0x004fd40008000000 */
        /* <DEDUP_REMOVED lines=13> */
[----:B------:R-:W-:Y:S02]  /*0bf0*/  MOV R2, 0xc30 ;  /* 0x00000c3000027802 */ /* 0x000fe40000000f00 */
[----:B0-----:R-:W-:Y:S01]  /*0c00*/  MOV R16, UR4 ;  /* 0x0000000400107c02 */ /* 0x001fe20008000f00 */
[----:B------:R-:W-:-:S07]  /*0c10*/  IMAD.U32 R17, RZ, RZ, UR5 ;  /* 0x00000005ff117e24 */ /* 0x000fce000f8e00ff */
[----:B------:R-:W-:Y:S05]  /*0c20*/  CALL.REL.NOINC `($__internal_0_$__cuda_sm20_div_rn_f64_full) ;  /* 0x000000c400847944 */ /* 0x000fea0003c00000 */
[----:B------:R-:W-:Y:S02]  /*0c30*/  IMAD.MOV.U32 R10, RZ, RZ, R4 ;  /* 0x000000ffff0a7224 */ /* 0x000fe400078e0004 */
[----:B------:R-:W-:-:S07]  /*0c40*/  IMAD.MOV.U32 R11, RZ, RZ, R5 ;  /* 0x000000ffff0b7224 */ /* 0x000fce00078e0005 */
.L_x_12:
[----:B------:R-:W-:Y:S05]  /*0c50*/  BSYNC.RECONVERGENT B0 ;  /* 0x0000000000007941 */ /* 0x000fea0003800200 */
.L_x_11:
[----:B------:R-:W0:Y:S01]  /*0c60*/  LDCU UR4, c[0x0][0x3d4] ;  /* 0x00007a80ff0477ac */ /* 0x000e220008000800 */
[----:B------:R-:W1:Y:S01]  /*0c70*/  LDC.64 R6, c[0x0][0x3d0] ;  /* 0x0000f400ff067b82 */ /* 0x000e620000000a00 */
[----:B------:R-:W-:Y:S01]  /*0c80*/  MOV R2, 0x1 ;  /* 0x0000000100027802 */ /* 0x000fe20000000f00 */
        /* <DEDUP_REMOVED lines=18> */
[----:B0-----:R-:W-:Y:S02]  /*0db0*/  IMAD.U32 R16, RZ, RZ, UR4 ;  /* 0x00000004ff107e24 */ /* 0x001fe4000f8e00ff */
[----:B------:R-:W-:-:S07]  /*0dc0*/  IMAD.U32 R17, RZ, RZ, UR5 ;  /* 0x00000005ff117e24 */ /* 0x000fce000f8e00ff */
[----:B------:R-:W-:Y:S05]  /*0dd0*/  CALL.REL.NOINC `($__internal_0_$__cuda_sm20_div_rn_f64_full) ;  /* 0x000000c400187944 */ /* 0x000fea0003c00000 */
.L_x_14:
[----:B------:R-:W-:Y:S05]  /*0de0*/  BSYNC.RECONVERGENT B0 ;  /* 0x0000000000007941 */ /* 0x000fea0003800200 */
.L_x_13:
[----:B------:R-:W0:Y:S01]  /*0df0*/  LDCU.128 UR8, c[0x0][0x380] ;  /* 0x00007000ff0877ac */ /* 0x000e220008000c00 */
[----:B------:R-:W1:Y:S01]  /*0e00*/  F2I.F64.TRUNC R2, R12 ;  /* 0x0000000c00027311 */ /* 0x000e62000030d100 */
[----:B------:R-:W2:Y:S01]  /*0e10*/  LDC.64 R8, c[0x0][0x390] ;  /* 0x0000e400ff087b82 */ /* 0x000ea20000000a00 */
[----:B------:R-:W3:Y:S01]  /*0e20*/  LDCU UR32, c[0x0][0x398] ;  /* 0x00007300ff2077ac */ /* 0x000ee20008000800 */
[----:B------:R-:W4:Y:S05]  /*0e30*/  LDCU.64 UR36, c[0x0][0x3d0] ;  /* 0x00007a00ff2477ac */ /* 0x000f2a0008000a00 */
[----:B------:R-:W5:Y:S01]  /*0e40*/  F2I.F64.TRUNC R14, R10 ;  /* 0x0000000a000e7311 */ /* 0x000f62000030d100 */
[----:B-1----:R-:W-:Y:S01]  /*0e50*/  VIMNMX R2, PT, PT, RZ, R2, !PT ;  /* 0x00000002ff027248 */ /* 0x002fe20007fe0100 */
[----:B0-----:R-:W-:Y:S01]  /*0e60*/  IMAD.U32 R7, RZ, RZ, UR11 ;  /* 0x0000000bff077e24 */ /* 0x001fe2000f8e00ff */
[----:B------:R-:W-:-:S02]  /*0e70*/  UIADD3 UR12, UPT, UPT, UR9, 0x1, URZ ;  /* 0x00000001090c7890 */ /* 0x000fc4000fffe0ff */
[----:B------:R-:W-:Y:S02]  /*0e80*/  UIADD3 UR6, UPT, UPT, UR8, 0x1, URZ ;  /* 0x0000000108067890 */ /* 0x000fe4000fffe0ff */
[----:B------:R-:W-:Y:S01]  /*0e90*/  VIADDMNMX R6, R7, 0xfffffffe, R2, PT ;  /* 0xfffffffe07067846 */ /* 0x000fe20003800102 */
[----:B---3--:R-:W-:Y:S01]  /*0ea0*/  UISETP.GE.AND UP0, UPT, UR32, 0x1, UPT ;  /* 0x000000012000788c */ /* 0x008fe2000bf06270 */
[----:B------:R-:W-:Y:S01]  /*0eb0*/  MOV R16, UR12 ;  /* 0x0000000c00107c02 */ /* 0x000fe20008000f00 */
[----:B------:R-:W-:Y:S01]  /*0ec0*/  UIMAD.WIDE UR6, UR6, UR32, URZ ;  /* 0x00000020060672a5 */ /* 0x000fe2000f8e02ff */
[----:B------:R-:W0:Y:S01]  /*0ed0*/  I2F.F64 R2, R6 ;  /* 0x0000000600027312 */ /* 0x000e220000201c00 */
[----:B------:R-:W-:Y:S01]  /*0ee0*/  UIADD3 UR15, UPT, UPT, UR10, 0x1, URZ ;  /* 0x000000010a0f7890 */ /* 0x000fe2000fffe0ff */
[----:B------:R-:W-:Y:S01]  /*0ef0*/  SHF.R.S32.HI R15, RZ, 0x1f, R16 ;  /* 0x0000001fff0f7819 */ /* 0x000fe20000011410 */
[----:B------:R-:W-:Y:S01]  /*0f00*/  UIMAD.WIDE.U32 UR12, UR6, UR12, URZ ;  /* 0x0000000c060c72a5 */ /* 0x000fe2000f8e00ff */
[----:B------:R-:W-:Y:S01]  /*0f10*/  PLOP3.LUT P0, PT, PT, PT, UP0, 0x80, 0x8 ;  /* 0x000000000008781c */ /* 0x000fe20003f0f008 */
[----:B------:R-:W-:Y:S01]  /*0f20*/  IMAD R16, R16, UR7, RZ ;  /* 0x0000000710107c24 */ /* 0x000fe2000f8e02ff */
[----:B-----5:R-:W-:-:S03]  /*0f30*/  VIMNMX R17, PT, PT, RZ, R14, !PT ;  /* 0x0000000eff117248 */ /* 0x020fc60007fe0100 */
[----:B------:R-:W-:Y:S01]  /*0f40*/  IMAD R15, R15, UR6, R16 ;  /* 0x000000060f0f7c24 */ /* 0x000fe2000f8e0210 */
[----:B0-----:R-:W-:-:S03]  /*0f50*/  DADD R12, -R2, R12 ;  /* 0x00000000020c7229 */ /* 0x001fc6000000010c */
[----:B------:R-:W-:Y:S02]  /*0f60*/  VIADD R2, R15, UR13 ;  /* 0x0000000d0f027c36 */ /* 0x000fe40008000000 */
[----:B------:R0:W1:Y:S01]  /*0f70*/  F2I.F64.TRUNC R15, R4 ;  /* 0x00000004000f7311 */ /* 0x000062000030d100 */
[----:B------:R-:W-:Y:S02]  /*0f80*/  IMAD.U32 R3, RZ, RZ, UR15 ;  /* 0x0000000fff037e24 */ /* 0x000fe4000f8e00ff */
[----:B------:R-:W-:-:S03]  /*0f90*/  IMAD R14, R2, UR15, RZ ;  /* 0x0000000f020e7c24 */ /* 0x000fc6000f8e02ff */
[----:B------:R-:W-:Y:S01]  /*0fa0*/  SHF.R.S32.HI R3, RZ, 0x1f, R3 ;  /* 0x0000001fff037819 */ /* 0x000fe20000011403 */
[----:B--2-4-:R-:W-:Y:S06]  /*0fb0*/  @!P0 EXIT ;  /* 0x000000000000894d */ /* 0x014fec0003800000 */
[----:B------:R-:W-:Y:S01]  /*0fc0*/  IMAD R3, R3, UR12, R14 ;  /* 0x0000000c03037c24 */ /* 0x000fe2000f8e020e */
[----:B------:R-:W-:Y:S01]  /*0fd0*/  VIADDMNMX R16, R8, 0xfffffffe, R17, PT ;  /* 0xfffffffe08107846 */ /* 0x000fe20003800111 */
[----:B------:R-:W-:Y:S01]  /*0fe0*/  IMAD R7, R2, UR10, RZ ;  /* 0x0000000a02077c24 */ /* 0x000fe2000f8e02ff */
[----:B-1----:R-:W-:Y:S01]  /*0ff0*/  VIMNMX R14, PT, PT, RZ, R15, !PT ;  /* 0x0000000fff0e7248 */ /* 0x002fe20007fe0100 */
[----:B------:R-:W-:Y:S01]  /*1000*/  USHF.R.S32.HI UR23, URZ, 0x1f, UR11 ;  /* 0x0000001fff177899 */ /* 0x000fe2000801140b */
[----:B------:R-:W-:Y:S01]  /*1010*/  SHF.R.S32.HI R17, RZ, 0x1f, R16 ;  /* 0x0000001fff117819 */ /* 0x000fe20000011410 */
[----:B------:R-:W-:Y:S01]  /*1020*/  IMAD.U32 R20, RZ, RZ, UR15 ;  /* 0x0000000fff147e24 */ /* 0x000fe2000f8e00ff */
[----:B------:R-:W-:Y:S01]  /*1030*/  VIADDMNMX R9, R9, 0xfffffffe, R14, PT ;  /* 0xfffffffe09097846 */ /* 0x000fe2000380010e */
[----:B------:R-:W-:Y:S01]  /*1040*/  USHF.R.S32.HI UR14, URZ, 0x1f, UR10 ;  /* 0x0000001fff0e7899 */ /* 0x000fe2000801140a */
[----:B------:R-:W-:Y:S01]  /*1050*/  R2UR UR17, R7 ;  /* 0x00000000071172ca */ /* 0x000fe200000e0000 */
[----:B------:R-:W1:Y:S01]  /*1060*/  I2F.F64 R14, R16 ;  /* 0x00000010000e7312 */ /* 0x000e620000201c00 */
[----:B------:R-:W-:Y:S01]  /*1070*/  SHF.R.S32.HI R7, RZ, 0x1f, R6 ;  /* 0x0000001fff077819 */ /* 0x000fe20000011406 */
[----:B------:R-:W-:Y:S01]  /*1080*/  IMAD.WIDE R18, R9, R8, R16 ;  /* 0x0000000809127225 */ /* 0x000fe200078e0210 */
[----:B------:R-:W-:-:S02]  /*1090*/  USHF.R.S32.HI UR15, URZ, 0x1f, UR9 ;  /* 0x0000001fff0f7899 */ /* 0x000fc40008011409 */
[----:B------:R-:W-:Y:S01]  /*10a0*/  UIMAD UR22, UR7, UR9, URZ ;  /* 0x00000009071672a4 */ /* 0x000fe2000f8e02ff */
[----:B------:R-:W-:Y:S01]  /*10b0*/  IMAD R17, R19, UR11, RZ ;  /* 0x0000000b13117c24 */ /* 0x000fe2000f8e02ff */
[----:B------:R-:W2:Y:S01]  /*10c0*/  LDCU.128 UR28, c[0x0][0x3c0] ;  /* 0x00007800ff1c77ac */ /* 0x000ea20008000c00 */
[----:B------:R-:W3:Y:S01]  /*10d0*/  I2F.F64 R8, R9 ;  /* 0x0000000900087312 */ /* 0x000ee20000201c00 */
[C---:B------:R-:W-:Y:S01]  /*10e0*/  IMAD.WIDE.U32 R6, R18.reuse, UR11, R6 ;  /* 0x0000000b12067c25 */ /* 0x040fe2000f8e0006 */
[----:B------:R-:W4:Y:S03]  /*10f0*/  LDCU.64 UR34, c[0x0][0x3d8] ;  /* 0x00007b00ff2277ac */ /* 0x000f260008000a00 */
[----:B------:R-:W-:Y:S01]  /*1100*/  IMAD R17, R18, UR23, R17 ;  /* 0x0000001712117c24 */ /* 0x000fe2000f8e0211 */
[----:B------:R-:W-:Y:S01]  /*1110*/  UIMAD.WIDE.U32 UR4, UR12, UR10, URZ ;  /* 0x0000000a0c0472a5 */ /* 0x000fe2000f8e00ff */
[----:B-1----:R-:W-:Y:S01]  /*1120*/  DADD R14, -R14, R10 ;  /* 0x000000000e0e7229 */ /* 0x002fe2000000010a */
[----:B------:R-:W-:-:S02]  /*1130*/  UIMAD.WIDE.U32 UR24, UR6, UR9, URZ ;  /* 0x00000009061872a5 */ /* 0x000fc4000f8e00ff */
[----:B------:R-:W-:Y:S01]  /*1140*/  IADD3 R7, PT, PT, R7, R17, RZ ;  /* 0x0000001107077210 */ /* 0x000fe20007ffe0ff */
[----:B------:R-:W-:Y:S01]  /*1150*/  UIMAD UR15, UR6, UR15, UR22 ;  /* 0x0000000f060f72a4 */ /* 0x000fe2000f8e0216 */
[----:B------:R-:W-:Y:S01]  /*1160*/  IMAD.WIDE.U32 R10, R20, UR12, RZ ;  /* 0x0000000c140a7c25 */ /* 0x000fe2000f8e00ff */
[----:B------:R-:W-:Y:S02]  /*1170*/  UIMAD UR14, UR14, UR12, UR17 ;  /* 0x0000000c0e0e72a4 */ /* 0x000fe4000f8e0211 */
[----:B------:R-:W-:Y:S01]  /*1180*/  UIADD3 UR4, UP0, UPT, UR4, UR24, URZ ;  /* 0x0000001804047290 */ /* 0x000fe2000ff1e0ff */
[----:B------:R-:W-:Y:S01]  /*1190*/  IMAD.IADD R3, R11, 0x1, R3 ;  /* 0x000000010b037824 */ /* 0x000fe200078e0203 */
[----:B------:R-:W-:Y:S01]  /*11a0*/  UIADD3 UR15, UPT, UPT, UR25, UR15, URZ ;  /* 0x0000000f190f7290 */ /* 0x000fe2000fffe0ff */
[-C--:B------:R-:W-:Y:S01]  /*11b0*/  IMAD R7, R7, R10.reuse, RZ ;  /* 0x0000000a07077224 */ /* 0x080fe200078e02ff */
[----:B------:R-:W-:Y:S01]  /*11c0*/  UIADD3 UR5, UPT, UPT, UR5, UR14, URZ ;  /* 0x0000000e05057290 */ /* 0x000fe2000fffe0ff */
[----:B---3--:R-:W-:Y:S01]  /*11d0*/  DADD R8, -R8, R4 ;  /* 0x0000000008087229 */ /* 0x008fe20000000104 */
[----:B------:R-:W-:Y:S01]  /*11e0*/  USHF.R.S32.HI UR16, URZ, 0x1f, UR8 ;  /* 0x0000001fff107899 */ /* 0x000fe20008011408 */
[----:B0-----:R-:W-:Y:S01]  /*11f0*/  IMAD.WIDE.U32 R4, R6, R10, RZ ;  /* 0x0000000a06047225 */ /* 0x001fe200078e00ff */
[----:B------:R-:W-:Y:S01]  /*1200*/  UIADD3.X UR5, UPT, UPT, UR15, UR5, URZ, UP0, !UPT ;  /* 0x000000050f057290 */ /* 0x000fe200087fe4ff */
[----:B--2---:R-:W-:Y:S01]  /*1210*/  DMUL R10, R12, UR28 ;  /* 0x0000001c0c0a7c28 */ /* 0x004fe20008000000 */
[----:B------:R-:W-:Y:S01]  /*1220*/  UISETP.GE.AND UP0, UPT, UR10, 0x1, UPT ;  /* 0x000000010a00788c */ /* 0x000fe2000bf06270 */
[----:B------:R-:W-:Y:S01]  /*1230*/  IMAD R7, R3, R6, R7 ;  /* 0x0000000603077224 */ /* 0x000fe200078e0207 */
[----:B------:R-:W-:Y:S01]  /*1240*/  USHF.R.S32.HI UR26, URZ, 0x1f, UR32 ;  /* 0x0000001fff1a7899 */ /* 0x000fe20008011420 */
[C---:B----4-:R-:W-:Y:S01]  /*1250*/  LEA R3, P0, R4.reuse, UR34, 0x3 ;  /* 0x0000002204037c11 */ /* 0x050fe2000f8018ff */
[----:B------:R-:W-:Y:S01]  /*1260*/  UIMAD UR16, UR16, UR32, URZ ;  /* 0x00000020101072a4 */ /* 0x000fe2000f8e02ff */
[----:B------:R-:W-:Y:S01]  /*1270*/  IMAD.IADD R5, R5, 0x1, R7 ;  /* 0x0000000105057824 */ /* 0x000fe200078e0207 */
[----:B------:R-:W-:Y:S01]  /*1280*/  UIMAD.WIDE.U32 UR20, UR8, UR32, URZ ;  /* 0x00000020081472a5 */ /* 0x000fe2000f8e00ff */
[----:B------:R-:W-:Y:S01]  /*1290*/  DMUL R12, R14, UR30 ;  /* 0x0000001e0e0c7c28 */ /* 0x000fe20008000000 */
[----:B------:R-:W-:Y:S01]  /*12a0*/  UIMAD UR11, UR26, UR8, UR16 ;  /* 0x000000081a0b72a4 */ /* 0x000fe2000f8e0210 */
[----:B------:R-:W-:Y:S01]  /*12b0*/  DMUL R14, R8, UR36 ;  /* 0x00000024080e7c28 */ /* 0x000fe20008000000 */
[----:B------:R-:W-:Y:S01]  /*12c0*/  UIADD3 URZ, UP1, UPT, UR4, UR20, URZ ;  /* 0x0000001404ff7290 */ /* 0x000fe2000ff3e0ff */
[----:B------:R-:W-:Y:S01]  /*12d0*/  LEA.HI.X R4, R4, UR35, R5, 0x3, P0 ;  /* 0x0000002304047c11 */ /* 0x000fe200080f1c05 */
[----:B------:R-:W-:-:S04]  /*12e0*/  UIADD3 UR11, UPT, UPT, UR21, UR11, URZ ;  /* 0x0000000b150b7290 */ /* 0x000fc8000fffe0ff */
[----:B------:R-:W-:Y:S01]  /*12f0*/  UIADD3.X UR27, UPT, UPT, UR11, UR5, URZ, UP1, !UPT ;  /* 0x000000050b1b7290 */ /* 0x000fe20008ffe4ff */
[----:B------:R-:W-:Y:S11]  /*1300*/  BRA.U !UP0, `(.L_x_15) ;  /* 0x0000007508a07547 */ /* 0x000ff6000b800000 */
[----:B------:R-:W-:Y:S01]  /*1310*/  ULOP3.LUT UR31, UR8, 0x7, URZ, 0xc0, !UPT ;  /* 0x00000007081f7892 */ /* 0x000fe2000f8ec0ff */
[----:B------:R-:W-:Y:S01]  /*1320*/  IMAD.MOV.U32 R6, RZ, RZ, RZ ;  /* 0x000000ffff067224 */ /* 0x000fe200078e00ff */
[----:B------:R-:W-:Y:S02]  /*1330*/  ULOP3.LUT UR32, UR8, 0xf, URZ, 0xc0, !UPT ;  /* 0x0000000f08207892 */ /* 0x000fe4000f8ec0ff */
[----:B------:R-:W-:Y:S02]  /*1340*/  UIADD3 UR33, UPT, UPT, UR8, -0x1, URZ ;  /* 0xffffffff08217890 */ /* 0x000fe4000fffe0ff */
[----:B------:R-:W-:Y:S01]  /*1350*/  MOV R7, UR31 ;  /* 0x0000001f00077c02 */ /* 0x000fe20008000f00 */
[----:B------:R-:W-:Y:S01]  /*1360*/  ULOP3.LUT UR30, UR8, 0x7ffffff0, URZ, 0xc0, !UPT ;  /* 0x7ffffff0081e7892 */ /* 0x000fe2000f8ec0ff */
[----:B------:R-:W-:Y:S01]  /*1370*/  IMAD.U32 R5, RZ, RZ, UR32 ;  /* 0x00000020ff057e24 */ /* 0x000fe2000f8e00ff */
[----:B------:R-:W-:Y:S02]  /*1380*/  ULOP3.LUT UR8, UR8, 0x3, URZ, 0xc0, !UPT ;  /* 0x0000000308087892 */ /* 0x000fe4000f8ec0ff */
[----:B------:R-:W-:Y:S01]  /*1390*/  VIADD R7, R7, 0xffffffff ;  /* 0xffffffff07077836 */ /* 0x000fe20000000000 */
[----:B------:R-:W-:Y:S01]  /*13a0*/  ULOP3.LUT UR9, UR9, 0x7ffffff8, URZ, 0xc0, !UPT ;  /* 0x7ffffff809097892 */ /* 0x000fe2000f8ec0ff */
[----:B------:R-:W-:-:S11]  /*13b0*/  VIADD R5, R5, 0xffffffff ;  /* 0xffffffff05057836 */ /* 0x000fd60000000000 */
.L_x_64:
[----:B0-----:R-:W0:Y:S01]  /*13c0*/  LDC.64 R22, c[0x0][0x380] ;  /* 0x0000e000ff167b82 */ /* 0x001e220000000a00 */
[----:B-1----:R-:W1:Y:S07]  /*13d0*/  LDCU UR14, c[0x0][0x380] ;  /* 0x00007000ff0e77ac */ /* 0x002e6e0008000800 */
[----:B--2---:R-:W2:Y:S08]  /*13e0*/  LDC R21, c[0x0][0x398] ;  /* 0x0000e600ff157b82 */ /* 0x004eb00000000800 */
[----:B------:R-:W3:Y:S01]  /*13f0*/  LDC R8, c[0x0][0x388] ;  /* 0x0000e200ff087b82 */ /* 0x000ee20000000800 */
[----:B0-----:R-:W-:Y:S01]  /*1400*/  IADD3 R16, PT, PT, R22, 0x1, RZ ;  /* 0x0000000116107810 */ /* 0x001fe20007ffe0ff */
[----:B------:R-:W-:-:S04]  /*1410*/  VIADD R9, R23, 0x1 ;  /* 0x0000000117097836 */ /* 0x000fc80000000000 */
[-C--:B--2---:R-:W-:Y:S02]  /*1420*/  IMAD R18, R16, R21.reuse, RZ ;  /* 0x0000001510127224 */ /* 0x084fe400078e02ff */
[----:B------:R-:W-:Y:S02]  /*1430*/  IMAD R22, R22, R21, RZ ;  /* 0x0000001516167224 */ /* 0x000fe400078e02ff */
[----:B------:R-:W-:-:S04]  /*1440*/  IMAD.WIDE.U32 R16, R18, R9, RZ ;  /* 0x0000000912107225 */ /* 0x000fc800078e00ff */
[----:B------:R-:W-:Y:S02]  /*1450*/  IMAD R25, R18, R23, RZ ;  /* 0x0000001712197224 */ /* 0x000fe400078e02ff */
[----:B---3--:R-:W-:-:S04]  /*1460*/  IMAD.WIDE.U32 R18, R16, R8, RZ ;  /* 0x0000000810127225 */ /* 0x008fc800078e00ff */
[----:B------:R-:W-:-:S04]  /*1470*/  IMAD.IADD R25, R18, 0x1, R25 ;  /* 0x0000000112197824 */ /* 0x000fc800078e0219 */
[----:B------:R-:W-:-:S05]  /*1480*/  IMAD.IADD R21, R25, 0x1, R22 ;  /* 0x0000000119157824 */ /* 0x000fca00078e0216 */
[----:B------:R-:W-:-:S04]  /*1490*/  IADD3 R21, P0, PT, R6, R21, RZ ;  /* 0x0000001506157210 */ /* 0x000fc80007f1e0ff */
[----:B------:R-:W-:Y:S02]  /*14a0*/  IADD3.X R22, PT, PT, RZ, UR27, RZ, P0, !PT ;  /* 0x0000001bff167c10 */ /* 0x000fe400087fe4ff */
[----:B------:R-:W-:-:S04]  /*14b0*/  LEA R20, P0, R21, R3, 0x3 ;  /* 0x0000000315147211 */ /* 0x000fc800078018ff */
[----:B------:R-:W-:-:S06]  /*14c0*/  LEA.HI.X R21, R21, R4, R22, 0x3, P0 ;  /* 0x0000000415157211 */ /* 0x000fcc00000f1c16 */
[----:B------:R-:W5:Y:S01]  /*14d0*/  LDG.E.64.CONSTANT R20, desc[UR18][R20.64] ;  /* 0x0000001214147981 */ /* 0x000f62000c1e9b00 */
[----:B-1----:R-:W-:-:S09]  /*14e0*/  UISETP.GT.AND UP0, UPT, UR14, URZ, UPT ;  /* 0x000000ff0e00728c */ /* 0x002fd2000bf04270 */
[----:B------:R-:W-:Y:S05]  /*14f0*/  BRA.U !UP0, `(.L_x_16) ;  /* 0x0000000d08e87547 */ /* 0x000fea000b800000 */
[----:B------:R-:W0:Y:S01]  /*1500*/  LDC R33, c[0x0][0x380] ;  /* 0x0000e000ff217b82 */ /* 0x000e220000000800 */
[----:B------:R-:W-:Y:S01]  /*1510*/  IMAD.U32 R22, RZ, RZ, UR33 ;  /* 0x00000021ff167e24 */ /* 0x000fe2000f8e00ff */
[----:B------:R-:W-:-:S04]  /*1520*/  IADD3 R24, P1, PT, R6, R25, RZ ;  /* 0x0000001906187210 */ /* 0x000fc80007f3e0ff */
[----:B------:R-:W-:Y:S01]  /*1530*/  ISETP.GE.U32.AND P0, PT, R22, 0xf, PT ;  /* 0x0000000f1600780c */ /* 0x000fe20003f06070 */
[----:B------:R-:W-:-:S12]  /*1540*/  IMAD.X R25, RZ, RZ, UR5, P1 ;  /* 0x00000005ff197e24 */ /* 0x000fd800088e06ff */
[----:B------:R-:W-:Y:S05]  /*1550*/  @!P0 BRA `(.L_x_17) ;  /* 0x0000000400e48947 */ /* 0x000fea0003800000 */
[----:B------:R-:W-:Y:S02]  /*1560*/  UIADD3 UR4, UPT, UPT, UR14, -0x8, URZ ;  /* 0xfffffff80e047890 */ /* 0x000fe4000fffe0ff */
[----:B------:R-:W-:-:S04]  /*1570*/  ULOP3.LUT UR30, UR14, 0x7ffffff0, URZ, 0xc0, !UPT ;  /* 0x7ffffff00e1e7892 */ /* 0x000fc8000f8ec0ff */
[----:B------:R-:W-:Y:S01]  /*1580*/  IMAD.U32 R35, RZ, RZ, UR4 ;  /* 0x00000004ff237e24 */ /* 0x000fe2000f8e00ff */
[----:B------:R-:W-:-:S12]  /*1590*/  UIADD3 UR10, UPT, UPT, -UR30, URZ, URZ ;  /* 0x000000ff1e0a7290 */ /* 0x000fd8000fffe1ff */
.L_x_18:
[----:B------:R-:W1:Y:S01]  /*15a0*/  LDC R37, c[0x0][0x398] ;  /* 0x0000e600ff257b82 */ /* 0x000e620000000800 */
[----:B------:R-:W-:-:S05]  /*15b0*/  IADD3 R29, PT, PT, R35, 0x7, RZ ;  /* 0x00000007231d7810 */ /* 0x000fca0007ffe0ff */
[----:B-1----:R-:W-:-:S04]  /*15c0*/  IMAD.WIDE.U32 R26, R29, R37, R24 ;  /* 0x000000251d1a7225 */ /* 0x002fc800078e0018 */
[----:B------:R-:W-:Y:S01]  /*15d0*/  IMAD R29, R29, UR26, R27 ;  /* 0x0000001a1d1d7c24 */ /* 0x000fe2000f8e021b */
[----:B------:R-:W-:-:S04]  /*15e0*/  LEA R30, P0, R26, R3, 0x3 ;  /* 0x000000031a1e7211 */ /* 0x000fc800078018ff */
[----:B------:R-:W-:-:S06]  /*15f0*/  LEA.HI.X R31, R26, R4, R29, 0x3, P0 ;  /* 0x000000041a1f7211 */ /* 0x000fcc00000f1c1d */
[----:B------:R-:W2:Y:S01]  /*1600*/  LDG.E.64.CONSTANT R30, desc[UR18][R30.64] ;  /* 0x000000121e1e7981 */ /* 0x000ea2000c1e9b00 */
[C---:B------:R-:W-:Y:S02]  /*1610*/  VIADD R27, R35.reuse, 0x6 ;  /* 0x00000006231b7836 */ /* 0x040fe40000000000 */
[----:B0-----:R-:W-:Y:S02]  /*1620*/  VIADD R33, R35, 0x5 ;  /* 0x0000000523217836 */ /* 0x001fe40000000000 */
[----:B------:R-:W-:-:S04]  /*1630*/  IMAD.WIDE.U32 R28, R27, R37, R24 ;  /* 0x000000251b1c7225 */ /* 0x000fc800078e0018 */
[----:B------:R-:W-:Y:S01]  /*1640*/  IMAD R27, R27, UR26, R29 ;  /* 0x0000001a1b1b7c24 */ /* 0x000fe2000f8e021d */
[----:B------:R-:W-:-:S04]  /*1650*/  LEA R26, P0, R28, R3, 0x3 ;  /* 0x000000031c1a7211 */ /* 0x000fc800078018ff */
[----:B------:R-:W-:-:S06]  /*1660*/  LEA.HI.X R27, R28, R4, R27, 0x3, P0 ;  /* 0x000000041c1b7211 */ /* 0x000fcc00000f1c1b */
[----:B------:R-:W3:Y:S01]  /*1670*/  LDG.E.64.CONSTANT R26, desc[UR18][R26.64] ;  /* 0x000000121a1a7981 */ /* 0x000ee2000c1e9b00 */
[----:B--2--5:R-:W-:Y:S01]  /*1680*/  DFMA R28, R10, R20, R30 ;  /* 0x000000140a1c722b */ /* 0x024fe2000000001e */
[----:B------:R-:W-:-:S04]  /*1690*/  IMAD.WIDE.U32 R20, R33, R37, R24 ;  /* 0x0000002521147225 */ /* 0x000fc800078e0018 */
[----:B------:R-:W-:Y:S01]  /*16a0*/  IMAD R33, R33, UR26, R21 ;  /* 0x0000001a21217c24 */ /* 0x000fe2000f8e0215 */
[----:B------:R-:W-:-:S04]  /*16b0*/  LEA R32, P0, R20, R3, 0x3 ;  /* 0x0000000314207211 */ /* 0x000fc800078018ff */
[----:B------:R-:W-:-:S05]  /*16c0*/  LEA.HI.X R33, R20, R4, R33, 0x3, P0 ;  /* 0x0000000414217211 */ /* 0x000fca00000f1c21 */
[----:B------:R-:W2:Y:S01]  /*16d0*/  LDG.E.64.CONSTANT R30, desc[UR18][R32.64] ;  /* 0x00000012201e7981 */ /* 0x000ea2000c1e9b00 */
[----:B------:R-:W-:Y:S01]  /*16e0*/  VIADD R22, R35, 0x4 ;  /* 0x0000000423167836 */ /* 0x000fe20000000000 */
[----:B---3--:R-:W-:-:S03]  /*16f0*/  DFMA R26, R10, R28, R26 ;  /* 0x0000001c0a1a722b */ /* 0x008fc6000000001a */
[----:B------:R-:W-:-:S04]  /*1700*/  IMAD.WIDE.U32 R20, R22, R37, R24 ;  /* 0x0000002516147225 */ /* 0x000fc800078e0018 */
[----:B------:R-:W-:Y:S01]  /*1710*/  IMAD R21, R22, UR26, R21 ;  /* 0x0000001a16157c24 */ /* 0x000fe2000f8e0215 */
[----:B------:R-:W-:-:S04]  /*1720*/  LEA R28, P0, R20, R3, 0x3 ;  /* 0x00000003141c7211 */ /* 0x000fc800078018ff */
[----:B------:R-:W-:-:S06]  /*1730*/  LEA.HI.X R29, R20, R4, R21, 0x3, P0 ;  /* 0x00000004141d7211 */ /* 0x000fcc00000f1c15 */
[----:B------:R-:W3:Y:S01]  /*1740*/  LDG.E.64.CONSTANT R28, desc[UR18][R28.64] ;  /* 0x000000121c1c7981 */ /* 0x000ee2000c1e9b00 */
[----:B--2---:R-:W-:Y:S01]  /*1750*/  DFMA R30, R10, R26, R30 ;  /* 0x0000001a0a1e722b */ /* 0x004fe2000000001e */
[----:B------:R-:W-:-:S05]  /*1760*/  IADD3 R27, PT, PT, R35, 0x3, RZ ;  /* 0x00000003231b7810 */ /* 0x000fca0007ffe0ff */
[----:B------:R-:W-:-:S04]  /*1770*/  IMAD.WIDE.U32 R20, R27, R37, R24 ;  /* 0x000000251b147225 */ /* 0x000fc800078e0018 */
[----:B------:R-:W-:Y:S01]  /*1780*/  IMAD R27, R27, UR26, R21 ;  /* 0x0000001a1b1b7c24 */ /* 0x000fe2000f8e0215 */
[----:B------:R-:W-:-:S04]  /*1790*/  LEA R26, P0, R20, R3, 0x3 ;  /* 0x00000003141a7211 */ /* 0x000fc800078018ff */
[----:B------:R-:W-:-:S06]  /*17a0*/  LEA.HI.X R27, R20, R4, R27, 0x3, P0 ;  /* 0x00000004141b7211 */ /* 0x000fcc00000f1c1b */
[----:B------:R-:W2:Y:S01]  /*17b0*/  LDG.E.64.CONSTANT R26, desc[UR18][R26.64] ;  /* 0x000000121a1a7981 */ /* 0x000ea2000c1e9b00 */
[----:B------:R-:W-:-:S04]  /*17c0*/  VIADD R33, R35, 0x2 ;  /* 0x0000000223217836 */ /* 0x000fc80000000000 */
[----:B------:R-:W-:Y:S01]  /*17d0*/  IMAD.WIDE.U32 R20, R33, R37, R24 ;  /* 0x0000002521147225 */ /* 0x000fe200078e0018 */
[----:B---3--:R-:W-:-:S03]  /*17e0*/  DFMA R30, R10, R30, R28 ;  /* 0x0000001e0a1e722b */ /* 0x008fc6000000001c */
[----:B------:R-:W-:Y:S01]  /*17f0*/  IMAD R33, R33, UR26, R21 ;  /* 0x0000001a21217c24 */ /* 0x000fe2000f8e0215 */
[----:B------:R-:W-:-:S04]  /*1800*/  LEA R28, P0, R20, R3, 0x3 ;  /* 0x00000003141c7211 */ /* 0x000fc800078018ff */
[----:B------:R-:W-:Y:S01]  /*1810*/  LEA.HI.X R29, R20, R4, R33, 0x3, P0 ;  /* 0x00000004141d7211 */ /* 0x000fe200000f1c21 */
[----:B------:R-:W-:-:S04]  /*1820*/  VIADD R33, R35, 0x1 ;  /* 0x0000000123217836 */ /* 0x000fc80000000000 */
[C---:B------:R-:W-:Y:S01]  /*1830*/  IMAD.WIDE.U32 R20, R33.reuse, R37, R24 ;  /* 0x0000002521147225 */ /* 0x040fe200078e0018 */
[----:B------:R-:W3:Y:S03]  /*1840*/  LDG.E.64.CONSTANT R28, desc[UR18][R28.64] ;  /* 0x000000121c1c7981 */ /* 0x000ee6000c1e9b00 */
[----:B------:R-:W-:Y:S01]  /*1850*/  IMAD R33, R33, UR26, R21 ;  /* 0x0000001a21217c24 */ /* 0x000fe2000f8e0215 */
[----:B--2---:R-:W-:Y:S01]  /*1860*/  DFMA R30, R10, R30, R26 ;  /* 0x0000001e0a1e722b */ /* 0x004fe2000000001a */
[----:B------:R-:W-:-:S04]  /*1870*/  LEA R26, P0, R20, R3, 0x3 ;  /* 0x00000003141a7211 */ /* 0x000fc800078018ff */
[----:B------:R-:W-:-:S06]  /*1880*/  LEA.HI.X R27, R20, R4, R33, 0x3, P0 ;  /* 0x00000004141b7211 */ /* 0x000fcc00000f1c21 */
[----:B------:R-:W2:Y:S01]  /*1890*/  LDG.E.64.CONSTANT R26, desc[UR18][R26.64] ;  /* 0x000000121a1a7981 */ /* 0x000ea2000c1e9b00 */
[----:B------:R-:W-:-:S04]  /*18a0*/  IMAD.WIDE.U32 R20, R35, R37, R24 ;  /* 0x0000002523147225 */ /* 0x000fc800078e0018 */
[C---:B------:R-:W-:Y:S01]  /*18b0*/  IMAD R21, R35.reuse, UR26, R21 ;  /* 0x0000001a23157c24 */ /* 0x040fe2000f8e0215 */
[C---:B------:R-:W-:Y:S01]  /*18c0*/  LEA R32, P0, R20.reuse, R3, 0x3 ;  /* 0x0000000314207211 */ /* 0x040fe200078018ff */
[----:B------:R-:W-:Y:S01]  /*18d0*/  VIADD R22, R35, 0xffffffff ;  /* 0xffffffff23167836 */ /* 0x000fe20000000000 */
[----:B---3--:R-:W-:Y:S02]  /*18e0*/  DFMA R30, R10, R30, R28 ;  /* 0x0000001e0a1e722b */ /* 0x008fe4000000001c */
[----:B------:R-:W-:Y:S01]  /*18f0*/  LEA.HI.X R33, R20, R4, R21, 0x3, P0 ;  /* 0x0000000414217211 */ /* 0x000fe200000f1c15 */
[----:B------:R-:W-:-:S04]  /*1900*/  IMAD.WIDE.U32 R20, R22, R37, R24 ;  /* 0x0000002516147225 */ /* 0x000fc800078e0018 */
[----:B------:R-:W-:Y:S01]  /*1910*/  IMAD R21, R22, UR26, R21 ;  /* 0x0000001a16157c24 */ /* 0x000fe2000f8e0215 */
[----:B------:R-:W3:Y:S01]  /*1920*/  LDG.E.64.CONSTANT R28, desc[UR18][R32.64] ;  /* 0x00000012201c7981 */ /* 0x000ee2000c1e9b00 */
[----:B--2---:R-:W-:Y:S01]  /*1930*/  DFMA R30, R10, R30, R26 ;  /* 0x0000001e0a1e722b */ /* 0x004fe2000000001a */
[----:B------:R-:W-:-:S04]  /*1940*/  LEA R26, P0, R20, R3, 0x3 ;  /* 0x00000003141a7211 */ /* 0x000fc800078018ff */
[----:B------:R-:W-:-:S06]  /*1950*/  LEA.HI.X R27, R20, R4, R21, 0x3, P0 ;  /* 0x00000004141b7211 */ /* 0x000fcc00000f1c15 */
[----:B------:R-:W2:Y:S01]  /*1960*/  LDG.E.64.CONSTANT R26, desc[UR18][R26.64] ;  /* 0x000000121a1a7981 */ /* 0x000ea2000c1e9b00 */
[----:B------:R-:W-:-:S05]  /*1970*/  IADD3 R22, PT, PT, R35, -0x2, RZ ;  /* 0xfffffffe23167810 */ /* 0x000fca0007ffe0ff */
[----:B------:R-:W-:Y:S01]  /*1980*/  IMAD.WIDE.U32 R20, R22, R37, R24 ;  /* 0x0000002516147225 */ /* 0x000fe200078e0018 */
[----:B---3--:R-:W-:-:S03]  /*1990*/  DFMA R30, R10, R30, R28 ;  /* 0x0000001e0a1e722b */ /* 0x008fc6000000001c */
[----:B------:R-:W-:Y:S01]  /*19a0*/  IMAD R21, R22, UR26, R21 ;  /* 0x0000001a16157c24 */ /* 0x000fe2000f8e0215 */
[----:B------:R-:W-:Y:S01]  /*19b0*/  LEA R28, P0, R20, R3, 0x3 ;  /* 0x00000003141c7211 */ /* 0x000fe200078018ff */
[----:B------:R-:W-:-:S03]  /*19c0*/  VIADD R33, R35, 0xfffffffd ;  /* 0xfffffffd23217836 */ /* 0x000fc60000000000 */
        /* <DEDUP_REMOVED lines=8> */
[----:B------:R-:W-:-:S04]  /*1a50*/  VIADD R33, R35, 0xfffffffc ;  /* 0xfffffffc23217836 */ /* 0x000fc80000000000 */
[----:B------:R-:W-:-:S04]  /*1a60*/  IMAD.WIDE.U32 R20, R33, R37, R24 ;  /* 0x0000002521147225 */ /* 0x000fc800078e0018 */
[----:B------:R-:W-:Y:S01]  /*1a70*/  IMAD R33, R33, UR26, R21 ;  /* 0x0000001a21217c24 */ /* 0x000fe2000f8e0215 */
[C---:B------:R-:W-:Y:S01]  /*1a80*/  LEA R32, P0, R20.reuse, R3, 0x3 ;  /* 0x0000000314207211 */ /* 0x040fe200078018ff */
[----:B---3--:R-:W-:Y:S01]  /*1a90*/  DFMA R30, R10, R30, R28 ;  /* 0x0000001e0a1e722b */ /* 0x008fe2000000001c */
[----:B------:R-:W-:Y:S02]  /*1aa0*/  VIADD R22, R35, 0xfffffffb ;  /* 0xfffffffb23167836 */ /* 0x000fe40000000000 */
[----:B------:R-:W-:Y:S02]  /*1ab0*/  LEA.HI.X R33, R20, R4, R33, 0x3, P0 ;  /* 0x0000000414217211 */ /* 0x000fe400000f1c21 */
[----:B------:R-:W-:-:S03]  /*1ac0*/  IMAD.WIDE.U32 R20, R22, R37, R24 ;  /* 0x0000002516147225 */ /* 0x000fc600078e0018 */
[----:B------:R-:W3:Y:S01]  /*1ad0*/  LDG.E.64.CONSTANT R28, desc[UR18][R32.64] ;  /* 0x00000012201c7981 */ /* 0x000ee2000c1e9b00 */
[----:B------:R-:W-:Y:S01]  /*1ae0*/  IMAD R21, R22, UR26, R21 ;  /* 0x0000001a16157c24 */ /* 0x000fe2000f8e0215 */
        /* <DEDUP_REMOVED lines=15> */
[----:B------:R-:W-:Y:S01]  /*1be0*/  LEA R28, P0, R20, R3, 0x3 ;  /* 0x00000003141c7211 */ /* 0x000fe200078018ff */
[----:B------:R-:W-:-:S03]  /*1bf0*/  VIADD R27, R35, 0xfffffff8 ;  /* 0xfffffff8231b7836 */ /* 0x000fc60000000000 */
[----:B------:R-:W-:Y:S01]  /*1c00*/  LEA.HI.X R29, R20, R4, R21, 0x3, P0 ;  /* 0x00000004141d7211 */ /* 0x000fe200000f1c15 */
[----:B------:R-:W-:-:S04]  /*1c10*/  IMAD.WIDE.U32 R20, R27, R37, R24 ;  /* 0x000000251b147225 */ /* 0x000fc800078e0018 */
[----:B------:R-:W-:Y:S01]  /*1c20*/  IMAD R27, R27, UR26, R21 ;  /* 0x0000001a1b1b7c24 */ /* 0x000fe2000f8e0215 */
[C---:B------:R-:W-:Y:S01]  /*1c30*/  LEA R26, P0, R20.reuse, R3, 0x3 ;  /* 0x00000003141a7211 */ /* 0x040fe200078018ff */
[----:B------:R-:W2:Y:S03]  /*1c40*/  LDG.E.64.CONSTANT R28, desc[UR18][R28.64] ;  /* 0x000000121c1c7981 */ /* 0x000ea6000c1e9b00 */
[----:B------:R-:W-:-:S06]  /*1c50*/  LEA.HI.X R27, R20, R4, R27, 0x3, P0 ;  /* 0x00000004141b7211 */ /* 0x000fcc00000f1c1b */
[----:B------:R-:W4:Y:S01]  /*1c60*/  LDG.E.64.CONSTANT R26, desc[UR18][R26.64] ;  /* 0x000000121a1a7981 */ /* 0x000f22000c1e9b00 */
[----:B---3--:R-:W-:Y:S01]  /*1c70*/  DFMA R32, R10, R32, R30 ;  /* 0x000000200a20722b */ /* 0x008fe2000000001e */
[----:B------:R-:W-:-:S04]  /*1c80*/  UIADD3 UR10, UPT, UPT, UR10, 0x10, URZ ;  /* 0x000000100a0a7890 */ /* 0x000fc8000fffe0ff */
[----:B------:R-:W-:Y:S01]  /*1c90*/  UISETP.NE.AND UP1, UPT, UR10, URZ, UPT ;  /* 0x000000ff0a00728c */ /* 0x000fe2000bf25270 */
[----:B------:R-:W-:Y:S02]  /*1ca0*/  VIADD R35, R35, 0xfffffff0 ;  /* 0xfffffff023237836 */ /* 0x000fe40000000000 */
[----:B--2---:R-:W-:-:S08]  /*1cb0*/  DFMA R32, R10, R32, R28 ;  /* 0x000000200a20722b */ /* 0x004fd0000000001c */
[----:B----4-:R-:W-:Y:S01]  /*1cc0*/  DFMA R20, R10, R32, R26 ;  /* 0x000000200a14722b */ /* 0x010fe2000000001a */
[----:B------:R-:W-:Y:S10]  /*1cd0*/  BRA.U UP1, `(.L_x_18) ;  /* 0xfffffff901307547 */ /* 0x000ff4000b83ffff */
[----:B------:R-:W-:-:S07]  /*1ce0*/  IADD3 R33, PT, PT, R35, 0x8, RZ ;  /* 0x0000000823217810 */ /* 0x000fce0007ffe0ff */
.L_x_17:
[----:B------:R-:W-:-:S09]  /*1cf0*/  UISETP.NE.AND UP1, UPT, UR32, URZ, UPT ;  /* 0x000000ff2000728c */ /* 0x000fd2000bf25270 */
[----:B------:R-:W-:Y:S05]  /*1d00*/  BRA.U !UP1, `(.L_x_16) ;  /* 0x0000000509e47547 */ /* 0x000fea000b800000 */
[----:B------:R-:W-:Y:S01]  /*1d10*/  ISETP.GE.U32.AND P0, PT, R5, 0x7, PT ;  /* 0x000000070500780c */ /* 0x000fe20003f06070 */
[----:B------:R-:W-:-:S12]  /*1d20*/  UISETP.NE.AND UP1, UPT, UR31, URZ, UPT ;  /* 0x000000ff1f00728c */ /* 0x000fd8000bf25270 */
[----:B------:R-:W-:Y:S05]  /*1d30*/  @!P0 BRA `(.L_x_19) ;  /* 0x0000000000e48947 */ /* 0x000fea0003800000 */
[----:B------:R-:W1:Y:S01]  /*1d40*/  LDC R35, c[0x0][0x398] ;  /* 0x0000e600ff237b82 */ /* 0x000e620000000800 */
[----:B0-----:R-:W-:-:S04]  /*1d50*/  VIADD R29, R33, 0xffffffff ;  /* 0xffffffff211d7836 */ /* 0x001fc80000000000 */
[----:B-1----:R-:W-:-:S04]  /*1d60*/  IMAD.WIDE.U32 R26, R29, R35, R24 ;  /* 0x000000231d1a7225 */ /* 0x002fc800078e0018 */
[----:B------:R-:W-:Y:S01]  /*1d70*/  IMAD R29, R29, UR26, R27 ;  /* 0x0000001a1d1d7c24 */ /* 0x000fe2000f8e021b */
[----:B------:R-:W-:-:S04]  /*1d80*/  LEA R30, P0, R26, R3, 0x3 ;  /* 0x000000031a1e7211 */ /* 0x000fc800078018ff */
[----:B------:R-:W-:-:S06]  /*1d90*/  LEA.HI.X R31, R26, R4, R29, 0x3, P0 ;  /* 0x000000041a1f7211 */ /* 0x000fcc00000f1c1d */
[----:B------:R-:W2:Y:S01]  /*1da0*/  LDG.E.64.CONSTANT R30, desc[UR18][R30.64] ;  /* 0x000000121e1e7981 */ /* 0x000ea2000c1e9b00 */
[C---:B------:R-:W-:Y:S02]  /*1db0*/  VIADD R27, R33.reuse, 0xfffffffe ;  /* 0xfffffffe211b7836 */ /* 0x040fe40000000000 */
[----:B------:R-:W-:Y:S02]  /*1dc0*/  VIADD R37, R33, 0xfffffffd ;  /* 0xfffffffd21257836 */ /* 0x000fe40000000000 */
        /* <DEDUP_REMOVED lines=11> */
[----:B------:R-:W-:Y:S01]  /*1e80*/  IADD3 R22, PT, PT, R33, -0x4, RZ ;  /* 0xfffffffc21167810 */ /* 0x000fe20007ffe0ff */
[----:B---3--:R-:W-:-:S04]  /*1e90*/  DFMA R26, R10, R28, R26 ;  /* 0x0000001c0a1a722b */ /* 0x008fc8000000001a */
[----:B------:R-:W-:-:S04]  /*1ea0*/  IMAD.WIDE.U32 R20, R22, R35, R24 ;  /* 0x0000002316147225 */ /* 0x000fc800078e0018 */
[----:B------:R-:W-:Y:S01]  /*1eb0*/  IMAD R21, R22, UR26, R21 ;  /* 0x0000001a16157c24 */ /* 0x000fe2000f8e0215 */
[----:B------:R-:W-:-:S04]  /*1ec0*/  LEA R28, P0, R20, R3, 0x3 ;  /* 0x00000003141c7211 */ /* 0x000fc800078018ff */
[----:B------:R-:W-:-:S06]  /*1ed0*/  LEA.HI.X R29, R20, R4, R21, 0x3, P0 ;  /* 0x00000004141d7211 */ /* 0x000fcc00000f1c15 */
[----:B------:R-:W3:Y:S01]  /*1ee0*/  LDG.E.64.CONSTANT R28, desc[UR18][R28.64] ;  /* 0x000000121c1c7981 */ /* 0x000ee2000c1e9b00 */
[----:B--2---:R-:W-:Y:S01]  /*1ef0*/  DFMA R30, R10, R26, R30 ;  /* 0x0000001a0a1e722b */ /* 0x004fe2000000001e */
[----:B------:R-:W-:-:S04]  /*1f00*/  VIADD R27, R33, 0xfffffffb ;  /* 0xfffffffb211b7836 */ /* 0x000fc80000000000 */
        /* <DEDUP_REMOVED lines=12> */
[----:B------:R-:W-:Y:S01]  /*1fd0*/  IMAD.WIDE.U32 R20, R37, R35, R24 ;  /* 0x0000002325147225 */ /* 0x000fe200078e0018 */
[----:B------:R-:W-:Y:S01]  /*1fe0*/  IADD3 R33, PT, PT, R33, -0x8, RZ ;  /* 0xfffffff821217810 */ /* 0x000fe20007ffe0ff */
[----:B------:R-:W3:Y:S02]  /*1ff0*/  LDG.E.64.CONSTANT R28, desc[UR18][R28.64] ;  /* 0x000000121c1c7981 */ /* 0x000ee4000c1e9b00 */
[----:B------:R-:W-:Y:S01]  /*2000*/  IMAD R37, R37, UR26, R21 ;  /* 0x0000001a25257c24 */ /* 0x000fe2000f8e0215 */
[----:B--2---:R-:W-:Y:S01]  /*2010*/  DFMA R30, R10, R30, R26 ;  /* 0x0000001e0a1e722b */ /* 0x004fe2000000001a */
[----:B------:R-:W-:-:S04]  /*2020*/  LEA R26, P0, R20, R3, 0x3 ;  /* 0x00000003141a7211 */ /* 0x000fc800078018ff */
[----:B------:R-:W-:Y:S01]  /*2030*/  LEA.HI.X R27, R20, R4, R37, 0x3, P0 ;  /* 0x00000004141b7211 */ /* 0x000fe200000f1c25 */
[----:B------:R-:W-:-:S04]  /*2040*/  IMAD.WIDE.U32 R20, R33, R35, R24 ;  /* 0x0000002321147225 */ /* 0x000fc800078e0018 */
[----:B------:R-:W-:Y:S01]  /*2050*/  IMAD R21, R33, UR26, R21 ;  /* 0x0000001a21157c24 */ /* 0x000fe2000f8e0215 */
[C---:B------:R-:W-:Y:S01]  /*2060*/  LEA R34, P0, R20.reuse, R3, 0x3 ;  /* 0x0000000314227211 */ /* 0x040fe200078018ff */
[----:B------:R-:W2:Y:S03]  /*2070*/  LDG.E.64.CONSTANT R26, desc[UR18][R26.64] ;  /* 0x000000121a1a7981 */ /* 0x000ea6000c1e9b00 */
[----:B------:R-:W-:-:S06]  /*2080*/  LEA.HI.X R35, R20, R4, R21, 0x3, P0 ;  /* 0x0000000414237211 */ /* 0x000fcc00000f1c15 */
[----:B------:R-:W4:Y:S01]  /*2090*/  LDG.E.64.CONSTANT R34, desc[UR18][R34.64] ;  /* 0x0000001222227981 */ /* 0x000f22000c1e9b00 */
[----:B---3--:R-:W-:-:S08]  /*20a0*/  DFMA R30, R10, R30, R28 ;  /* 0x0000001e0a1e722b */ /* 0x008fd0000000001c */
[----:B--2---:R-:W-:-:S08]  /*20b0*/  DFMA R30, R10, R30, R26 ;  /* 0x0000001e0a1e722b */ /* 0x004fd0000000001a */
[----:B----4-:R-:W-:-:S11]  /*20c0*/  DFMA R20, R10, R30, R34 ;  /* 0x0000001e0a14722b */ /* 0x010fd60000000022 */
.L_x_19:
        /* <DEDUP_REMOVED lines=9> */
[----:B------:R-:W-:-:S05]  /*2160*/  LEA.HI.X R37, R26, R4, R29, 0x3, P0 ;  /* 0x000000041a257211 */ /* 0x000fca00000f1c1d */
[----:B------:R-:W2:Y:S01]  /*2170*/  LDG.E.64.CONSTANT R30, desc[UR18][R36.64] ;  /* 0x00000012241e7981 */ /* 0x000ea2000c1e9b00 */
[----:B------:R-:W-:-:S04]  /*2180*/  VIADD R27, R33, 0xfffffffe ;  /* 0xfffffffe211b7836 */ /* 0x000fc80000000000 */
[----:B------:R-:W-:-:S04]  /*2190*/  IMAD.WIDE.U32 R28, R27, R35, R24 ;  /* 0x000000231b1c7225 */ /* 0x000fc800078e0018 */
[----:B------:R-:W-:Y:S01]  /*21a0*/  IMAD R27, R27, UR26, R29 ;  /* 0x0000001a1b1b7c24 */ /* 0x000fe2000f8e021d */
[C---:B------:R-:W-:Y:S01]  /*21b0*/  LEA R26, P0, R28.reuse, R3, 0x3 ;  /* 0x000000031c1a7211 */ /* 0x040fe200078018ff */
[C---:B------:R-:W-:Y:S01]  /*21c0*/  VIADD R29, R33.reuse, 0xfffffffd ;  /* 0xfffffffd211d7836 */ /* 0x040fe20000000000 */
[----:B------:R-:W-:Y:S02]  /*21d0*/  IADD3 R33, PT, PT, R33, -0x4, RZ ;  /* 0xfffffffc21217810 */ /* 0x000fe40007ffe0ff */
[----:B------:R-:W-:-:S06]  /*21e0*/  LEA.HI.X R27, R28, R4, R27, 0x3, P0 ;  /* 0x000000041c1b7211 */ /* 0x000fcc00000f1c1b */
[----:B------:R-:W3:Y:S01]  /*21f0*/  LDG.E.64.CONSTANT R26, desc[UR18][R26.64] ;  /* 0x000000121a1a7981 */ /* 0x000ee2000c1e9b00 */
[----:B--2--5:R-:W-:Y:S01]  /*2200*/  DFMA R30, R10, R20, R30 ;  /* 0x000000140a1e722b */ /* 0x024fe2000000001e */
[----:B------:R-:W-:-:S04]  /*2210*/  IMAD.WIDE.U32 R20, R29, R35, R24 ;  /* 0x000000231d147225 */ /* 0x000fc800078e0018 */
[----:B------:R-:W-:Y:S01]  /*2220*/  IMAD R29, R29, UR26, R21 ;  /* 0x0000001a1d1d7c24 */ /* 0x000fe2000f8e0215 */
        /* <DEDUP_REMOVED lines=11> */
.L_x_20:
[----:B------:R-:W-:Y:S05]  /*22e0*/  BRA.U !UP1, `(.L_x_16) ;  /* 0x00000001096c7547 */ /* 0x000fea000b800000 */
[----:B------:R-:W1:Y:S01]  /*22f0*/  LDC R31, c[0x0][0x398] ;  /* 0x0000e600ff1f7b82 */ /* 0x000e620000000800 */
[----:B0-----:R-:W-:-:S04]  /*2300*/  VIADD R27, R33, 0xffffffff ;  /* 0xffffffff211b7836 */ /* 0x001fc80000000000 */
[----:B-1----:R-:W-:-:S04]  /*2310*/  IMAD.WIDE.U32 R28, R27, R31, R24 ;  /* 0x0000001f1b1c7225 */ /* 0x002fc800078e0018 */
[----:B------:R-:W-:Y:S01]  /*2320*/  IMAD R27, R27, UR26, R29 ;  /* 0x0000001a1b1b7c24 */ /* 0x000fe2000f8e021d */
[----:B------:R-:W-:-:S04]  /*2330*/  LEA R26, P0, R28, R3, 0x3 ;  /* 0x000000031c1a7211 */ /* 0x000fc800078018ff */
[----:B------:R-:W-:-:S06]  /*2340*/  LEA.HI.X R27, R28, R4, R27, 0x3, P0 ;  /* 0x000000041c1b7211 */ /* 0x000fcc00000f1c1b */
[----:B------:R-:W2:Y:S01]  /*2350*/  LDG.E.64.CONSTANT R26, desc[UR18][R26.64] ;  /* 0x000000121a1a7981 */ /* 0x000ea2000c1e9b00 */
[----:B------:R-:W-:-:S05]  /*2360*/  IMAD.U32 R22, RZ, RZ, UR8 ;  /* 0x00000008ff167e24 */ /* 0x000fca000f8e00ff */
[----:B------:R-:W-:Y:S01]  /*2370*/  ISETP.NE.AND P0, PT, R22, 0x1, PT ;  /* 0x000000011600780c */ /* 0x000fe20003f05270 */
[----:B--2--5:R-:W-:-:S12]  /*2380*/  DFMA R20, R10, R20, R26 ;  /* 0x000000140a14722b */ /* 0x024fd8000000001a */
[----:B------:R-:W-:Y:S05]  /*2390*/  @!P0 BRA `(.L_x_16) ;  /* 0x0000000000408947 */ /* 0x000fea0003800000 */
[----:B------:R-:W-:Y:S01]  /*23a0*/  IMAD.U32 R22, RZ, RZ, UR8 ;  /* 0x00000008ff167e24 */ /* 0x000fe2000f8e00ff */
[----:B------:R-:W-:-:S04]  /*23b0*/  IADD3 R29, PT, PT, R33, -0x2, RZ ;  /* 0xfffffffe211d7810 */ /* 0x000fc80007ffe0ff */
[----:B------:R-:W-:Y:S01]  /*23c0*/  ISETP.NE.AND P0, PT, R22, 0x2, PT ;  /* 0x000000021600780c */ /* 0x000fe20003f05270 */
[----:B------:R-:W-:-:S04]  /*23d0*/  IMAD.WIDE.U32 R26, R29, R31, R24 ;  /* 0x0000001f1d1a7225 */ /* 0x000fc800078e0018 */
[----:B------:R-:W-:Y:S01]  /*23e0*/  IMAD R29, R29, UR26, R27 ;  /* 0x0000001a1d1d7c24 */ /* 0x000fe2000f8e021b */
[----:B------:R-:W-:-:S04]  /*23f0*/  LEA R28, P1, R26, R3, 0x3 ;  /* 0x000000031a1c7211 */ /* 0x000fc800078218ff */
[----:B------:R-:W-:-:S03]  /*2400*/  LEA.HI.X R29, R26, R4, R29, 0x3, P1 ;  /* 0x000000041a1d7211 */ /* 0x000fc600008f1c1d */
[----:B------:R-:W-:-:S03]  /*2410*/  @P0 VIADD R33, R33, 0xfffffffd ;  /* 0xfffffffd21210836 */ /* 0x000fc60000000000 */
[----:B------:R-:W2:Y:S01]  /*2420*/  LDG.E.64.CONSTANT R28, desc[UR18][R28.64] ;  /* 0x000000121c1c7981 */ /* 0x000ea2000c1e9b00 */
[----:B------:R-:W-:-:S04]  /*2430*/  @P0 IMAD.WIDE.U32 R24, R33, R31, R24 ;  /* 0x0000001f21180225 */ /* 0x000fc800078e0018 */
[----:B------:R-:W-:Y:S01]  /*2440*/  @P0 IMAD R33, R33, UR26, R25 ;  /* 0x0000001a21210c24 */ /* 0x000fe2000f8e0219 */
[----:B------:R-:W-:-:S04]  /*2450*/  @P0 LEA R26, P1, R24, R3, 0x3 ;  /* 0x00000003181a0211 */ /* 0x000fc800078218ff */
[----:B------:R-:W-:-:S06]  /*2460*/  @P0 LEA.HI.X R27, R24, R4, R33, 0x3, P1 ;  /* 0x00000004181b0211 */ /* 0x000fcc00008f1c21 */
[----:B------:R-:W3:Y:S01]  /*2470*/  @P0 LDG.E.64.CONSTANT R26, desc[UR18][R26.64] ;  /* 0x000000121a1a0981 */ /* 0x000ee2000c1e9b00 */
[----:B--2---:R-:W-:-:S08]  /*2480*/  DFMA R20, R10, R20, R28 ;  /* 0x000000140a14722b */ /* 0x004fd0000000001c */
[----:B---3--:R-:W-:-:S11]  /*2490*/  @P0 DFMA R20, R10, R20, R26 ;  /* 0x000000140a14022b */ /* 0x008fd6000000001a */
.L_x_16:
[----:B------:R-:W1:Y:S02]  /*24a0*/  LDCU UR10, c[0x0][0x384] ;  /* 0x00007080ff0a77ac */ /* 0x000e640008000800 */
[----:B-1----:R-:W-:-:S09]  /*24b0*/  UISETP.GT.AND UP1, UPT, UR10, URZ, UPT ;  /* 0x000000ff0a00728c */ /* 0x002fd2000bf24270 */
[----:B------:R-:W-:Y:S05]  /*24c0*/  BRA.U !UP1, `(.L_x_21) ;  /* 0x0000001909f47547 */ /* 0x000fea000b800000 */
[----:B------:R-:W1:Y:S01]  /*24d0*/  LDC R32, c[0x0][0x384] ;  /* 0x0000e100ff207b82 */ /* 0x000e620000000800 */
[----:B------:R-:W-:-:S09]  /*24e0*/  UISETP.GE.AND UP1, UPT, UR14, 0x1, UPT ;  /* 0x000000010e00788c */ /* 0x000fd2000bf26270 */
[----:B------:R-:W-:Y:S05]  /*24f0*/  BRA.U !UP1, `(.L_x_22) ;  /* 0x00000011094c7547 */ /* 0x000fea000b800000 */
.L_x_28:
[----:B------:R-:W-:Y:S01]  /*2500*/  SHF.R.S32.HI R22, RZ, 0x1f, R9 ;  /* 0x0000001fff167819 */ /* 0x000fe20000011409 */
[----:B------:R-:W-:Y:S01]  /*2510*/  IMAD R23, R9, UR7, RZ ;  /* 0x0000000709177c24 */ /* 0x000fe2000f8e02ff */
[----:B------:R-:W-:Y:S01]  /*2520*/  SHF.R.S32.HI R25, RZ, 0x1f, R8 ;  /* 0x0000001fff197819 */ /* 0x000fe20000011408 */
[----:B01----:R-:W-:Y:S02]  /*2530*/  IMAD.MOV.U32 R33, RZ, RZ, R32 ;  /* 0x000000ffff217224 */ /* 0x003fe400078e0020 */
[----:B------:R-:W-:Y:S02]  /*2540*/  IMAD R23, R22, UR6, R23 ;  /* 0x0000000616177c24 */ /* 0x000fe4000f8e0217 */
[----:B------:R-:W-:Y:S02]  /*2550*/  VIADD R32, R32, 0xffffffff ;  /* 0xffffffff20207836 */ /* 0x000fe40000000000 */
[----:B------:R-:W-:Y:S02]  /*2560*/  IMAD.IADD R23, R17, 0x1, R23 ;  /* 0x0000000111177824 */ /* 0x000fe400078e0217 */
[----:B------:R-:W-:-:S02]  /*2570*/  IMAD.MOV.U32 R28, RZ, RZ, R18 ;  /* 0x000000ffff1c7224 */ /* 0x000fc400078e0012 */
[----:B------:R-:W-:-:S04]  /*2580*/  IMAD R23, R23, R8, RZ ;  /* 0x0000000817177224 */ /* 0x000fc800078e02ff */
[----:B------:R-:W-:Y:S02]  /*2590*/  IMAD R23, R25, R16, R23 ;  /* 0x0000001019177224 */ /* 0x000fe400078e0217 */
[----:B------:R-:W-:-:S03]  /*25a0*/  IMAD R25, R32, UR7, RZ ;  /* 0x0000000720197c24 */ /* 0x000fc6000f8e02ff */
[----:B------:R-:W-:Y:S02]  /*25b0*/  IADD3 R29, PT, PT, R19, R23, RZ ;  /* 0x00000017131d7210 */ /* 0x000fe40007ffe0ff */
[----:B------:R-:W-:Y:S01]  /*25c0*/  IADD3 R23, P0, PT, R6, UR20, RZ ;  /* 0x0000001406177c10 */ /* 0x000fe2000ff1e0ff */
[----:B------:R-:W-:-:S04]  /*25d0*/  IMAD.WIDE.U32 R28, R32, UR6, R28 ;  /* 0x00000006201c7c25 */ /* 0x000fc8000f8e001c */
[----:B------:R-:W-:Y:S01]  /*25e0*/  IMAD.X R27, RZ, RZ, UR11, P0 ;  /* 0x0000000bff1b7e24 */ /* 0x000fe200080e06ff */
[----:B------:R-:W-:Y:S02]  /*25f0*/  IADD3 R23, P0, PT, R23, R28, RZ ;  /* 0x0000001c17177210 */ /* 0x000fe40007f1e0ff */
[----:B------:R-:W-:-:S05]  /*2600*/  IADD3 R22, PT, PT, R29, R25, RZ ;  /* 0x000000191d167210 */ /* 0x000fca0007ffe0ff */
[----:B------:R-:W-:Y:S01]  /*2610*/  IMAD.X R24, R22, 0x1, R27, P0 ;  /* 0x0000000116187824 */ /* 0x000fe200000e061b */
[----:B------:R-:W-:-:S04]  /*2620*/  LEA R26, P0, R23, R3, 0x3 ;  /* 0x00000003171a7211 */ /* 0x000fc800078018ff */
[----:B------:R-:W-:-:S06]  /*2630*/  LEA.HI.X R27, R23, R4, R24, 0x3, P0 ;  /* 0x00000004171b7211 */ /* 0x000fcc00000f1c18 */
[----:B-----5:R-:W5:Y:S01]  /*2640*/  LDG.E.64.CONSTANT R26, desc[UR18][R26.64] ;  /* 0x000000121a1a7981 */ /* 0x020f62000c1e9b00 */
[----:B------:R-:W0:Y:S01]  /*2650*/  LDC R37, c[0x0][0x380] ;  /* 0x0000e000ff257b82 */ /* 0x000e220000000800 */
[----:B------:R-:W-:Y:S01]  /*2660*/  IMAD.U32 R23, RZ, RZ, UR33 ;  /* 0x00000021ff177e24 */ /* 0x000fe2000f8e00ff */
[----:B------:R-:W-:Y:S01]  /*2670*/  IADD3 R28, P0, PT, R6, R28, RZ ;  /* 0x0000001c061c7210 */ /* 0x000fe20007f1e0ff */
[----:B------:R-:W-:-:S03]  /*2680*/  UISETP.NE.AND UP2, UPT, UR32, URZ, UPT ;  /* 0x000000ff2000728c */ /* 0x000fc6000bf45270 */
[----:B------:R-:W-:Y:S01]  /*2690*/  ISETP.GE.U32.AND P1, PT, R23, 0xf, PT ;  /* 0x0000000f1700780c */ /* 0x000fe20003f26070 */
[----:B------:R-:W-:-:S12]  /*26a0*/  IMAD.X R29, RZ, RZ, R22, P0 ;  /* 0x000000ffff1d7224 */ /* 0x000fd800000e0616 */
[----:B------:R-:W-:Y:S05]  /*26b0*/  @!P1 BRA `(.L_x_23) ;  /* 0x0000000400d49947 */ /* 0x000fea0003800000 */
[----:B------:R-:W-:-:S05]  /*26c0*/  UMOV UR4, URZ ;  /* 0x000000ff00047c82 */ /* 0x000fca0008000000 */
.L_x_24:
[----:B------:R-:W1:Y:S01]  /*26d0*/  LDC R31, c[0x0][0x398] ;  /* 0x0000e600ff1f7b82 */ /* 0x000e620000000800 */
[C---:B0-----:R-:W-:Y:S01]  /*26e0*/  IADD3 R23, PT, PT, R37.reuse, -0x1, RZ ;  /* 0xffffffff25177810 */ /* 0x041fe20007ffe0ff */
[----:B------:R-:W-:-:S04]  /*26f0*/  VIADD R35, R37, 0xfffffffe ;  /* 0xfffffffe25237836 */ /* 0x000fc80000000000 */
[----:B-1----:R-:W-:-:S04]  /*2700*/  IMAD.WIDE.U32 R24, R23, R31, R28 ;  /* 0x0000001f17187225 */ /* 0x002fc800078e001c */
        /* <DEDUP_REMOVED lines=8> */
[----:B------:R-:W3:Y:S01]  /*2790*/  LDG.E.64.CONSTANT R34, desc[UR18][R34.64] ;  /* 0x0000001222227981 */ /* 0x000ee2000c1e9b00 */
[----:B------:R-:W-:Y:S01]  /*27a0*/  VIADD R25, R37, 0xfffffffd ;  /* 0xfffffffd25197836 */ /* 0x000fe20000000000 */
[----:B--2--5:R-:W-:-:S08]  /*27b0*/  DFMA R26, R10, R26, R22 ;  /* 0x0000001a0a1a722b */ /* 0x024fd00000000016 */
[----:B---3--:R-:W-:Y:S01]  /*27c0*/  DFMA R34, R10, R26, R34 ;  /* 0x0000001a0a22722b */ /* 0x008fe20000000022 */
[----:B------:R-:W-:-:S04]  /*27d0*/  IMAD.WIDE.U32 R26, R25, R31, R28 ;  /* 0x0000001f191a7225 */ /* 0x000fc800078e001c */
[----:B------:R-:W-:Y:S01]  /*27e0*/  IMAD R25, R25, UR26, R27 ;  /* 0x0000001a19197c24 */ /* 0x000fe2000f8e021b */
[----:B------:R-:W-:-:S04]  /*27f0*/  LEA R24, P0, R26, R3, 0x3 ;  /* 0x000000031a187211 */ /* 0x000fc800078018ff */
[----:B------:R-:W-:-:S06]  /*2800*/  LEA.HI.X R25, R26, R4, R25, 0x3, P0 ;  /* 0x000000041a197211 */ /* 0x000fcc00000f1c19 */
[----:B------:R-:W2:Y:S01]  /*2810*/  LDG.E.64.CONSTANT R24, desc[UR18][R24.64] ;  /* 0x0000001218187981 */ /* 0x000ea2000c1e9b00 */
[----:B------:R-:W-:-:S04]  /*2820*/  VIADD R30, R37, 0xfffffffc ;  /* 0xfffffffc251e7836 */ /* 0x000fc80000000000 */
[----:B------:R-:W-:-:S04]  /*2830*/  IMAD.WIDE.U32 R22, R30, R31, R28 ;  /* 0x0000001f1e167225 */ /* 0x000fc800078e001c */
[----:B------:R-:W-:Y:S01]  /*2840*/  IMAD R23, R30, UR26, R23 ;  /* 0x0000001a1e177c24 */ /* 0x000fe2000f8e0217 */
[----:B------:R-:W-:Y:S01]  /*2850*/  IADD3 R30, PT, PT, R37, -0x5, RZ ;  /* 0xfffffffb251e7810 */ /* 0x000fe20007ffe0ff */
[----:B--2---:R-:W-:Y:S01]  /*2860*/  DFMA R26, R10, R34, R24 ;  /* 0x000000220a1a722b */ /* 0x004fe20000000018 */
[----:B------:R-:W-:-:S04]  /*2870*/  LEA R34, P0, R22, R3, 0x3 ;  /* 0x0000000316227211 */ /* 0x000fc800078018ff */
[----:B------:R-:W-:Y:S01]  /*2880*/  LEA.HI.X R35, R22, R4, R23, 0x3, P0 ;  /* 0x0000000416237211 */ /* 0x000fe200000f1c17 */
[----:B------:R-:W-:-:S05]  /*2890*/  IMAD.WIDE.U32 R22, R30, R31, R28 ;  /* 0x0000001f1e167225 */ /* 0x000fca00078e001c */
[----:B------:R-:W2:Y:S01]  /*28a0*/  LDG.E.64.CONSTANT R34, desc[UR18][R34.64] ;  /* 0x0000001222227981 */ /* 0x000ea2000c1e9b00 */
[----:B------:R-:W-:Y:S01]  /*28b0*/  IMAD R23, R30, UR26, R23 ;  /* 0x0000001a1e177c24 */ /* 0x000fe2000f8e0217 */
[----:B------:R-:W-:-:S04]  /*28c0*/  LEA R24, P0, R22, R3, 0x3 ;  /* 0x0000000316187211 */ /* 0x000fc800078018ff */
[----:B------:R-:W-:-:S06]  /*28d0*/  LEA.HI.X R25, R22, R4, R23, 0x3, P0 ;  /* 0x0000000416197211 */ /* 0x000fcc00000f1c17 */
[----:B------:R-:W3:Y:S01]  /*28e0*/  LDG.E.64.CONSTANT R24, desc[UR18][R24.64] ;  /* 0x0000001218187981 */ /* 0x000ee2000c1e9b00 */
[----:B------:R-:W-:-:S04]  /*28f0*/  VIADD R30, R37, 0xfffffffa ;  /* 0xfffffffa251e7836 */ /* 0x000fc80000000000 */
[----:B------:R-:W-:-:S04]  /*2900*/  IMAD.WIDE.U32 R22, R30, R31, R28 ;  /* 0x0000001f1e167225 */ /* 0x000fc800078e001c */
[----:B------:R-:W-:Y:S02]  /*2910*/  IMAD R23, R30, UR26, R23 ;  /* 0x0000001a1e177c24 */ /* 0x000fe4000f8e0217 */
[----:B------:R-:W-:Y:S01]  /*2920*/  VIADD R30, R37, 0xfffffff9 ;  /* 0xfffffff9251e7836 */ /* 0x000fe20000000000 */
[----:B--2---:R-:W-:Y:S01]  /*2930*/  DFMA R26, R10, R26, R34 ;  /* 0x0000001a0a1a722b */ /* 0x004fe20000000022 */
[----:B------:R-:W-:-:S04]  /*2940*/  LEA R34, P0, R22, R3, 0x3 ;  /* 0x0000000316227211 */ /* 0x000fc800078018ff */
[----:B------:R-:W-:Y:S01]  /*2950*/  LEA.HI.X R35, R22, R4, R23, 0x3, P0 ;  /* 0x0000000416237211 */ /* 0x000fe200000f1c17 */
[----:B------:R-:W-:-:S05]  /*2960*/  IMAD.WIDE.U32 R22, R30, R31, R28 ;  /* 0x0000001f1e167225 */ /* 0x000fca00078e001c */
[----:B------:R-:W2:Y:S01]  /*2970*/  LDG.E.64.CONSTANT R34, desc[UR18][R34.64] ;  /* 0x0000001222227981 */ /* 0x000ea2000c1e9b00 */
[----:B---3--:R-:W-:Y:S01]  /*2980*/  DFMA R26, R10, R26, R24 ;  /* 0x0000001a0a1a722b */ /* 0x008fe20000000018 */
[----:B------:R-:W-:Y:S01]  /*2990*/  IMAD R23, R30, UR26, R23 ;  /* 0x0000001a1e177c24 */ /* 0x000fe2000f8e0217 */
[----:B------:R-:W-:-:S04]  /*29a0*/  LEA R24, P0, R22, R3, 0x3 ;  /* 0x0000000316187211 */ /* 0x000fc800078018ff */
[----:B------:R-:W-:-:S06]  /*29b0*/  LEA.HI.X R25, R22, R4, R23, 0x3, P0 ;  /* 0x0000000416197211 */ /* 0x000fcc00000f1c17 */
[----:B------:R-:W3:Y:S01]  /*29c0*/  LDG.E.64.CONSTANT R24, desc[UR18][R24.64] ;  /* 0x0000001218187981 */ /* 0x000ee2000c1e9b00 */
        /* <DEDUP_REMOVED lines=45> */
[C---:B------:R-:W-:Y:S02]  /*2ca0*/  VIADD R30, R37.reuse, 0xfffffff1 ;  /* 0xfffffff1251e7836 */ /* 0x040fe40000000000 */
[----:B------:R-:W-:Y:S01]  /*2cb0*/  VIADD R37, R37, 0xfffffff0 ;  /* 0xfffffff025257836 */ /* 0x000fe20000000000 */
[----:B--2---:R-:W-:Y:S01]  /*2cc0*/  DFMA R26, R10, R26, R34 ;  /* 0x0000001a0a1a722b */ /* 0x004fe20000000022 */
[----:B------:R-:W-:-:S04]  /*2cd0*/  LEA R34, P0, R22, R3, 0x3 ;  /* 0x0000000316227211 */ /* 0x000fc800078018ff */
[----:B------:R-:W-:Y:S01]  /*2ce0*/  LEA.HI.X R35, R22, R4, R23, 0x3, P0 ;  /* 0x0000000416237211 */ /* 0x000fe200000f1c17 */
[----:B------:R-:W-:-:S04]  /*2cf0*/  IMAD.WIDE.U32 R22, R30, R31, R28 ;  /* 0x0000001f1e167225 */ /* 0x000fc800078e001c */
[----:B------:R-:W-:Y:S01]  /*2d00*/  IMAD R23, R30, UR26, R23 ;  /* 0x0000001a1e177c24 */ /* 0x000fe2000f8e0217 */
[C---:B------:R-:W-:Y:S01]  /*2d10*/  LEA R30, P0, R22.reuse, R3, 0x3 ;  /* 0x00000003161e7211 */ /* 0x040fe200078018ff */
[----:B---3--:R-:W-:Y:S01]  /*2d20*/  DFMA R26, R10, R26, R24 ;  /* 0x0000001a0a1a722b */ /* 0x008fe20000000018 */
[----:B------:R-:W2:Y:S01]  /*2d30*/  LDG.E.64.CONSTANT R34, desc[UR18][R34.64] ;  /* 0x0000001222227981 */ /* 0x000ea2000c1e9b00 */
[----:B------:R-:W-:Y:S01]  /*2d40*/  IMAD.WIDE.U32 R24, R37, R31, R28 ;  /* 0x0000001f25187225 */ /* 0x000fe200078e001c */
[----:B------:R-:W-:-:S03]  /*2d50*/  LEA.HI.X R31, R22, R4, R23, 0x3, P0 ;  /* 0x00000004161f7211 */ /* 0x000fc600000f1c17 */
[----:B------:R-:W-:Y:S01]  /*2d60*/  IMAD R23, R37, UR26, R25 ;  /* 0x0000001a25177c24 */ /* 0x000fe2000f8e0219 */
[C---:B------:R-:W-:Y:S02]  /*2d70*/  LEA R22, P0, R24.reuse, R3, 0x3 ;  /* 0x0000000318167211 */ /* 0x040fe400078018ff */
[----:B------:R-:W3:Y:S02]  /*2d80*/  LDG.E.64.CONSTANT R30, desc[UR18][R30.64] ;  /* 0x000000121e1e7981 */ /* 0x000ee4000c1e9b00 */
[----:B------:R-:W-:-:S06]  /*2d90*/  LEA.HI.X R23, R24, R4, R23, 0x3, P0 ;  /* 0x0000000418177211 */ /* 0x000fcc00000f1c17 */
[----:B------:R-:W4:Y:S01]  /*2da0*/  LDG.E.64.CONSTANT R22, desc[UR18][R22.64] ;  /* 0x0000001216167981 */ /* 0x000f22000c1e9b00 */
[----:B------:R-:W-:-:S04]  /*2db0*/  UIADD3 UR4, UPT, UPT, UR4, 0x10, URZ ;  /* 0x0000001004047890 */ /* 0x000fc8000fffe0ff */
[----:B------:R-:W-:Y:S01]  /*2dc0*/  UISETP.NE.AND UP1, UPT, UR4, UR30, UPT ;  /* 0x0000001e0400728c */ /* 0x000fe2000bf25270 */
[----:B--2---:R-:W-:-:S08]  /*2dd0*/  DFMA R26, R10, R26, R34 ;  /* 0x0000001a0a1a722b */ /* 0x004fd00000000022 */
[----:B---3--:R-:W-:-:S08]  /*2de0*/  DFMA R26, R10, R26, R30 ;  /* 0x0000001a0a1a722b */ /* 0x008fd0000000001e */
[----:B----4-:R-:W-:Y:S01]  /*2df0*/  DFMA R26, R10, R26, R22 ;  /* 0x0000001a0a1a722b */ /* 0x010fe20000000016 */
[----:B------:R-:W-:Y:S10]  /*2e00*/  BRA.U UP1, `(.L_x_24) ;  /* 0xfffffff901307547 */ /* 0x000ff4000b83ffff */
.L_x_23:
[----:B------:R-:W-:Y:S05]  /*2e10*/  BRA.U !UP2, `(.L_x_25) ;  /* 0x000000050af47547 */ /* 0x000fea000b800000 */
[----:B------:R-:W-:Y:S01]  /*2e20*/  ISETP.GE.U32.AND P0, PT, R5, 0x7, PT ;  /* 0x000000070500780c */ /* 0x000fe20003f06070 */
[----:B------:R-:W-:-:S12]  /*2e30*/  UISETP.NE.AND UP1, UPT, UR31, URZ, UPT ;  /* 0x000000ff1f00728c */ /* 0x000fd8000bf25270 */
[----:B------:R-:W-:Y:S05]  /*2e40*/  @!P0 BRA `(.L_x_26) ;  /* 0x0000000000ec8947 */ /* 0x000fea0003800000 */
[----:B------:R-:W1:Y:S01]  /*2e50*/  LDC R35, c[0x0][0x398] ;  /* 0x0000e600ff237b82 */ /* 0x000e620000000800 */
[----:B0-----:R-:W-:Y:S01]  /*2e60*/  IADD3 R25, PT, PT, R37, -0x1, RZ ;  /* 0xffffffff25197810 */ /* 0x001fe20007ffe0ff */
[----:B------:R-:W-:Y:S02]  /*2e70*/  IMAD.MOV.U32 R22, RZ, RZ, R28 ;  /* 0x000000ffff167224 */ /* 0x000fe400078e001c */
[----:B------:R-:W-:Y:S02]  /*2e80*/  IMAD.MOV.U32 R23, RZ, RZ, R29 ;  /* 0x000000ffff177224 */ /* 0x000fe400078e001d */
        /* <DEDUP_REMOVED lines=8> */
[----:B------:R-:W-:Y:S01]  /*2f10*/  IADD3 R34, PT, PT, R37, -0x3, RZ ;  /* 0xfffffffd25227810 */ /* 0x000fe20007ffe0ff */
[----:B--2--5:R-:W-:Y:S01]  /*2f20*/  DFMA R24, R10, R26, R24 ;  /* 0x0000001a0a18722b */ /* 0x024fe20000000018 */
[----:B------:R-:W-:-:S04]  /*2f30*/  LEA R26, P0, R22, R3, 0x3 ;  /* 0x00000003161a7211 */ /* 0x000fc800078018ff */
[----:B------:R-:W-:Y:S01]  /*2f40*/  LEA.HI.X R27, R22, R4, R23, 0x3, P0 ;  /* 0x00000004161b7211 */ /* 0x000fe200000f1c17 */
[----:B------:R-:W-:-:S04]  /*2f50*/  IMAD.WIDE.U32 R22, R34, R35, R28 ;  /* 0x0000002322167225 */ /* 0x000fc800078e001c */
[----:B------:R-:W-:Y:S01]  /*2f60*/  IMAD R23, R34, UR26, R23 ;  /* 0x0000001a22177c24 */ /* 0x000fe2000f8e0217 */
[----:B------:R-:W2:Y:S01]  /*2f70*/  LDG.E.64.CONSTANT R26, desc[UR18][R26.64] ;  /* 0x000000121a1a7981 */ /* 0x000ea2000c1e9b00 */
        /* <DEDUP_REMOVED lines=9> */
[-C--:B------:R-:W-:Y:S01]  /*3010*/  LEA.HI.X R27, R22, R4.reuse, R23, 0x3, P0 ;  /* 0x00000004161b7211 */ /* 0x080fe200000f1c17 */
[C---:B------:R-:W-:Y:S02]  /*3020*/  IMAD.WIDE.U32 R22, R34.reuse, R35, R28 ;  /* 0x0000002322167225 */ /* 0x040fe400078e001c */
[----:B---3--:R-:W-:Y:S02]  /*3030*/  DFMA R24, R10, R24, R30 ;  /* 0x000000180a18722b */ /* 0x008fe4000000001e */
[----:B------:R-:W-:Y:S01]  /*3040*/  IMAD R23, R34, UR26, R23 ;  /* 0x0000001a22177c24 */ /* 0x000fe2000f8e0217 */
[C---:B------:R-:W-:Y:S01]  /*3050*/  LEA R30, P0, R22.reuse, R3, 0x3 ;  /* 0x00000003161e7211 */ /* 0x040fe200078018ff */
[----:B------:R-:W2:Y:S03]  /*3060*/  LDG.E.64.CONSTANT R26, desc[UR18][R26.64] ;  /* 0x000000121a1a7981 */ /* 0x000ea6000c1e9b00 */
[----:B------:R-:W-:-:S05]  /*3070*/  LEA.HI.X R31, R22, R4, R23, 0x3, P0 ;  /* 0x00000004161f7211 */ /* 0x000fca00000f1c17 */
[----:B------:R-:W3:Y:S01]  /*3080*/  LDG.E.64.CONSTANT R22, desc[UR18][R30.64] ;  /* 0x000000121e167981 */ /* 0x000ee2000c1e9b00 */
[----:B------:R-:W-:Y:S01]  /*3090*/  VIADD R34, R37, 0xfffffffa ;  /* 0xfffffffa25227836 */ /* 0x000fe20000000000 */
[----:B--2---:R-:W-:-:S08]  /*30a0*/  DFMA R24, R10, R24, R26 ;  /* 0x000000180a18722b */ /* 0x004fd0000000001a */
[----:B---3--:R-:W-:Y:S01]  /*30b0*/  DFMA R22, R10, R24, R22 ;  /* 0x000000180a16722b */ /* 0x008fe20000000016 */
[----:B------:R-:W-:-:S04]  /*30c0*/  IMAD.WIDE.U32 R24, R34, R35, R28 ;  /* 0x0000002322187225 */ /* 0x000fc800078e001c */
[----:B------:R-:W-:Y:S01]  /*30d0*/  IMAD R25, R34, UR26, R25 ;  /* 0x0000001a22197c24 */ /* 0x000fe2000f8e0219 */
[----:B------:R-:W-:-:S04]  /*30e0*/  LEA R26, P0, R24, R3, 0x3 ;  /* 0x00000003181a7211 */ /* 0x000fc800078018ff */
[----:B------:R-:W-:-:S05]  /*30f0*/  LEA.HI.X R27, R24, R4, R25, 0x3, P0 ;  /* 0x00000004181b7211 */ /* 0x000fca00000f1c19 */
[----:B------:R-:W2:Y:S01]  /*3100*/  LDG.E.64.CONSTANT R24, desc[UR18][R26.64] ;  /* 0x000000121a187981 */ /* 0x000ea2000c1e9b00 */
[C---:B------:R-:W-:Y:S01]  /*3110*/  IADD3 R34, PT, PT, R37.reuse, -0x7, RZ ;  /* 0xfffffff925227810 */ /* 0x040fe20007ffe0ff */
[----:B------:R-:W-:-:S04]  /*3120*/  VIADD R37, R37, 0xfffffff8 ;  /* 0xfffffff825257836 */ /* 0x000fc80000000000 */
[----:B------:R-:W-:Y:S01]  /*3130*/  IMAD.WIDE.U32 R30, R37, R35, R28 ;  /* 0x00000023251e7225 */ /* 0x000fe200078e001c */
[----:B--2---:R-:W-:-:S03]  /*3140*/  DFMA R24, R10, R22, R24 ;  /* 0x000000160a18722b */ /* 0x004fc60000000018 */
[----:B------:R-:W-:-:S04]  /*3150*/  IMAD.WIDE.U32 R22, R34, R35, R28 ;  /* 0x0000002322167225 */ /* 0x000fc800078e001c */
[----:B------:R-:W-:Y:S01]  /*3160*/  IMAD R23, R34, UR26, R23 ;  /* 0x0000001a22177c24 */ /* 0x000fe2000f8e0217 */
[----:B------:R-:W-:-:S04]  /*3170*/  LEA R34, P0, R22, R3, 0x3 ;  /* 0x0000000316227211 */ /* 0x000fc800078018ff */
[----:B------:R-:W-:Y:S01]  /*3180*/  LEA.HI.X R35, R22, R4, R23, 0x3, P0 ;  /* 0x0000000416237211 */ /* 0x000fe200000f1c17 */
[----:B------:R-:W-:Y:S01]  /*3190*/  IMAD R23, R37, UR26, R31 ;  /* 0x0000001a25177c24 */ /* 0x000fe2000f8e021f */
[----:B------:R-:W-:-:S04]  /*31a0*/  LEA R22, P0, R30, R3, 0x3 ;  /* 0x000000031e167211 */ /* 0x000fc800078018ff */
[----:B------:R-:W2:Y:S01]  /*31b0*/  LDG.E.64.CONSTANT R34, desc[UR18][R34.64] ;  /* 0x0000001222227981 */ /* 0x000ea2000c1e9b00 */
[----:B------:R-:W-:-:S06]  /*31c0*/  LEA.HI.X R23, R30, R4, R23, 0x3, P0 ;  /* 0x000000041e177211 */ /* 0x000fcc00000f1c17 */
[----:B------:R-:W3:Y:S01]  /*31d0*/  LDG.E.64.CONSTANT R22, desc[UR18][R22.64] ;  /* 0x0000001216167981 */ /* 0x000ee2000c1e9b00 */
[----:B--2---:R-:W-:-:S08]  /*31e0*/  DFMA R24, R10, R24, R34 ;  /* 0x000000180a18722b */ /* 0x004fd00000000022 */
[----:B---3--:R-:W-:-:S11]  /*31f0*/  DFMA R26, R10, R24, R22 ;  /* 0x000000180a1a722b */ /* 0x008fd60000000016 */
.L_x_26:
[----:B------:R-:W-:Y:S05]  /*3200*/  BRA.U !UP1, `(.L_x_25) ;  /* 0x0000000109f87547 */ /* 0x000fea000b800000 */
[----:B------:R-:W-:Y:S01]  /*3210*/  ISETP.GE.U32.AND P0, PT, R7, 0x3, PT ;  /* 0x000000030700780c */ /* 0x000fe20003f06070 */
[----:B------:R-:W-:-:S12]  /*3220*/  UISETP.NE.AND UP1, UPT, UR8, URZ, UPT ;  /* 0x000000ff0800728c */ /* 0x000fd8000bf25270 */
[----:B------:R-:W-:Y:S05]  /*3230*/  @!P0 BRA `(.L_x_27) ;  /* 0x00000000007c8947 */ /* 0x000fea0003800000 */
[----:B------:R-:W1:Y:S01]  /*3240*/  LDC R31, c[0x0][0x398] ;  /* 0x0000e600ff1f7b82 */ /* 0x000e620000000800 */
[----:B------:R-:W-:Y:S01]  /*3250*/  MOV R23, R29 ;  /* 0x0000001d00177202 */ /* 0x000fe20000000f00 */
[----:B0-----:R-:W-:Y:S02]  /*3260*/  VIADD R25, R37, 0xffffffff ;  /* 0xffffffff25197836 */ /* 0x001fe40000000000 */
[----:B------:R-:W-:-:S04]  /*3270*/  IMAD.MOV.U32 R22, RZ, RZ, R28 ;  /* 0x000000ffff167224 */ /* 0x000fc800078e001c */
[----:B-1----:R-:W-:-:S04]  /*3280*/  IMAD.WIDE.U32 R22, R25, R31, R22 ;  /* 0x0000001f19167225 */ /* 0x002fc800078e0016 */
[----:B------:R-:W-:Y:S01]  /*3290*/  IMAD R25, R25, UR26, R23 ;  /* 0x0000001a19197c24 */ /* 0x000fe2000f8e0217 */
[----:B------:R-:W-:-:S04]  /*32a0*/  LEA R34, P0, R22, R3, 0x3 ;  /* 0x0000000316227211 */ /* 0x000fc800078018ff */
[----:B------:R-:W-:-:S05]  /*32b0*/  LEA.HI.X R35, R22, R4, R25, 0x3, P0 ;  /* 0x0000000416237211 */ /* 0x000fca00000f1c19 */
[----:B------:R-:W2:Y:S01]  /*32c0*/  LDG.E.64.CONSTANT R24, desc[UR18][R34.64] ;  /* 0x0000001222187981 */ /* 0x000ea2000c1e9b00 */
[C---:B------:R-:W-:Y:S02]  /*32d0*/  VIADD R23, R37.reuse, 0xfffffffe ;  /* 0xfffffffe25177836 */ /* 0x040fe40000000000 */
[C---:B------:R-:W-:Y:S02]  /*32e0*/  VIADD R36, R37.reuse, 0xfffffffd ;  /* 0xfffffffd25247836 */ /* 0x040fe40000000000 */
[----:B------:R-:W-:Y:S01]  /*32f0*/  VIADD R37, R37, 0xfffffffc ;  /* 0xfffffffc25257836 */ /* 0x000fe20000000000 */
        /* <DEDUP_REMOVED lines=8> */
[----:B------:R-:W2:Y:S01]  /*3380*/  LDG.E.64.CONSTANT R22, desc[UR18][R22.64] ;  /* 0x0000001216167981 */ /* 0x000ea2000c1e9b00 */
[C---:B------:R-:W-:Y:S02]  /*3390*/  IMAD.WIDE.U32 R30, R37.reuse, R31, R28 ;  /* 0x0000001f251e7225 */ /* 0x040fe400078e001c */
[----:B------:R-:W-:Y:S02]  /*33a0*/  LEA.HI.X R35, R24, R4, R25, 0x3, P0 ;  /* 0x0000000418237211 */ /* 0x000fe400000f1c19 */
[----:B------:R-:W-:Y:S01]  /*33b0*/  IMAD R25, R37, UR26, R31 ;  /* 0x0000001a25197c24 */ /* 0x000fe2000f8e021f */
[----:B------:R-:W-:-:S03]  /*33c0*/  LEA R24, P0, R30, R3, 0x3 ;  /* 0x000000031e187211 */ /* 0x000fc600078018ff */
[----:B------:R-:W3:Y:S01]  /*33d0*/  LDG.E.64.CONSTANT R34, desc[UR18][R34.64] ;  /* 0x0000001222227981 */ /* 0x000ee2000c1e9b00 */
[----:B------:R-:W-:-:S06]  /*33e0*/  LEA.HI.X R25, R30, R4, R25, 0x3, P0 ;  /* 0x000000041e197211 */ /* 0x000fcc00000f1c19 */
[----:B------:R-:W4:Y:S01]  /*33f0*/  LDG.E.64.CONSTANT R24, desc[UR18][R24.64] ;  /* 0x0000001218187981 */ /* 0x000f22000c1e9b00 */
[----:B--2---:R-:W-:-:S08]  /*3400*/  DFMA R26, R10, R26, R22 ;  /* 0x0000001a0a1a722b */ /* 0x004fd00000000016 */
[----:B---3--:R-:W-:-:S08]  /*3410*/  DFMA R26, R10, R26, R34 ;  /* 0x0000001a0a1a722b */ /* 0x008fd00000000022 */
[----:B----4-:R-:W-:-:S11]  /*3420*/  DFMA R26, R10, R26, R24 ;  /* 0x0000001a0a1a722b */ /* 0x010fd60000000018 */
.L_x_27:
[----:B------:R-:W-:Y:S05]  /*3430*/  BRA.U !UP1, `(.L_x_25) ;  /* 0x00000001096c7547 */ /* 0x000fea000b800000 */
[----:B------:R-:W1:Y:S01]  /*3440*/  LDC R31, c[0x0][0x398] ;  /* 0x0000e600ff1f7b82 */ /* 0x000e620000000800 */
[----:B0-----:R-:W-:-:S05]  /*3450*/  IADD3 R23, PT, PT, R37, -0x1, RZ ;  /* 0xffffffff25177810 */ /* 0x001fca0007ffe0ff */
        /* <DEDUP_REMOVED lines=9> */
[----:B------:R-:W-:Y:S02]  /*34f0*/  IMAD.U32 R22, RZ, RZ, UR8 ;  /* 0x00000008ff167e24 */ /* 0x000fe4000f8e00ff */
[----:B------:R-:W-:-:S03]  /*3500*/  VIADD R25, R37, 0xfffffffe ;  /* 0xfffffffe25197836 */ /* 0x000fc60000000000 */
[----:B------:R-:W-:Y:S01]  /*3510*/  ISETP.NE.AND P1, PT, R22, 0x2, PT ;  /* 0x000000021600780c */ /* 0x000fe20003f25270 */
[----:B------:R-:W-:-:S04]  /*3520*/  IMAD.WIDE.U32 R22, R25, R31, R28 ;  /* 0x0000001f19167225 */ /* 0x000fc800078e001c */
[----:B------:R-:W-:Y:S01]  /*3530*/  IMAD R25, R25, UR26, R23 ;  /* 0x0000001a19197c24 */ /* 0x000fe2000f8e0217 */
[----:B------:R-:W-:-:S04]  /*3540*/  LEA R24, P0, R22, R3, 0x3 ;  /* 0x0000000316187211 */ /* 0x000fc800078018ff */
[----:B------:R-:W-:-:S03]  /*3550*/  LEA.HI.X R25, R22, R4, R25, 0x3, P0 ;  /* 0x0000000416197211 */ /* 0x000fc600000f1c19 */
[----:B------:R-:W-:-:S03]  /*3560*/  @P1 IADD3 R37, PT, PT, R37, -0x3, RZ ;  /* 0xfffffffd25251810 */ /* 0x000fc60007ffe0ff */
[----:B------:R-:W2:Y:S02]  /*3570*/  LDG.E.64.CONSTANT R24, desc[UR18][R24.64] ;  /* 0x0000001218187981 */ /* 0x000ea4000c1e9b00 */
[----:B------:R-:W-:-:S04]  /*3580*/  @P1 IMAD.WIDE.U32 R28, R37, R31, R28 ;  /* 0x0000001f251c1225 */ /* 0x000fc800078e001c */
[----:B------:R-:W-:Y:S01]  /*3590*/  @P1 IMAD R37, R37, UR26, R29 ;  /* 0x0000001a25251c24 */ /* 0x000fe2000f8e021d */
[----:B------:R-:W-:-:S04]  /*35a0*/  @P1 LEA R22, P0, R28, R3, 0x3 ;  /* 0x000000031c161211 */ /* 0x000fc800078018ff */
[----:B------:R-:W-:-:S06]  /*35b0*/  @P1 LEA.HI.X R23, R28, R4, R37, 0x3, P0 ;  /* 0x000000041c171211 */ /* 0x000fcc00000f1c25 */
[----:B------:R-:W3:Y:S01]  /*35c0*/  @P1 LDG.E.64.CONSTANT R22, desc[UR18][R22.64] ;  /* 0x0000001216161981 */ /* 0x000ee2000c1e9b00 */
[----:B--2---:R-:W-:-:S08]  /*35d0*/  DFMA R26, R10, R26, R24 ;  /* 0x0000001a0a1a722b */ /* 0x004fd00000000018 */
[----:B---3--:R-:W-:-:S11]  /*35e0*/  @P1 DFMA R26, R10, R26, R22 ;  /* 0x0000001a0a1a122b */ /* 0x008fd60000000016 */
.L_x_25:
[----:B------:R-:W-:Y:S01]  /*35f0*/  ISETP.GT.U32.AND P0, PT, R33, 0x1, PT ;  /* 0x000000012100780c */ /* 0x000fe20003f04070 */
[----:B-----5:R-:W-:-:S12]  /*3600*/  DFMA R20, R12, R20, R26 ;  /* 0x000000140c14722b */ /* 0x020fd8000000001a */
[----:B------:R-:W-:Y:S05]  /*3610*/  @P0 BRA `(.L_x_28) ;  /* 0xffffffec00b80947 */ /* 0x000fea000383ffff */
[----:B------:R-:W-:Y:S05]  /*3620*/  BRA `(.L_x_21) ;  /* 0x00000008009c7947 */ /* 0x000fea0003800000 */
.L_x_22:
[----:B------:R-:W-:Y:S01]  /*3630*/  SHF.R.S32.HI R22, RZ, 0x1f, R9 ;  /* 0x0000001fff167819 */ /* 0x000fe20000011409 */
[----:B------:R-:W-:Y:S01]  /*3640*/  IMAD R9, R9, UR7, RZ ;  /* 0x0000000709097c24 */ /* 0x000fe2000f8e02ff */
[----:B------:R-:W-:-:S03]  /*3650*/  UIADD3 UR4, UPT, UPT, UR10, -0x1, URZ ;  /* 0xffffffff0a047890 */ /* 0x000fc6000fffe0ff */
[----:B------:R-:W-:Y:S01]  /*3660*/  IMAD R9, R22, UR6, R9 ;  /* 0x0000000616097c24 */ /* 0x000fe2000f8e0209 */
[----:B------:R-:W-:-:S03]  /*3670*/  UISETP.GE.U32.AND UP1, UPT, UR4, 0x7, UPT ;  /* 0x000000070400788c */ /* 0x000fc6000bf26070 */
[----:B------:R-:W-:Y:S01]  /*3680*/  IMAD.IADD R9, R17, 0x1, R9 ;  /* 0x0000000111097824 */ /* 0x000fe200078e0209 */
[----:B------:R-:W-:-:S03]  /*3690*/  SHF.R.S32.HI R17, RZ, 0x1f, R8 ;  /* 0x0000001fff117819 */ /* 0x000fc60000011408 */
[----:B------:R-:W-:Y:S01]  /*36a0*/  IMAD R8, R9, R8, RZ ;  /* 0x0000000809087224 */ /* 0x000fe200078e02ff */
[----:B------:R-:W-:-:S03]  /*36b0*/  IADD3 R9, P0, PT, R6, UR20, RZ ;  /* 0x0000001406097c10 */ /* 0x000fc6000ff1e0ff */
[----:B------:R-:W-:Y:S02]  /*36c0*/  IMAD R17, R17, R16, R8 ;  /* 0x0000001011117224 */ /* 0x000fe400078e0208 */
[----:B-1----:R-:W-:Y:S02]  /*36d0*/  IMAD.MOV.U32 R8, RZ, RZ, R32 ;  /* 0x000000ffff087224 */ /* 0x002fe400078e0020 */
[----:B------:R-:W-:Y:S01]  /*36e0*/  IMAD.X R29, RZ, RZ, UR11, P0 ;  /* 0x0000000bff1d7e24 */ /* 0x000fe200080e06ff */
[----:B------:R-:W-:Y:S01]  /*36f0*/  IADD3 R31, PT, PT, R19, R17, RZ ;  /* 0x00000011131f7210 */ /* 0x000fe20007ffe0ff */
[----:B------:R-:W-:Y:S06]  /*3700*/  BRA.U !UP1, `(.L_x_29) ;  /* 0x0000000509207547 */ /* 0x000fec000b800000 */
[----:B------:R-:W-:Y:S01]  /*3710*/  IADD3 R16, P0, PT, R9, R18, RZ ;  /* 0x0000001209107210 */ /* 0x000fe20007f1e0ff */
[----:B------:R-:W-:Y:S01]  /*3720*/  IMAD.MOV.U32 R8, RZ, RZ, R32 ;  /* 0x000000ffff087224 */ /* 0x000fe200078e0020 */
[----:B------:R-:W-:-:S03]  /*3730*/  UMOV UR4, URZ ;  /* 0x000000ff00047c82 */ /* 0x000fc60008000000 */
[----:B------:R-:W-:-:S08]  /*3740*/  IMAD.X R17, R29, 0x1, R31, P0 ;  /* 0x000000011d117824 */ /* 0x000fd000000e061f */
.L_x_30:
[----:B------:R-:W-:-:S04]  /*3750*/  VIADD R25, R8, 0xffffffff ;  /* 0xffffffff08197836 */ /* 0x000fc80000000000 */
[C---:B------:R-:W-:Y:S02]  /*3760*/  IMAD R27, R25.reuse, UR7, RZ ;  /* 0x00000007191b7c24 */ /* 0x040fe4000f8e02ff */
[----:B------:R-:W-:-:S05]  /*3770*/  IMAD.WIDE.U32 R24, R25, UR6, R16 ;  /* 0x0000000619187c25 */ /* 0x000fca000f8e0010 */
[----:B------:R-:W-:Y:S02]  /*3780*/  IADD3 R25, PT, PT, R25, R27, RZ ;  /* 0x0000001b19197210 */ /* 0x000fe40007ffe0ff */
[----:B------:R-:W-:-:S04]  /*3790*/  LEA R32, P0, R24, R3, 0x3 ;  /* 0x0000000318207211 */ /* 0x000fc800078018ff */
[----:B0-----:R-:W-:-:S06]  /*37a0*/  LEA.HI.X R33, R24, R4, R25, 0x3, P0 ;  /* 0x0000000418217211 */ /* 0x001fcc00000f1c19 */
[----:B------:R-:W2:Y:S01]  /*37b0*/  LDG.E.64.CONSTANT R32, desc[UR18][R32.64] ;  /* 0x0000001220207981 */ /* 0x000ea2000c1e9b00 */
[----:B------:R-:W-:-:S04]  /*37c0*/  VIADD R27, R8, 0xfffffffe ;  /* 0xfffffffe081b7836 */ /* 0x000fc80000000000 */
[C---:B------:R-:W-:Y:S02]  /*37d0*/  IMAD R25, R27.reuse, UR7, RZ ;  /* 0x000000071b197c24 */ /* 0x040fe4000f8e02ff */
[----:B------:R-:W-:-:S04]  /*37e0*/  IMAD.WIDE.U32 R26, R27, UR6, R16 ;  /* 0x000000061b1a7c25 */ /* 0x000fc8000f8e0010 */
[----:B------:R-:W-:Y:S01]  /*37f0*/  IMAD.IADD R25, R27, 0x1, R25 ;  /* 0x000000011b197824 */ /* 0x000fe200078e0219 */
[----:B------:R-:W-:Y:S01]  /*3800*/  LEA R24, P0, R26, R3, 0x3 ;  /* 0x000000031a187211 */ /* 0x000fe200078018ff */
[----:B------:R-:W-:-:S03]  /*3810*/  VIADD R27, R8, 0xfffffffd ;  /* 0xfffffffd081b7836 */ /* 0x000fc60000000000 */
[----:B------:R-:W-:Y:S01]  /*3820*/  LEA.HI.X R25, R26, R4, R25, 0x3, P0 ;  /* 0x000000041a197211 */ /* 0x000fe200000f1c19 */
[C---:B------:R-:W-:Y:S02]  /*3830*/  IMAD R35, R27.reuse, UR7, RZ ;  /* 0x000000071b237c24 */ /* 0x040fe4000f8e02ff */
[----:B------:R-:W-:-:S03]  /*3840*/  IMAD.WIDE.U32 R26, R27, UR6, R16 ;  /* 0x000000061b1a7c25 */ /* 0x000fc6000f8e0010 */
[----:B------:R-:W3:Y:S02]  /*3850*/  LDG.E.64.CONSTANT R24, desc[UR18][R24.64] ;  /* 0x0000001218187981 */ /* 0x000ee4000c1e9b00 */
[----:B------:R-:W-:Y:S02]  /*3860*/  IADD3 R27, PT, PT, R27, R35, RZ ;  /* 0x000000231b1b7210 */ /* 0x000fe40007ffe0ff */
[----:B------:R-:W-:-:S04]  /*3870*/  LEA R34, P0, R26, R3, 0x3 ;  /* 0x000000031a227211 */ /* 0x000fc800078018ff */
[----:B------:R-:W-:Y:S01]  /*3880*/  LEA.HI.X R35, R26, R4, R27, 0x3, P0 ;  /* 0x000000041a237211 */ /* 0x000fe200000f1c1b */
[----:B--2--5:R-:W-:Y:S01]  /*3890*/  DFMA R26, R12, R20, R32 ;  /* 0x000000140c1a722b */ /* 0x024fe20000000020 */
[----:B------:R-:W-:-:S03]  /*38a0*/  VIADD R33, R8, 0xfffffffc ;  /* 0xfffffffc08217836 */ /* 0x000fc60000000000 */
[----:B------:R0:W2:Y:S01]  /*38b0*/  LDG.E.64.CONSTANT R20, desc[UR18][R34.64] ;  /* 0x0000001222147981 */ /* 0x0000a2000c1e9b00 */
[C---:B------:R-:W-:Y:S02]  /*38c0*/  IMAD R37, R33.reuse, UR7, RZ ;  /* 0x0000000721257c24 */ /* 0x040fe4000f8e02ff */
[----:B------:R-:W-:-:S04]  /*38d0*/  IMAD.WIDE.U32 R32, R33, UR6, R16 ;  /* 0x0000000621207c25 */ /* 0x000fc8000f8e0010 */
[----:B------:R-:W-:Y:S01]  /*38e0*/  IMAD.IADD R33, R33, 0x1, R37 ;  /* 0x0000000121217824 */ /* 0x000fe200078e0225 */
[----:B------:R-:W-:-:S04]  /*38f0*/  LEA R36, P0, R32, R3, 0x3 ;  /* 0x0000000320247211 */ /* 0x000fc800078018ff */
[----:B------:R-:W-:-:S06]  /*3900*/  LEA.HI.X R37, R32, R4, R33, 0x3, P0 ;  /* 0x0000000420257211 */ /* 0x000fcc00000f1c21 */
[----:B------:R-:W4:Y:S01]  /*3910*/  LDG.E.64.CONSTANT R36, desc[UR18][R36.64] ;  /* 0x0000001224247981 */ /* 0x000f22000c1e9b00 */
[----:B------:R-:W-:Y:S01]  /*3920*/  VIADD R33, R8, 0xfffffffb ;  /* 0xfffffffb08217836 */ /* 0x000fe20000000000 */
[----:B---3--:R-:W-:-:S03]  /*3930*/  DFMA R26, R12, R26, R24 ;  /* 0x0000001a0c1a722b */ /* 0x008fc60000000018 */
[C---:B------:R-:W-:Y:S02]  /*3940*/  IMAD R22, R33.reuse, UR7, RZ ;  /* 0x0000000721167c24 */ /* 0x040fe4000f8e02ff */
[----:B------:R-:W-:-:S04]  /*3950*/  IMAD.WIDE.U32 R24, R33, UR6, R16 ;  /* 0x0000000621187c25 */ /* 0x000fc8000f8e0010 */
[----:B------:R-:W-:Y:S01]  /*3960*/  VIADD R33, R8, 0xfffffffa ;  /* 0xfffffffa08217836 */ /* 0x000fe20000000000 */
[----:B------:R-:W-:Y:S02]  /*3970*/  IADD3 R25, PT, PT, R25, R22, RZ ;  /* 0x0000001619197210 */ /* 0x000fe40007ffe0ff */
[----:B0-----:R-:W-:-:S04]  /*3980*/  LEA R34, P0, R24, R3, 0x3 ;  /* 0x0000000318227211 */ /* 0x001fc800078018ff */
[----:B------:R-:W-:-:S06]  /*3990*/  LEA.HI.X R35, R24, R4, R25, 0x3, P0 ;  /* 0x0000000418237211 */ /* 0x000fcc00000f1c19 */
[----:B------:R-:W3:Y:S01]  /*39a0*/  LDG.E.64.CONSTANT R34, desc[UR18][R34.64] ;  /* 0x0000001222227981 */ /* 0x000ee2000c1e9b00 */
[----:B--2---:R-:W-:Y:S01]  /*39b0*/  DFMA R24, R12, R26, R20 ;  /* 0x0000001a0c18722b */ /* 0x004fe20000000014 */
[C---:B------:R-:W-:Y:S02]  /*39c0*/  IMAD R27, R33.reuse, UR7, RZ ;  /* 0x00000007211b7c24 */ /* 0x040fe4000f8e02ff */
[----:B------:R-:W-:-:S04]  /*39d0*/  IMAD.WIDE.U32 R20, R33, UR6, R16 ;  /* 0x0000000621147c25 */ /* 0x000fc8000f8e0010 */
[----:B------:R-:W-:Y:S01]  /*39e0*/  IMAD.IADD R21, R21, 0x1, R27 ;  /* 0x0000000115157824 */ /* 0x000fe200078e021b */
[----:B------:R-:W-:-:S04]  /*39f0*/  LEA R32, P0, R20, R3, 0x3 ;  /* 0x0000000314207211 */ /* 0x000fc800078018ff */
[----:B------:R-:W-:Y:S01]  /*3a00*/  LEA.HI.X R33, R20, R4, R21, 0x3, P0 ;  /* 0x0000000414217211 */ /* 0x000fe200000f1c15 */
[C---:B------:R-:W-:Y:S02]  /*3a10*/  VIADD R21, R8.reuse, 0xfffffff9 ;  /* 0xfffffff908157836 */ /* 0x040fe40000000000 */
[----:B------:R-:W-:-:S03]  /*3a20*/  VIADD R8, R8, 0xfffffff8 ;  /* 0xfffffff808087836 */ /* 0x000fc60000000000 */
[----:B------:R-:W2:Y:S01]  /*3a30*/  LDG.E.64.CONSTANT R32, desc[UR18][R32.64] ;  /* 0x0000001220207981 */ /* 0x000ea2000c1e9b00 */
[----:B----4-:R-:W-:Y:S01]  /*3a40*/  DFMA R36, R12, R24, R36 ;  /* 0x000000180c24722b */ /* 0x010fe20000000024 */
[C---:B------:R-:W-:Y:S02]  /*3a50*/  IMAD R25, R21.reuse, UR7, RZ ;  /* 0x0000000715197c24 */ /* 0x040fe4000f8e02ff */
[----:B------:R-:W-:-:S05]  /*3a60*/  IMAD.WIDE.U32 R20, R21, UR6, R16 ;  /* 0x0000000615147c25 */ /* 0x000fca000f8e0010 */
[----:B------:R-:W-:Y:S02]  /*3a70*/  IADD3 R21, PT, PT, R21, R25, RZ ;  /* 0x0000001915157210 */ /* 0x000fe40007ffe0ff */
[----:B------:R-:W-:Y:S01]  /*3a80*/  LEA R26, P0, R20, R3, 0x3 ;  /* 0x00000003141a7211 */ /* 0x000fe200078018ff */
[----:B------:R-:W-:-:S03]  /*3a90*/  IMAD R25, R8, UR7, RZ ;  /* 0x0000000708197c24 */ /* 0x000fc6000f8e02ff */
[----:B------:R-:W-:Y:S01]  /*3aa0*/  LEA.HI.X R27, R20, R4, R21, 0x3, P0 ;  /* 0x00000004141b7211 */ /* 0x000fe200000f1c15 */
[----:B------:R-:W-:-:S04]  /*3ab0*/  IMAD.WIDE.U32 R20, R8, UR6, R16 ;  /* 0x0000000608147c25 */ /* 0x000fc8000f8e0010 */
[----:B------:R-:W-:Y:S01]  /*3ac0*/  IMAD.IADD R21, R21, 0x1, R25 ;  /* 0x0000000115157824 */ /* 0x000fe200078e0219 */
[C---:B------:R-:W-:Y:S01]  /*3ad0*/  LEA R24, P0, R20.reuse, R3, 0x3 ;  /* 0x0000000314187211 */ /* 0x040fe200078018ff */
[----:B------:R-:W4:Y:S03]  /*3ae0*/  LDG.E.64.CONSTANT R26, desc[UR18][R26.64] ;  /* 0x000000121a1a7981 */ /* 0x000f26000c1e9b00 */
[----:B------:R-:W-:-:S06]  /*3af0*/  LEA.HI.X R25, R20, R4, R21, 0x3, P0 ;  /* 0x0000000414197211 */ /* 0x000fcc00000f1c15 */
[----:B------:R-:W4:Y:S01]  /*3b00*/  LDG.E.64.CONSTANT R24, desc[UR18][R24.64] ;  /* 0x0000001218187981 */ /* 0x000f22000c1e9b00 */
[----:B---3--:R-:W-:Y:S01]  /*3b10*/  DFMA R36, R12, R36, R34 ;  /* 0x000000240c24722b */ /* 0x008fe20000000022 */
[----:B------:R-:W-:-:S06]  /*3b20*/  UIADD3 UR4, UPT, UPT, UR4, 0x8, URZ ;  /* 0x0000000804047890 */ /* 0x000fcc000fffe0ff */
[----:B------:R-:W-:-:S05]  /*3b30*/  IMAD.U32 R20, RZ, RZ, UR4 ;  /* 0x00000004ff147e24 */ /* 0x000fca000f8e00ff */
[----:B------:R-:W-:Y:S01]  /*3b40*/  ISETP.NE.AND P0, PT, R20, UR9, PT ;  /* 0x0000000914007c0c */ /* 0x000fe2000bf05270 */
[----:B--2---:R-:W-:-:S08]  /*3b50*/  DFMA R36, R12, R36, R32 ;  /* 0x000000240c24722b */ /* 0x004fd00000000020 */
[----:B----4-:R-:W-:-:S08]  /*3b60*/  DFMA R36, R12, R36, R26 ;  /* 0x000000240c24722b */ /* 0x010fd0000000001a */
[----:B------:R-:W-:Y:S01]  /*3b70*/  DFMA R20, R12, R36, R24 ;  /* 0x000000240c14722b */ /* 0x000fe20000000018 */
[----:B------:R-:W-:Y:S10]  /*3b80*/  @P0 BRA `(.L_x_30) ;  /* 0xfffffff800f00947 */ /* 0x000ff4000383ffff */
.L_x_29:
[----:B------:R-:W-:-:S04]  /*3b90*/  LOP3.LUT R16, R23, 0x7, RZ, 0xc0, !PT ;  /* 0x0000000717107812 */ /* 0x000fc800078ec0ff */
[----:B------:R-:W-:-:S13]  /*3ba0*/  ISETP.NE.AND P0, PT, R16, RZ, PT ;  /* 0x000000ff1000720c */ /* 0x000fda0003f05270 */
[----:B------:R-:W-:Y:S05]  /*3bb0*/  @!P0 BRA `(.L_x_21) ;  /* 0x0000000400388947 */ /* 0x000fea0003800000 */
[----:B------:R-:W-:Y:S02]  /*3bc0*/  IADD3 R16, PT, PT, R16, -0x1, RZ ;  /* 0xffffffff10107810 */ /* 0x000fe40007ffe0ff */
[----:B------:R-:W-:Y:S02]  /*3bd0*/  LOP3.LUT R28, R23, 0x3, RZ, 0xc0, !PT ;  /* 0x00000003171c7812 */ /* 0x000fe400078ec0ff */
[----:B------:R-:W-:Y:S02]  /*3be0*/  ISETP.GE.U32.AND P1, PT, R16, 0x3, PT ;  /* 0x000000031000780c */ /* 0x000fe40003f26070 */
[----:B------:R-:W-:-:S11]  /*3bf0*/  ISETP.NE.AND P0, PT, R28, RZ, PT ;  /* 0x000000ff1c00720c */ /* 0x000fd60003f05270 */
[----:B------:R-:W-:Y:S05]  /*3c00*/  @!P1 BRA `(.L_x_31) ;  /* 0x0000000000989947 */ /* 0x000fea0003800000 */
[----:B------:R-:W-:Y:S01]  /*3c10*/  MOV R27, R31 ;  /* 0x0000001f001b7202 */ /* 0x000fe20000000f00 */
[C---:B------:R-:W-:Y:S02]  /*3c20*/  VIADD R23, R8.reuse, 0xffffffff ;  /* 0xffffffff08177836 */ /* 0x040fe40000000000 */
[----:B------:R-:W-:Y:S02]  /*3c30*/  IMAD.MOV.U32 R26, RZ, RZ, R18 ;  /* 0x000000ffff1a7224 */ /* 0x000fe400078e0012 */
[----:B------:R-:W-:Y:S02]  /*3c40*/  VIADD R25, R8, 0xfffffffe ;  /* 0xfffffffe08197836 */ /* 0x000fe40000000000 */
[----:B------:R-:W-:-:S04]  /*3c50*/  IMAD.WIDE.U32 R16, R23, UR6, R26 ;  /* 0x0000000617107c25 */ /* 0x000fc8000f8e001a */
[----:B------:R-:W-:Y:S01]  /*3c60*/  IMAD R23, R23, UR7, RZ ;  /* 0x0000000717177c24 */ /* 0x000fe2000f8e02ff */
[----:B------:R-:W-:Y:S01]  /*3c70*/  IADD3 R16, P1, PT, R9, R16, RZ ;  /* 0x0000001009107210 */ /* 0x000fe20007f3e0ff */
[----:B0-----:R-:W-:-:S03]  /*3c80*/  IMAD.WIDE.U32 R32, R25, UR6, R26 ;  /* 0x0000000619207c25 */ /* 0x001fc6000f8e001a */
[----:B------:R-:W-:Y:S01]  /*3c90*/  IADD3.X R23, PT, PT, R29, R17, R23, P1, !PT ;  /* 0x000000111d177210 */ /* 0x000fe20000ffe417 */
[----:B------:R-:W-:Y:S01]  /*3ca0*/  IMAD R22, R25, UR7, RZ ;  /* 0x0000000719167c24 */ /* 0x000fe2000f8e02ff */
[----:B------:R-:W-:Y:S01]  /*3cb0*/  IADD3 R25, P1, PT, R9, R32, RZ ;  /* 0x0000002009197210 */ /* 0x000fe20007f3e0ff */
[C---:B------:R-:W-:Y:S02]  /*3cc0*/  VIADD R17, R8.reuse, 0xfffffffd ;  /* 0xfffffffd08117836 */ /* 0x040fe40000000000 */
[----:B------:R-:W-:Y:S01]  /*3cd0*/  VIADD R8, R8, 0xfffffffc ;  /* 0xfffffffc08087836 */ /* 0x000fe20000000000 */
[----:B------:R-:W-:Y:S01]  /*3ce0*/  IADD3.X R32, PT, PT, R29, R33, R22, P1, !PT ;  /* 0x000000211d207210 */ /* 0x000fe20000ffe416 */
[----:B------:R-:W-:Y:S01]  /*3cf0*/  IMAD.WIDE.U32 R34, R17, UR6, R26 ;  /* 0x0000000611227c25 */ /* 0x000fe2000f8e001a */
[----:B------:R-:W-:-:S03]  /*3d00*/  LEA R22, P1, R16, R3, 0x3 ;  /* 0x0000000310167211 */ /* 0x000fc600078218ff */
[----:B------:R-:W-:Y:S01]  /*3d10*/  IMAD R30, R17, UR7, RZ ;  /* 0x00000007111e7c24 */ /* 0x000fe2000f8e02ff */
[----:B------:R-:W-:Y:S02]  /*3d20*/  LEA.HI.X R23, R16, R4, R23, 0x3, P1 ;  /* 0x0000000410177211 */ /* 0x000fe400008f1c17 */
[----:B------:R-:W-:-:S04]  /*3d30*/  IADD3 R17, P1, PT, R9, R34, RZ ;  /* 0x0000002209117210 */ /* 0x000fc80007f3e0ff */
[----:B------:R-:W-:Y:S01]  /*3d40*/  IADD3.X R30, PT, PT, R29, R35, R30, P1, !PT ;  /* 0x000000231d1e7210 */ /* 0x000fe20000ffe41e */
[----:B------:R-:W2:Y:S01]  /*3d50*/  LDG.E.64.CONSTANT R22, desc[UR18][R22.64] ;  /* 0x0000001216167981 */ /* 0x000ea2000c1e9b00 */
[-C--:B------:R-:W-:Y:S01]  /*3d60*/  LEA R24, P1, R25, R3.reuse, 0x3 ;  /* 0x0000000319187211 */ /* 0x080fe200078218ff */
[C---:B------:R-:W-:Y:S01]  /*3d70*/  IMAD.WIDE.U32 R26, R8.reuse, UR6, R26 ;  /* 0x00000006081a7c25 */ /* 0x040fe2000f8e001a */
[----:B------:R-:W-:Y:S02]  /*3d80*/  LEA R16, P2, R17, R3, 0x3 ;  /* 0x0000000311107211 */ /* 0x000fe400078418ff */
[-C--:B------:R-:W-:Y:S01]  /*3d90*/  LEA.HI.X R25, R25, R4.reuse, R32, 0x3, P1 ;  /* 0x0000000419197211 */ /* 0x080fe200008f1c20 */
[----:B------:R-:W-:Y:S01]  /*3da0*/  IMAD R32, R8, UR7, RZ ;  /* 0x0000000708207c24 */ /* 0x000fe2000f8e02ff */
[----:B------:R-:W-:Y:S02]  /*3db0*/  LEA.HI.X R17, R17, R4, R30, 0x3, P2 ;  /* 0x0000000411117211 */ /* 0x000fe400010f1c1e */
[----:B------:R-:W-:-:S02]  /*3dc0*/  IADD3 R30, P1, PT, R9, R26, RZ ;  /* 0x0000001a091e7210 */ /* 0x000fc40007f3e0ff */
[----:B------:R-:W3:Y:S02]  /*3dd0*/  LDG.E.64.CONSTANT R24, desc[UR18][R24.64] ;  /* 0x0000001218187981 */ /* 0x000ee4000c1e9b00 */
[----:B------:R-:W-:Y:S02]  /*3de0*/  IADD3.X R27, PT, PT, R29, R27, R32, P1, !PT ;  /* 0x0000001b1d1b7210 */ /* 0x000fe40000ffe420 */
[C---:B------:R-:W-:Y:S01]  /*3df0*/  LEA R26, P1, R30.reuse, R3, 0x3 ;  /* 0x000000031e1a7211 */ /* 0x040fe200078218ff */
[----:B------:R-:W4:Y:S03]  /*3e00*/  LDG.E.64.CONSTANT R16, desc[UR18][R16.64] ;  /* 0x0000001210107981 */ /* 0x000f26000c1e9b00 */
[----:B------:R-:W-:-:S06]  /*3e10*/  LEA.HI.X R27, R30, R4, R27, 0x3, P1 ;  /* 0x000000041e1b7211 */ /* 0x000fcc00008f1c1b */
[----:B------:R-:W4:Y:S01]  /*3e20*/  LDG.E.64.CONSTANT R26, desc[UR18][R26.64] ;  /* 0x000000121a1a7981 */ /* 0x000f22000c1e9b00 */
[----:B--2--5:R-:W-:-:S08]  /*3e30*/  DFMA R22, R12, R20, R22 ;  /* 0x000000140c16722b */ /* 0x024fd00000000016 */
[----:B---3--:R-:W-:-:S08]  /*3e40*/  DFMA R22, R12, R22, R24 ;  /* 0x000000160c16722b */ /* 0x008fd00000000018 */
[----:B----4-:R-:W-:-:S08]  /*3e50*/  DFMA R22, R12, R22, R16 ;  /* 0x000000160c16722b */ /* 0x010fd00000000010 */
[----:B------:R-:W-:-:S11]  /*3e60*/  DFMA R20, R12, R22, R26 ;  /* 0x000000160c14722b */ /* 0x000fd6000000001a */
.L_x_31:
[----:B------:R-:W-:Y:S05]  /*3e70*/  @!P0 BRA `(.L_x_21) ;  /* 0x0000000000888947 */ /* 0x000fea0003800000 */
[----:B------:R-:W-:Y:S01]  /*3e80*/  ISETP.NE.AND P0, PT, R28, 0x1, PT ;  /* 0x000000011c00780c */ /* 0x000fe20003f05270 */
[----:B------:R-:W-:-:S04]  /*3e90*/  ULOP3.LUT UR4, UR10, 0x1, URZ, 0xc0, !UPT ;  /* 0x000000010a047892 */ /* 0x000fc8000f8ec0ff */
[----:B------:R-:W-:-:S08]  /*3ea0*/  UISETP.NE.U32.AND UP1, UPT, UR4, 0x1, UPT ;  /* 0x000000010400788c */ /* 0x000fd0000bf25070 */
[----:B------:R-:W-:Y:S05]  /*3eb0*/  @!P0 BRA `(.L_x_32) ;  /* 0x00000000004c8947 */ /* 0x000fea0003800000 */
[----:B------:R-:W-:Y:S01]  /*3ec0*/  MOV R30, R18 ;  /* 0x00000012001e7202 */ /* 0x000fe20000000f00 */
[C---:B------:R-:W-:Y:S02]  /*3ed0*/  VIADD R23, R8.reuse, 0xffffffff ;  /* 0xffffffff08177836 */ /* 0x040fe40000000000 */
[----:B------:R-:W-:Y:S02]  /*3ee0*/  VIADD R8, R8, 0xfffffffe ;  /* 0xfffffffe08087836 */ /* 0x000fe40000000000 */
[----:B------:R-:W-:-:S04]  /*3ef0*/  IMAD.WIDE.U32 R16, R23, UR6, R30 ;  /* 0x0000000617107c25 */ /* 0x000fc8000f8e001e */
[----:B------:R-:W-:Y:S01]  /*3f00*/  IMAD R24, R23, UR7, RZ ;  /* 0x0000000717187c24 */ /* 0x000fe2000f8e02ff */
[----:B------:R-:W-:Y:S01]  /*3f10*/  IADD3 R25, P0, PT, R9, R16, RZ ;  /* 0x0000001009197210 */ /* 0x000fe20007f1e0ff */
[----:B------:R-:W-:-:S03]  /*3f20*/  IMAD.WIDE.U32 R22, R8, UR6, R30 ;  /* 0x0000000608167c25 */ /* 0x000fc6000f8e001e */
[----:B------:R-:W-:Y:S01]  /*3f30*/  IADD3.X R24, PT, PT, R29, R17, R24, P0, !PT ;  /* 0x000000111d187210 */ /* 0x000fe200007fe418 */
[----:B------:R-:W-:Y:S01]  /*3f40*/  IMAD R26, R8, UR7, RZ ;  /* 0x00000007081a7c24 */ /* 0x000fe2000f8e02ff */
[----:B------:R-:W-:Y:S02]  /*3f50*/  LEA R16, P0, R25, R3, 0x3 ;  /* 0x0000000319107211 */ /* 0x000fe400078018ff */
[----:B------:R-:W-:Y:S02]  /*3f60*/  IADD3 R27, P1, PT, R9, R22, RZ ;  /* 0x00000016091b7210 */ /* 0x000fe40007f3e0ff */
[----:B------:R-:W-:Y:S02]  /*3f70*/  LEA.HI.X R17, R25, R4, R24, 0x3, P0 ;  /* 0x0000000419117211 */ /* 0x000fe400000f1c18 */
[----:B------:R-:W-:Y:S02]  /*3f80*/  IADD3.X R26, PT, PT, R29, R23, R26, P1, !PT ;  /* 0x000000171d1a7210 */ /* 0x000fe40000ffe41a */
[----:B------:R-:W-:-:S02]  /*3f90*/  LEA R22, P0, R27, R3, 0x3 ;  /* 0x000000031b167211 */ /* 0x000fc400078018ff */
[----:B------:R-:W2:Y:S02]  /*3fa0*/  LDG.E.64.CONSTANT R16, desc[UR18][R16.64] ;  /* 0x0000001210107981 */ /* 0x000ea4000c1e9b00 */
[----:B------:R-:W-:-:S06]  /*3fb0*/  LEA.HI.X R23, R27, R4, R26, 0x3, P0 ;  /* 0x000000041b177211 */ /* 0x000fcc00000f1c1a */
[----:B------:R-:W3:Y:S01]  /*3fc0*/  LDG.E.64.CONSTANT R22, desc[UR18][R22.64] ;  /* 0x0000001216167981 */ /* 0x000ee2000c1e9b00 */
[----:B--2--5:R-:W-:-:S08]  /*3fd0*/  DFMA R20, R12, R20, R16 ;  /* 0x000000140c14722b */ /* 0x024fd00000000010 */
[----:B---3--:R-:W-:-:S11]  /*3fe0*/  DFMA R20, R12, R20, R22 ;  /* 0x000000140c14722b */ /* 0x008fd60000000016 */
.L_x_32:
[----:B------:R-:W-:Y:S05]  /*3ff0*/  BRA.U UP1, `(.L_x_21) ;  /* 0x0000000101287547 */ /* 0x000fea000b800000 */
[----:B------:R-:W-:Y:S02]  /*4000*/  VIADD R19, R8, 0xffffffff ;  /* 0xffffffff08137836 */ /* 0x000fe40000000000 */
[----:B------:R-:W-:-:S04]  /*4010*/  IMAD.MOV.U32 R30, RZ, RZ, R18 ;  /* 0x000000ffff1e7224 */ /* 0x000fc800078e0012 */
[----:B------:R-:W-:-:S04]  /*4020*/  IMAD.WIDE.U32 R16, R19, UR6, R30 ;  /* 0x0000000613107c25 */ /* 0x000fc8000f8e001e */
[----:B------:R-:W-:Y:S01]  /*4030*/  IMAD R19, R19, UR7, RZ ;  /* 0x0000000713137c24 */ /* 0x000fe2000f8e02ff */
[----:B------:R-:W-:-:S04]  /*4040*/  IADD3 R9, P0, PT, R9, R16, RZ ;  /* 0x0000001009097210 */ /* 0x000fc80007f1e0ff */
[----:B------:R-:W-:Y:S02]  /*4050*/  IADD3.X R16, PT, PT, R29, R17, R19, P0, !PT ;  /* 0x000000111d107210 */ /* 0x000fe400007fe413 */
[----:B------:R-:W-:-:S04]  /*4060*/  LEA R8, P0, R9, R3, 0x3 ;  /* 0x0000000309087211 */ /* 0x000fc800078018ff */
[----:B------:R-:W-:-:S06]  /*4070*/  LEA.HI.X R9, R9, R4, R16, 0x3, P0 ;  /* 0x0000000409097211 */ /* 0x000fcc00000f1c10 */
[----:B------:R-:W2:Y:S02]  /*4080*/  LDG.E.64.CONSTANT R8, desc[UR18][R8.64] ;  /* 0x0000001208087981 */ /* 0x000ea4000c1e9b00 */
[----:B--2--5:R-:W-:-:S11]  /*4090*/  DFMA R20, R12, R20, R8 ;  /* 0x000000140c14722b */ /* 0x024fd60000000008 */
.L_x_21:
[----:B------:R-:W1:Y:S01]  /*40a0*/  LDCU UR4, c[0x0][0x384] ;  /* 0x00007080ff0477ac */ /* 0x000e620008000800 */
[----:B0-----:R-:W0:Y:S01]  /*40b0*/  LDC R33, c[0x0][0x388] ;  /* 0x0000e200ff217b82 */ /* 0x001e220000000800 */
[----:B-1----:R-:W-:-:S09]  /*40c0*/  UISETP.GE.AND UP1, UPT, UR4, 0x1, UPT ;  /* 0x000000010400788c */ /* 0x002fd2000bf26270 */
[----:B------:R-:W-:Y:S05]  /*40d0*/  BRA.U !UP1, `(.L_x_33) ;  /* 0x0000002d09287547 */ /* 0x000fea000b800000 */
[----:B------:R-:W1:Y:S01]  /*40e0*/  LDCU UR10, c[0x0][0x388] ;  /* 0x00007100ff0a77ac */ /* 0x000e620008000800 */
[----:B------:R-:W-:Y:S01]  /*40f0*/  NOP ;  /* 0x0000000000007918 */ /* 0x000fe20000000000 */
.L_x_51:
[----:B------:R-:W-:Y:S01]  /*4100*/  R2UR UR4, R2 ;  /* 0x00000000020472ca */ /* 0x000fe200000e0000 */
[----:B-1----:R-:W-:Y:S01]  /*4110*/  UMOV UR22, UR10 ;  /* 0x0000000a00167c82 */ /* 0x002fe20008000000 */
[----:B------:R-:W-:Y:S01]  /*4120*/  UIADD3 UR10, UPT, UPT, UR10, -0x1, URZ ;  /* 0xffffffff0a0a7890 */ /* 0x000fe2000fffe0ff */
[----:B------:R-:W-:-:S03]  /*4130*/  IADD3 R9, P0, PT, R6, UR20, RZ ;  /* 0x0000001406097c10 */ /* 0x000fc6000ff1e0ff */
[----:B------:R-:W-:Y:S01]  /*4140*/  UIMAD.WIDE.U32 UR28, UR12, UR10, URZ ;  /* 0x0000000a0c1c72a5 */ /* 0x000fe2000f8e00ff */
[----:B------:R-:W-:-:S06]  /*4150*/  IADD3.X R8, PT, PT, RZ, UR11, RZ, P0, !PT ;  /* 0x0000000bff087c10 */ /* 0x000fcc00087fe4ff */
[----:B------:R-:W-:-:S04]  /*4160*/  UIMAD UR4, UR4, UR10, URZ ;  /* 0x0000000a040472a4 */ /* 0x000fc8000f8e02ff */
[----:B------:R-:W-:Y:S02]  /*4170*/  UIADD3 UR17, UPT, UPT, UR29, UR4, URZ ;  /* 0x000000041d117290 */ /* 0x000fe4000fffe0ff */
[----:B------:R-:W-:-:S04]  /*4180*/  UIADD3 UR4, UP1, UPT, UR24, UR28, URZ ;  /* 0x0000001c18047290 */ /* 0x000fc8000ff3e0ff */
[----:B------:R-:W-:Y:S02]  /*4190*/  UIADD3.X UR14, UPT, UPT, UR17, UR15, URZ, UP1, !UPT ;  /* 0x0000000f110e7290 */ /* 0x000fe40008ffe4ff */
[----:B------:R-:W-:-:S04]  /*41a0*/  IADD3 R17, P0, PT, R9, UR4, RZ ;  /* 0x0000000409117c10 */ /* 0x000fc8000ff1e0ff */
[----:B------:R-:W-:Y:S02]  /*41b0*/  IADD3.X R18, PT, PT, R8, UR14, RZ, P0, !PT ;  /* 0x0000000e08127c10 */ /* 0x000fe400087fe4ff */
[----:B------:R-:W-:-:S04]  /*41c0*/  LEA R16, P0, R17, R3, 0x3 ;  /* 0x0000000311107211 */ /* 0x000fc800078018ff */
[----:B------:R-:W-:-:S06]  /*41d0*/  LEA.HI.X R17, R17, R4, R18, 0x3, P0 ;  /* 0x0000000411117211 */ /* 0x000fcc00000f1c12 */
[----:B-----5:R-:W5:Y:S01]  /*41e0*/  LDG.E.64.CONSTANT R16, desc[UR18][R16.64] ;  /* 0x0000001210107981 */ /* 0x020f62000c1e9b00 */
[----:B------:R-:W-:Y:S05]  /*41f0*/  BRA.U !UP0, `(.L_x_34) ;  /* 0x0000000d08f87547 */ /* 0x000fea000b800000 */
[----:B------:R-:W1:Y:S01]  /*4200*/  LDC R31, c[0x0][0x380] ;  /* 0x0000e000ff1f7b82 */ /* 0x000e620000000800 */
[----:B------:R-:W-:Y:S01]  /*4210*/  IMAD.U32 R18, RZ, RZ, UR33 ;  /* 0x00000021ff127e24 */ /* 0x000fe2000f8e00ff */
[----:B------:R-:W-:Y:S01]  /*4220*/  IADD3 R22, P0, PT, R6, UR4, RZ ;  /* 0x0000000406167c10 */ /* 0x000fe2000ff1e0ff */
[----:B------:R-:W-:-:S03]  /*4230*/  UISETP.NE.AND UP2, UPT, UR32, URZ, UPT ;  /* 0x000000ff2000728c */ /* 0x000fc6000bf45270 */
[----:B------:R-:W-:Y:S01]  /*4240*/  ISETP.GE.U32.AND P1, PT, R18, 0xf, PT ;  /* 0x0000000f1200780c */ /* 0x000fe20003f26070 */
[----:B------:R-:W-:-:S12]  /*4250*/  IMAD.X R23, RZ, RZ, UR14, P0 ;  /* 0x0000000eff177e24 */ /* 0x000fd800080e06ff */
[----:B------:R-:W-:Y:S05]  /*4260*/  @!P1 BRA `(.L_x_35) ;  /* 0x0000000400d49947 */ /* 0x000fea0003800000 */
[----:B------:R-:W-:-:S05]  /*4270*/  UMOV UR4, URZ ;  /* 0x000000ff00047c82 */ /* 0x000fca0008000000 */
.L_x_36:
[----:B------:R-:W2:Y:S01]  /*4280*/  LDC R25, c[0x0][0x398] ;  /* 0x0000e600ff197b82 */ /* 0x000ea20000000800 */
[C---:B-1----:R-:W-:Y:S01]  /*4290*/  VIADD R27, R31.reuse, 0xffffffff ;  /* 0xffffffff1f1b7836 */ /* 0x042fe20000000000 */
[----:B------:R-:W-:-:S03]  /*42a0*/  IADD3 R29, PT, PT, R31, -0x2, RZ ;  /* 0xfffffffe1f1d7810 */ /* 0x000fc60007ffe0ff */
[----:B--2---:R-:W-:-:S04]  /*42b0*/  IMAD.WIDE.U32 R18, R27, R25, R22 ;  /* 0x000000191b127225 */ /* 0x004fc800078e0016 */
[----:B------:R-:W-:Y:S01]  /*42c0*/  IMAD R27, R27, UR26, R19 ;  /* 0x0000001a1b1b7c24 */ /* 0x000fe2000f8e0213 */
[----:B------:R-:W-:-:S04]  /*42d0*/  LEA R26, P0, R18, R3, 0x3 ;  /* 0x00000003121a7211 */ /* 0x000fc800078018ff */
[----:B------:R-:W-:Y:S01]  /*42e0*/  LEA.HI.X R27, R18, R4, R27, 0x3, P0 ;  /* 0x00000004121b7211 */ /* 0x000fe200000f1c1b */
[----:B------:R-:W-:-:S05]  /*42f0*/  IMAD.WIDE.U32 R18, R29, R25, R22 ;  /* 0x000000191d127225 */ /* 0x000fca00078e0016 */
[----:B------:R-:W2:Y:S01]  /*4300*/  LDG.E.64.CONSTANT R26, desc[UR18][R26.64] ;  /* 0x000000121a1a7981 */ /* 0x000ea2000c1e9b00 */
[----:B------:R-:W-:Y:S01]  /*4310*/  IMAD R29, R29, UR26, R19 ;  /* 0x0000001a1d1d7c24 */ /* 0x000fe2000f8e0213 */
[----:B------:R-:W-:Y:S01]  /*4320*/  LEA R32, P0, R18, R3, 0x3 ;  /* 0x0000000312207211 */ /* 0x000fe200078018ff */
[----:B------:R-:W-:-:S03]  /*4330*/  VIADD R19, R31, 0xfffffffd ;  /* 0xfffffffd1f137836 */ /* 0x000fc60000000000 */
[----:B0-----:R-:W-:Y:S01]  /*4340*/  LEA.HI.X R33, R18, R4, R29, 0x3, P0 ;  /* 0x0000000412217211 */ /* 0x001fe200000f1c1d */
[----:B------:R-:W-:-:S04]  /*4350*/  IMAD.WIDE.U32 R28, R19, R25, R22 ;  /* 0x00000019131c7225 */ /* 0x000fc800078e0016 */
[----:B------:R-:W-:Y:S01]  /*4360*/  IMAD R19, R19, UR26, R29 ;  /* 0x0000001a13137c24 */ /* 0x000fe2000f8e021d */
[C---:B------:R-:W-:Y:S01]  /*4370*/  LEA R18, P0, R28.reuse, R3, 0x3 ;  /* 0x000000031c127211 */ /* 0x040fe200078018ff */
[----:B------:R-:W3:Y:S03]  /*4380*/  LDG.E.64.CONSTANT R32, desc[UR18][R32.64] ;  /* 0x0000001220207981 */ /* 0x000ee6000c1e9b00 */
[----:B------:R-:W-:-:S06]  /*4390*/  LEA.HI.X R19, R28, R4, R19, 0x3, P0 ;  /* 0x000000041c137211 */ /* 0x000fcc00000f1c13 */
[----:B------:R-:W4:Y:S01]  /*43a0*/  LDG.E.64.CONSTANT R18, desc[UR18][R18.64] ;  /* 0x0000001212127981 */ /* 0x000f22000c1e9b00 */
[----:B------:R-:W-:Y:S01]  /*43b0*/  VIADD R35, R31, 0xfffffffc ;  /* 0xfffffffc1f237836 */ /* 0x000fe20000000000 */
[----:B--2--5:R-:W-:-:S03]  /*43c0*/  DFMA R28, R10, R16, R26 ;  /* 0x000000100a1c722b */ /* 0x024fc6000000001a */
[----:B------:R-:W-:-:S04]  /*43d0*/  IMAD.WIDE.U32 R26, R35, R25, R22 ;  /* 0x00000019231a7225 */ /* 0x000fc800078e0016 */
[----:B------:R-:W-:Y:S01]  /*43e0*/  IMAD R35, R35, UR26, R27 ;  /* 0x0000001a23237c24 */ /* 0x000fe2000f8e021b */
[----:B------:R-:W-:-:S04]  /*43f0*/  LEA R16, P0, R26, R3, 0x3 ;  /* 0x000000031a107211 */ /* 0x000fc800078018ff */
[----:B------:R-:W-:Y:S01]  /*4400*/  LEA.HI.X R17, R26, R4, R35, 0x3, P0 ;  /* 0x000000041a117211 */ /* 0x000fe200000f1c23 */
[----:B------:R-:W-:Y:S01]  /*4410*/  VIADD R35, R31, 0xfffffffb ;  /* 0xfffffffb1f237836 */ /* 0x000fe20000000000 */
[----:B---3--:R-:W-:-:S03]  /*4420*/  DFMA R32, R10, R28, R32 ;  /* 0x0000001c0a20722b */ /* 0x008fc60000000020 */
[C---:B------:R-:W-:Y:S01]  /*4430*/  IMAD.WIDE.U32 R26, R35.reuse, R25, R22 ;  /* 0x00000019231a7225 */ /* 0x040fe200078e0016 */
[----:B------:R-:W2:Y:S03]  /*4440*/  LDG.E.64.CONSTANT R16, desc[UR18][R16.64] ;  /* 0x0000001210107981 */ /* 0x000ea6000c1e9b00 */
[----:B------:R-:W-:Y:S01]  /*4450*/  IMAD R35, R35, UR26, R27 ;  /* 0x0000001a23237c24 */ /* 0x000fe2000f8e021b */
[C---:B------:R-:W-:Y:S01]  /*4460*/  LEA R28, P0, R26.reuse, R3, 0x3 ;  /* 0x000000031a1c7211 */ /* 0x040fe200078018ff */
[----:B----4-:R-:W-:Y:S01]  /*4470*/  DFMA R18, R10, R32, R18 ;  /* 0x000000200a12722b */ /* 0x010fe20000000012 */
[----:B------:R-:W-:Y:S02]  /*4480*/  IADD3 R27, PT, PT, R31, -0x6, RZ ;  /* 0xfffffffa1f1b7810 */ /* 0x000fe40007ffe0ff */
[----:B------:R-:W-:-:S03]  /*4490*/  LEA.HI.X R29, R26, R4, R35, 0x3, P0 ;  /* 0x000000041a1d7211 */ /* 0x000fc600000f1c23 */
[----:B------:R-:W-:-:S03]  /*44a0*/  IMAD.WIDE.U32 R32, R27, R25, R22 ;  /* 0x000000191b207225 */ /* 0x000fc600078e0016 */
[----:B------:R-:W3:Y:S01]  /*44b0*/  LDG.E.64.CONSTANT R28, desc[UR18][R28.64] ;  /* 0x000000121c1c7981 */ /* 0x000ee2000c1e9b00 */
[----:B------:R-:W-:Y:S01]  /*44c0*/  IMAD R27, R27, UR26, R33 ;  /* 0x0000001a1b1b7c24 */ /* 0x000fe2000f8e0221 */
[----:B------:R-:W-:-:S04]  /*44d0*/  LEA R26, P0, R32, R3, 0x3 ;  /* 0x00000003201a7211 */ /* 0x000fc800078018ff */
[----:B------:R-:W-:-:S06]  /*44e0*/  LEA.HI.X R27, R32, R4, R27, 0x3, P0 ;  /* 0x00000004201b7211 */ /* 0x000fcc00000f1c1b */
[----:B------:R-:W4:Y:S01]  /*44f0*/  LDG.E.64.CONSTANT R26, desc[UR18][R26.64] ;  /* 0x000000121a1a7981 */ /* 0x000f22000c1e9b00 */
[----:B------:R-:W-:Y:S01]  /*4500*/  VIADD R35, R31, 0xfffffff9 ;  /* 0xfffffff91f237836 */ /* 0x000fe20000000000 */
[----:B--2---:R-:W-:-:S03]  /*4510*/  DFMA R32, R10, R18, R16 ;  /* 0x000000120a20722b */ /* 0x004fc60000000010 */
        /* <DEDUP_REMOVED lines=9> */
[----:B------:R-:W-:-:S04]  /*45b0*/  LEA R32, P0, R18, R3, 0x3 ;  /* 0x0000000312207211 */ /* 0x000fc800078018ff */
[----:B------:R-:W-:Y:S01]  /*45c0*/  LEA.HI.X R33, R18, R4, R35, 0x3, P0 ;  /* 0x0000000412217211 */ /* 0x000fe200000f1c23 */
[----:B------:R-:W-:Y:S01]  /*45d0*/  VIADD R35, R31, 0xfffffff7 ;  /* 0xfffffff71f237836 */ /* 0x000fe20000000000 */
[----:B----4-:R-:W-:-:S04]  /*45e0*/  DFMA R18, R10, R28, R26 ;  /* 0x0000001c0a12722b */ /* 0x010fc8000000001a */
[----:B------:R-:W3:Y:S01]  /*45f0*/  LDG.E.64.CONSTANT R32, desc[UR18][R32.64] ;  /* 0x0000001220207981 */ /* 0x000ee2000c1e9b00 */
[----:B------:R-:W-:-:S04]  /*4600*/  IMAD.WIDE.U32 R26, R35, R25, R22 ;  /* 0x00000019231a7225 */ /* 0x000fc800078e0016 */
[----:B------:R-:W-:Y:S01]  /*4610*/  IMAD R35, R35, UR26, R27 ;  /* 0x0000001a23237c24 */ /* 0x000fe2000f8e021b */
[----:B------:R-:W-:-:S04]  /*4620*/  LEA R28, P0, R26, R3, 0x3 ;  /* 0x000000031a1c7211 */ /* 0x000fc800078018ff */
[----:B------:R-:W-:-:S06]  /*4630*/  LEA.HI.X R29, R26, R4, R35, 0x3, P0 ;  /* 0x000000041a1d7211 */ /* 0x000fcc00000f1c23 */
[----:B------:R-:W4:Y:S01]  /*4640*/  LDG.E.64.CONSTANT R28, desc[UR18][R28.64] ;  /* 0x000000121c1c7981 */ /* 0x000f22000c1e9b00 */
[----:B------:R-:W-:Y:S01]  /*4650*/  IADD3 R35, PT, PT, R31, -0xa, RZ ;  /* 0xfffffff61f237810 */ /* 0x000fe20007ffe0ff */
[----:B--2---:R-:W-:-:S04]  /*4660*/  DFMA R26, R10, R18, R16 ;  /* 0x000000120a1a722b */ /* 0x004fc80000000010 */
[----:B------:R-:W-:-:S04]  /*4670*/  IMAD.WIDE.U32 R16, R35, R25, R22 ;  /* 0x0000001923107225 */ /* 0x000fc800078e0016 */
[----:B------:R-:W-:Y:S01]  /*4680*/  IMAD R35, R35, UR26, R17 ;  /* 0x0000001a23237c24 */ /* 0x000fe2000f8e0211 */
[----:B------:R-:W-:Y:S01]  /*4690*/  LEA R18, P0, R16, R3, 0x3 ;  /* 0x0000000310127211 */ /* 0x000fe200078018ff */
[----:B------:R-:W-:-:S03]  /*46a0*/  VIADD R17, R31, 0xfffffff5 ;  /* 0xfffffff51f117836 */ /* 0x000fc60000000000 */
[----:B------:R-:W-:Y:S01]  /*46b0*/  LEA.HI.X R19, R16, R4, R35, 0x3, P0 ;  /* 0x0000000410137211 */ /* 0x000fe200000f1c23 */
[----:B---3--:R-:W-:Y:S01]  /*46c0*/  DFMA R32, R10, R26, R32 ;  /* 0x0000001a0a20722b */ /* 0x008fe20000000020 */
[----:B------:R-:W-:-:S04]  /*46d0*/  IMAD.WIDE.U32 R26, R17, R25, R22 ;  /* 0x00000019111a7225 */ /* 0x000fc800078e0016 */
[----:B------:R-:W2:Y:S01]  /*46e0*/  LDG.E.64.CONSTANT R18, desc[UR18][R18.64] ;  /* 0x0000001212127981 */ /* 0x000ea2000c1e9b00 */
[----:B------:R-:W-:Y:S01]  /*46f0*/  IMAD R17, R17, UR26, R27 ;  /* 0x0000001a11117c24 */ /* 0x000fe2000f8e021b */
[----:B------:R-:W-:Y:S01]  /*4700*/  LEA R16, P0, R26, R3, 0x3 ;  /* 0x000000031a107211 */ /* 0x000fe200078018ff */
[----:B------:R-:W-:-:S03]  /*4710*/  VIADD R35, R31, 0xfffffff4 ;  /* 0xfffffff41f237836 */ /* 0x000fc60000000000 */
[----:B------:R-:W-:Y:S01]  /*4720*/  LEA.HI.X R17, R26, R4, R17, 0x3, P0 ;  /* 0x000000041a117211 */ /* 0x000fe200000f1c11 */
[----:B----4-:R-:W-:-:S05]  /*4730*/  DFMA R26, R10, R32, R28 ;  /* 0x000000200a1a722b */ /* 0x010fca000000001c */
[----:B------:R-:W3:Y:S01]  /*4740*/  LDG.E.64.CONSTANT R16, desc[UR18][R16.64] ;  /* 0x0000001210107981 */ /* 0x000ee2000c1e9b00 */
[----:B------:R-:W-:-:S04]  /*4750*/  IMAD.WIDE.U32 R28, R35, R25, R22 ;  /* 0x00000019231c7225 */ /* 0x000fc800078e0016 */
[----:B------:R-:W-:Y:S01]  /*4760*/  IMAD R35, R35, UR26, R29 ;  /* 0x0000001a23237c24 */ /* 0x000fe2000f8e021d */
[----:B------:R-:W-:-:S04]  /*4770*/  LEA R32, P0, R28, R3, 0x3 ;  /* 0x000000031c207211 */ /* 0x000fc800078018ff */
[----:B------:R-:W-:-:S06]  /*4780*/  LEA.HI.X R33, R28, R4, R35, 0x3, P0 ;  /* 0x000000041c217211 */ /* 0x000fcc00000f1c23 */
[----:B------:R-:W4:Y:S01]  /*4790*/  LDG.E.64.CONSTANT R32, desc[UR18][R32.64] ;  /* 0x0000001220207981 */ /* 0x000f22000c1e9b00 */
[C---:B------:R-:W-:Y:S01]  /*47a0*/  VIADD R29, R31.reuse, 0xfffffff3 ;  /* 0xfffffff31f1d7836 */ /* 0x040fe20000000000 */
[----:B------:R-:W-:Y:S01]  /*47b0*/  IADD3 R35, PT, PT, R31, -0xe, RZ ;  /* 0xfffffff21f237810 */ /* 0x000fe20007ffe0ff */
[----:B--2---:R-:W-:Y:S02]  /*47c0*/  DFMA R26, R10, R26, R18 ;  /* 0x0000001a0a1a722b */ /* 0x004fe40000000012 */
[----:B------:R-:W-:-:S04]  /*47d0*/  IMAD.WIDE.U32 R18, R29, R25, R22 ;  /* 0x000000191d127225 */ /* 0x000fc800078e0016 */
[----:B------:R-:W-:Y:S01]  /*47e0*/  IMAD R29, R29, UR26, R19 ;  /* 0x0000001a1d1d7c24 */ /* 0x000fe2000f8e0213 */
[----:B------:R-:W-:-:S04]  /*47f0*/  LEA R28, P0, R18, R3, 0x3 ;  /* 0x00000003121c7211 */ /* 0x000fc800078018ff */
[----:B------:R-:W-:Y:S01]  /*4800*/  LEA.HI.X R29, R18, R4, R29, 0x3, P0 ;  /* 0x00000004121d7211 */ /* 0x000fe200000f1c1d */
[----:B---3--:R-:W-:Y:S01]  /*4810*/  DFMA R18, R10, R26, R16 ;  /* 0x0000001a0a12722b */ /* 0x008fe20000000010 */
[----:B------:R-:W-:-:S04]  /*4820*/  IMAD.WIDE.U32 R16, R35, R25, R22 ;  /* 0x0000001923107225 */ /* 0x000fc800078e0016 */
[----:B------:R-:W2:Y:S01]  /*4830*/  LDG.E.64.CONSTANT R28, desc[UR18][R28.64] ;  /* 0x000000121c1c7981 */ /* 0x000ea2000c1e9b00 */
[----:B------:R-:W-:Y:S01]  /*4840*/  IMAD R35, R35, UR26, R17 ;  /* 0x0000001a23237c24 */ /* 0x000fe2000f8e0211 */
[----:B------:R-:W-:-:S04]  /*4850*/  LEA R26, P0, R16, R3, 0x3 ;  /* 0x00000003101a7211 */ /* 0x000fc800078018ff */
[----:B------:R-:W-:Y:S01]  /*4860*/  LEA.HI.X R27, R16, R4, R35, 0x3, P0 ;  /* 0x00000004101b7211 */ /* 0x000fe200000f1c23 */
[----:B------:R-:W-:-:S04]  /*4870*/  VIADD R35, R31, 0xfffffff1 ;  /* 0xfffffff11f237836 */ /* 0x000fc80000000000 */
[C---:B------:R-:W-:Y:S01]  /*4880*/  IMAD.WIDE.U32 R16, R35.reuse, R25, R22 ;  /* 0x0000001923107225 */ /* 0x040fe200078e0016 */
[----:B----4-:R-:W-:Y:S01]  /*4890*/  DFMA R32, R10, R18, R32 ;  /* 0x000000120a20722b */ /* 0x010fe20000000020 */
[----:B------:R-:W3:Y:S02]  /*48a0*/  LDG.E.64.CONSTANT R26, desc[UR18][R26.64] ;  /* 0x000000121a1a7981 */ /* 0x000ee4000c1e9b00 */
[----:B------:R-:W-:Y:S01]  /*48b0*/  IMAD R35, R35, UR26, R17 ;  /* 0x0000001a23237c24 */ /* 0x000fe2000f8e0211 */
[----:B------:R-:W-:Y:S01]  /*48c0*/  LEA R18, P0, R16, R3, 0x3 ;  /* 0x0000000310127211 */ /* 0x000fe200078018ff */
[----:B------:R-:W-:-:S03]  /*48d0*/  VIADD R31, R31, 0xfffffff0 ;  /* 0xfffffff01f1f7836 */ /* 0x000fc60000000000 */
[----:B------:R-:W-:Y:S01]  /*48e0*/  LEA.HI.X R19, R16, R4, R35, 0x3, P0 ;  /* 0x0000000410137211 */ /* 0x000fe200000f1c23 */
[----:B------:R-:W-:-:S04]  /*48f0*/  IMAD.WIDE.U32 R16, R31, R25, R22 ;  /* 0x000000191f107225 */ /* 0x000fc800078e0016 */
[----:B------:R-:W-:Y:S01]  /*4900*/  IMAD R17, R31, UR26, R17 ;  /* 0x0000001a1f117c24 */ /* 0x000fe2000f8e0211 */
[C---:B------:R-:W-:Y:S01]  /*4910*/  LEA R24, P0, R16.reuse, R3, 0x3 ;  /* 0x0000000310187211 */ /* 0x040fe200078018ff */
[----:B------:R-:W4:Y:S03]  /*4920*/  LDG.E.64.CONSTANT R18, desc[UR18][R18.64] ;  /* 0x0000001212127981 */ /* 0x000f26000c1e9b00 */
[----:B------:R-:W-:-:S06]  /*4930*/  LEA.HI.X R25, R16, R4, R17, 0x3, P0 ;  /* 0x0000000410197211 */ /* 0x000fcc00000f1c11 */
[----:B------:R-:W4:Y:S01]  /*4940*/  LDG.E.64.CONSTANT R24, desc[UR18][R24.64] ;  /* 0x0000001218187981 */ /* 0x000f22000c1e9b00 */
[----:B------:R-:W-:-:S04]  /*4950*/  UIADD3 UR4, UPT, UPT, UR4, 0x10, URZ ;  /* 0x0000001004047890 */ /* 0x000fc8000fffe0ff */
[----:B------:R-:W-:Y:S01]  /*4960*/  UISETP.NE.AND UP1, UPT, UR4, UR30, UPT ;  /* 0x0000001e0400728c */ /* 0x000fe2000bf25270 */
[----:B--2---:R-:W-:-:S08]  /*4970*/  DFMA R32, R10, R32, R28 ;  /* 0x000000200a20722b */ /* 0x004fd0000000001c */
[----:B---3--:R-:W-:-:S08]  /*4980*/  DFMA R32, R10, R32, R26 ;  /* 0x000000200a20722b */ /* 0x008fd0000000001a */
[----:B----4-:R-:W-:-:S08]  /*4990*/  DFMA R32, R10, R32, R18 ;  /* 0x000000200a20722b */ /* 0x010fd00000000012 */
[----:B------:R-:W-:Y:S01]  /*49a0*/  DFMA R16, R10, R32, R24 ;  /* 0x000000200a10722b */ /* 0x000fe20000000018 */
[----:B------:R-:W-:Y:S10]  /*49b0*/  BRA.U UP1, `(.L_x_36) ;  /* 0xfffffff901307547 */ /* 0x000ff4000b83ffff */
.L_x_35:
[----:B------:R-:W-:Y:S05]  /*49c0*/  BRA.U !UP2, `(.L_x_34) ;  /* 0x000000090a047547 */ /* 0x000fea000b800000 */
[----:B------:R-:W-:Y:S01]  /*49d0*/  ISETP.GE.U32.AND P0, PT, R5, 0x7, PT ;  /* 0x000000070500780c */ /* 0x000fe20003f06070 */
[----:B------:R-:W-:-:S12]  /*49e0*/  UISETP.NE.AND UP1, UPT, UR31, URZ, UPT ;  /* 0x000000ff1f00728c */ /* 0x000fd8000bf25270 */
[----:B------:R-:W-:Y:S05]  /*49f0*/  @!P0 BRA `(.L_x_37) ;  /* 0x0000000000e48947 */ /* 0x000fea0003800000 */
[----:B0-----:R-:W0:Y:S01]  /*4a00*/  LDC R33, c[0x0][0x398] ;  /* 0x0000e600ff217b82 */ /* 0x001e220000000800 */
[----:B-1----:R-:W-:-:S04]  /*4a10*/  VIADD R25, R31, 0xffffffff ;  /* 0xffffffff1f197836 */ /* 0x002fc80000000000 */
[----:B0-----:R-:W-:-:S04]  /*4a20*/  IMAD.WIDE.U32 R18, R25, R33, R22 ;  /* 0x0000002119127225 */ /* 0x001fc800078e0016 */
[----:B------:R-:W-:Y:S01]  /*4a30*/  IMAD R25, R25, UR26, R19 ;  /* 0x0000001a19197c24 */ /* 0x000fe2000f8e0213 */
[----:B------:R-:W-:-:S04]  /*4a40*/  LEA R28, P0, R18, R3, 0x3 ;  /* 0x00000003121c7211 */ /* 0x000fc800078018ff */
[----:B------:R-:W-:-:S06]  /*4a50*/  LEA.HI.X R29, R18, R4, R25, 0x3, P0 ;  /* 0x00000004121d7211 */ /* 0x000fcc00000f1c19 */
[----:B------:R-:W2:Y:S01]  /*4a60*/  LDG.E.64.CONSTANT R28, desc[UR18][R28.64] ;  /* 0x000000121c1c7981 */ /* 0x000ea2000c1e9b00 */
[C---:B------:R-:W-:Y:S01]  /*4a70*/  IADD3 R19, PT, PT, R31.reuse, -0x2, RZ ;  /* 0xfffffffe1f137810 */ /* 0x040fe20007ffe0ff */
[----:B------:R-:W-:-:S04]  /*4a80*/  VIADD R27, R31, 0xfffffffd ;  /* 0xfffffffd1f1b7836 */ /* 0x000fc80000000000 */
[----:B------:R-:W-:-:S04]  /*4a90*/  IMAD.WIDE.U32 R24, R19, R33, R22 ;  /* 0x0000002113187225 */ /* 0x000fc800078e0016 */
[----:B------:R-:W-:Y:S01]  /*4aa0*/  IMAD R19, R19, UR26, R25 ;  /* 0x0000001a13137c24 */ /* 0x000fe2000f8e0219 */
[----:B------:R-:W-:-:S04]  /*4ab0*/  LEA R18, P0, R24, R3, 0x3 ;  /* 0x0000000318127211 */ /* 0x000fc800078018ff */
[----:B------:R-:W-:Y:S01]  /*4ac0*/  LEA.HI.X R19, R24, R4, R19, 0x3, P0 ;  /* 0x0000000418137211 */ /* 0x000fe200000f1c13 */
[----:B------:R-:W-:-:S04]  /*4ad0*/  IMAD.WIDE.U32 R24, R27, R33, R22 ;  /* 0x000000211b187225 */ /* 0x000fc800078e0016 */
[----:B------:R-:W-:Y:S01]  /*4ae0*/  IMAD R27, R27, UR26, R25 ;  /* 0x0000001a1b1b7c24 */ /* 0x000fe2000f8e0219 */
[----:B------:R-:W3:Y:S01]  /*4af0*/  LDG.E.64.CONSTANT R18, desc[UR18][R18.64] ;  /* 0x0000001212127981 */ /* 0x000ee2000c1e9b00 */
[----:B------:R-:W-:Y:S01]  /*4b00*/  LEA R26, P0, R24, R3, 0x3 ;  /* 0x00000003181a7211 */ /* 0x000fe200078018ff */
[----:B------:R-:W-:-:S03]  /*4b10*/  VIADD R25, R31, 0xfffffffc ;  /* 0xfffffffc1f197836 */ /* 0x000fc60000000000 */
[----:B------:R-:W-:-:S06]  /*4b20*/  LEA.HI.X R27, R24, R4, R27, 0x3, P0 ;  /* 0x00000004181b7211 */ /* 0x000fcc00000f1c1b */
[----:B------:R-:W4:Y:S01]  /*4b30*/  LDG.E.64.CONSTANT R26, desc[UR18][R26.64] ;  /* 0x000000121a1a7981 */ /* 0x000f22000c1e9b00 */
[----:B--2--5:R-:W-:Y:S01]  /*4b40*/  DFMA R28, R10, R16, R28 ;  /* 0x000000100a1c722b */ /* 0x024fe2000000001c */
[----:B------:R-:W-:-:S04]  /*4b50*/  IMAD.WIDE.U32 R16, R25, R33, R22 ;  /* 0x0000002119107225 */ /* 0x000fc800078e0016 */
[----:B------:R-:W-:Y:S01]  /*4b60*/  IMAD R25, R25, UR26, R17 ;  /* 0x0000001a19197c24 */ /* 0x000fe2000f8e0211 */
[----:B------:R-:W-:-:S04]  /*4b70*/  LEA R24, P0, R16, R3, 0x3 ;  /* 0x0000000310187211 */ /* 0x000fc800078018ff */
[----:B------:R-:W-:-:S06]  /*4b80*/  LEA.HI.X R25, R16, R4, R25, 0x3, P0 ;  /* 0x0000000410197211 */ /* 0x000fcc00000f1c19 */
[----:B------:R-:W2:Y:S01]  /*4b90*/  LDG.E.64.CONSTANT R24, desc[UR18][R24.64] ;  /* 0x0000001218187981 */ /* 0x000ea2000c1e9b00 */
[----:B------:R-:W-:Y:S01]  /*4ba0*/  VIADD R17, R31, 0xfffffffb ;  /* 0xfffffffb1f117836 */ /* 0x000fe20000000000 */
[----:B---3--:R-:W-:-:S03]  /*4bb0*/  DFMA R28, R10, R28, R18 ;  /* 0x0000001c0a1c722b */ /* 0x008fc60000000012 */
[----:B------:R-:W-:-:S04]  /*4bc0*/  IMAD.WIDE.U32 R18, R17, R33, R22 ;  /* 0x0000002111127225 */ /* 0x000fc800078e0016 */
[----:B------:R-:W-:Y:S01]  /*4bd0*/  IMAD R17, R17, UR26, R19 ;  /* 0x0000001a11117c24 */ /* 0x000fe2000f8e0213 */
[----:B------:R-:W-:Y:S02]  /*4be0*/  IADD3 R19, PT, PT, R31, -0x6, RZ ;  /* 0xfffffffa1f137810 */ /* 0x000fe40007ffe0ff */
[C---:B------:R-:W-:Y:S01]  /*4bf0*/  LEA R16, P0, R18.reuse, R3, 0x3 ;  /* 0x0000000312107211 */ /* 0x040fe200078018ff */
[----:B----4-:R-:W-:Y:S02]  /*4c00*/  DFMA R28, R10, R28, R26 ;  /* 0x0000001c0a1c722b */ /* 0x010fe4000000001a */
[----:B------:R-:W-:Y:S01]  /*4c10*/  IMAD.WIDE.U32 R26, R19, R33, R22 ;  /* 0x00000021131a7225 */ /* 0x000fe200078e0016 */
[----:B------:R-:W-:-:S03]  /*4c20*/  LEA.HI.X R17, R18, R4, R17, 0x3, P0 ;  /* 0x0000000412117211 */ /* 0x000fc600000f1c11 */
[----:B------:R-:W-:Y:S01]  /*4c30*/  IMAD R19, R19, UR26, R27 ;  /* 0x0000001a13137c24 */ /* 0x000fe2000f8e021b */
[C---:B------:R-:W-:Y:S01]  /*4c40*/  LEA R18, P0, R26.reuse, R3, 0x3 ;  /* 0x000000031a127211 */ /* 0x040fe200078018ff */
[----:B------:R-:W-:Y:S01]  /*4c50*/  VIADD R35, R31, 0xfffffff9 ;  /* 0xfffffff91f237836 */ /* 0x000fe20000000000 */
[----:B------:R-:W3:Y:S02]  /*4c60*/  LDG.E.64.CONSTANT R16, desc[UR18][R16.64] ;  /* 0x0000001210107981 */ /* 0x000ee4000c1e9b00 */
[----:B------:R-:W-:Y:S01]  /*4c70*/  LEA.HI.X R19, R26, R4, R19, 0x3, P0 ;  /* 0x000000041a137211 */ /* 0x000fe200000f1c13 */
[----:B------:R-:W-:-:S04]  /*4c80*/  IMAD.WIDE.U32 R26, R35, R33, R22 ;  /* 0x00000021231a7225 */ /* 0x000fc800078e0016 */
[----:B------:R-:W-:Y:S01]  /*4c90*/  IMAD R35, R35, UR26, R27 ;  /* 0x0000001a23237c24 */ /* 0x000fe2000f8e021b */
[----:B------:R-:W4:Y:S01]  /*4ca0*/  LDG.E.64.CONSTANT R18, desc[UR18][R18.64] ;  /* 0x0000001212127981 */ /* 0x000f22000c1e9b00 */
[----:B------:R-:W-:-:S04]  /*4cb0*/  VIADD R31, R31, 0xfffffff8 ;  /* 0xfffffff81f1f7836 */ /* 0x000fc80000000000 */
[----:B------:R-:W-:-:S04]  /*4cc0*/  IMAD.WIDE.U32 R32, R31, R33, R22 ;  /* 0x000000211f207225 */ /* 0x000fc800078e0016 */
[----:B------:R-:W-:Y:S01]  /*4cd0*/  IMAD R27, R31, UR26, R33 ;  /* 0x0000001a1f1b7c24 */ /* 0x000fe2000f8e0221 */
[----:B--2---:R-:W-:Y:S01]  /*4ce0*/  DFMA R28, R10, R28, R24 ;  /* 0x0000001c0a1c722b */ /* 0x004fe20000000018 */
[----:B------:R-:W-:-:S04]  /*4cf0*/  LEA R24, P0, R26, R3, 0x3 ;  /* 0x000000031a187211 */ /* 0x000fc800078018ff */
[----:B------:R-:W-:Y:S02]  /*4d00*/  LEA.HI.X R25, R26, R4, R35, 0x3, P0 ;  /* 0x000000041a197211 */ /* 0x000fe400000f1c23 */
[----:B------:R-:W-:-:S04]  /*4d10*/  LEA R26, P0, R32, R3, 0x3 ;  /* 0x00000003201a7211 */ /* 0x000fc800078018ff */
[----:B------:R-:W2:Y:S01]  /*4d20*/  LDG.E.64.CONSTANT R24, desc[UR18][R24.64] ;  /* 0x0000001218187981 */ /* 0x000ea2000c1e9b00 */
[----:B------:R-:W-:-:S06]  /*4d30*/  LEA.HI.X R27, R32, R4, R27, 0x3, P0 ;  /* 0x00000004201b7211 */ /* 0x000fcc00000f1c1b */
[----:B------:R-:W2:Y:S01]  /*4d40*/  LDG.E.64.CONSTANT R26, desc[UR18][R26.64] ;  /* 0x000000121a1a7981 */ /* 0x000ea2000c1e9b00 */
[----:B---3--:R-:W-:-:S08]  /*4d50*/  DFMA R28, R10, R28, R16 ;  /* 0x0000001c0a1c722b */ /* 0x008fd00000000010 */
[----:B----4-:R-:W-:-:S08]  /*4d60*/  DFMA R28, R10, R28, R18 ;  /* 0x0000001c0a1c722b */ /* 0x010fd00000000012 */
[----:B--2---:R-:W-:-:S08]  /*4d70*/  DFMA R28, R10, R28, R24 ;  /* 0x0000001c0a1c722b */ /* 0x004fd00000000018 */
[----:B------:R-:W-:-:S11]  /*4d80*/  DFMA R16, R10, R28, R26 ;  /* 0x0000001c0a10722b */ /* 0x000fd6000000001a */
.L_x_37:
[----:B------:R-:W-:Y:S05]  /*4d90*/  BRA.U !UP1, `(.L_x_34) ;  /* 0x0000000509107547 */ /* 0x000fea000b800000 */
[----:B------:R-:W-:Y:S01]  /*4da0*/  ISETP.GE.U32.AND P0, PT, R7, 0x3, PT ;  /* 0x000000030700780c */ /* 0x000fe20003f06070 */
[----:B------:R-:W-:-:S12]  /*4db0*/  UISETP.NE.AND UP1, UPT, UR8, URZ, UPT ;  /* 0x000000ff0800728c */ /* 0x000fd8000bf25270 */
[----:B------:R-:W-:Y:S05]  /*4dc0*/  @!P0 BRA `(.L_x_38) ;  /* 0x00000000007c8947 */ /* 0x000fea0003800000 */
[----:B------:R-:W2:Y:S01]  /*4dd0*/  LDC R35, c[0x0][0x398] ;  /* 0x0000e600ff237b82 */ /* 0x000ea20000000800 */
[----:B------:R-:W-:Y:S01]  /*4de0*/  MOV R24, R22 ;  /* 0x0000001600187202 */ /* 0x000fe20000000f00 */
[C---:B-1----:R-:W-:Y:S02]  /*4df0*/  VIADD R19, R31.reuse, 0xffffffff ;  /* 0xffffffff1f137836 */ /* 0x042fe40000000000 */
[----:B------:R-:W-:Y:S02]  /*4e00*/  IMAD.MOV.U32 R25, RZ, RZ, R23 ;  /* 0x000000ffff197224 */ /* 0x000fe400078e0017 */
[----:B------:R-:W-:Y:S02]  /*4e10*/  VIADD R29, R31, 0xfffffffe ;  /* 0xfffffffe1f1d7836 */ /* 0x000fe40000000000 */
[----:B--2---:R-:W-:-:S04]  /*4e20*/  IMAD.WIDE.U32 R26, R19, R35, R24 ;  /* 0x00000023131a7225 */ /* 0x004fc800078e0018 */
[----:B------:R-:W-:Y:S01]  /*4e30*/  IMAD R27, R19, UR26, R27 ;  /* 0x0000001a131b7c24 */ /* 0x000fe2000f8e021b */
[----:B------:R-:W-:Y:S01]  /*4e40*/  LEA R32, P0, R26, R3, 0x3 ;  /* 0x000000031a207211 */ /* 0x000fe200078018ff */
[----:B------:R-:W-:-:S03]  /*4e50*/  IMAD.WIDE.U32 R18, R29, R35, R24 ;  /* 0x000000231d127225 */ /* 0x000fc600078e0018 */
[----:B0-----:R-:W-:Y:S01]  /*4e60*/  LEA.HI.X R33, R26, R4, R27, 0x3, P0 ;  /* 0x000000041a217211 */ /* 0x001fe200000f1c1b */
[----:B------:R-:W-:Y:S01]  /*4e70*/  IMAD R29, R29, UR26, R19 ;  /* 0x0000001a1d1d7c24 */ /* 0x000fe2000f8e0213 */
[----:B------:R-:W-:Y:S01]  /*4e80*/  LEA R28, P0, R18, R3, 0x3 ;  /* 0x00000003121c7211 */ /* 0x000fe200078018ff */
[----:B------:R-:W-:-:S03]  /*4e90*/  VIADD R27, R31, 0xfffffffd ;  /* 0xfffffffd1f1b7836 */ /* 0x000fc60000000000 */
[----:B------:R-:W-:Y:S01]  /*4ea0*/  LEA.HI.X R29, R18, R4, R29, 0x3, P0 ;  /* 0x00000004121d7211 */ /* 0x000fe200000f1c1d */
[----:B------:R-:W2:Y:S01]  /*4eb0*/  LDG.E.64.CONSTANT R32, desc[UR18][R32.64] ;  /* 0x0000001220207981 */ /* 0x000ea2000c1e9b00 */
[----:B------:R-:W-:Y:S01]  /*4ec0*/  IMAD.WIDE.U32 R18, R27, R35, R24 ;  /* 0x000000231b127225 */ /* 0x000fe200078e0018 */
[----:B------:R-:W-:-:S03]  /*4ed0*/  IADD3 R31, PT, PT, R31, -0x4, RZ ;  /* 0xfffffffc1f1f7810 */ /* 0x000fc60007ffe0ff */
[----:B------:R-:W-:Y:S01]  /*4ee0*/  IMAD R27, R27, UR26, R19 ;  /* 0x0000001a1b1b7c24 */ /* 0x000fe2000f8e0213 */
[C---:B------:R-:W-:Y:S01]  /*4ef0*/  LEA R26, P0, R18.reuse, R3, 0x3 ;  /* 0x00000003121a7211 */ /* 0x040fe200078018ff */
[----:B------:R-:W3:Y:S01]  /*4f00*/  LDG.E.64.CONSTANT R28, desc[UR18][R28.64] ;  /* 0x000000121c1c7981 */ /* 0x000ee2000c1e9b00 */
[C---:B------:R-:W-:Y:S02]  /*4f10*/  IMAD.WIDE.U32 R24, R31.reuse, R35, R24 ;  /* 0x000000231f187225 */ /* 0x040fe400078e0018 */
[----:B------:R-:W-:Y:S02]  /*4f20*/  LEA.HI.X R27, R18, R4, R27, 0x3, P0 ;  /* 0x00000004121b7211 */ /* 0x000fe400000f1c1b */
[----:B------:R-:W-:Y:S01]  /*4f30*/  IMAD R19, R31, UR26, R25 ;  /* 0x0000001a1f137c24 */ /* 0x000fe2000f8e0219 */
[----:B------:R-:W-:-:S03]  /*4f40*/  LEA R18, P0, R24, R3, 0x3 ;  /* 0x0000000318127211 */ /* 0x000fc600078018ff */
[----:B------:R-:W4:Y:S01]  /*4f50*/  LDG.E.64.CONSTANT R26, desc[UR18][R26.64] ;  /* 0x000000121a1a7981 */ /* 0x000f22000c1e9b00 */
[----:B------:R-:W-:-:S06]  /*4f60*/  LEA.HI.X R19, R24, R4, R19, 0x3, P0 ;  /* 0x0000000418137211 */ /* 0x000fcc00000f1c13 */
[----:B------:R-:W4:Y:S01]  /*4f70*/  LDG.E.64.CONSTANT R18, desc[UR18][R18.64] ;  /* 0x0000001212127981 */ /* 0x000f22000c1e9b00 */
[----:B--2--5:R-:W-:-:S08]  /*4f80*/  DFMA R16, R10, R16, R32 ;  /* 0x000000100a10722b */ /* 0x024fd00000000020 */
[----:B---3--:R-:W-:-:S08]  /*4f90*/  DFMA R16, R10, R16, R28 ;  /* 0x000000100a10722b */ /* 0x008fd0000000001c */
[----:B----4-:R-:W-:-:S08]  /*4fa0*/  DFMA R16, R10, R16, R26 ;  /* 0x000000100a10722b */ /* 0x010fd0000000001a */
[----:B------:R-:W-:-:S11]  /*4fb0*/  DFMA R16, R10, R16, R18 ;  /* 0x000000100a10722b */ /* 0x000fd60000000012 */
.L_x_38:
[----:B------:R-:W-:Y:S05]  /*4fc0*/  BRA.U !UP1, `(.L_x_34) ;  /* 0x0000000109847547 */ /* 0x000fea000b800000 */
[----:B------:R-:W2:Y:S01]  /*4fd0*/  LDC R25, c[0x0][0x398] ;  /* 0x0000e600ff197b82 */ /* 0x000ea20000000800 */
[----:B-1----:R-:W-:Y:S02]  /*4fe0*/  VIADD R27, R31, 0xffffffff ;  /* 0xffffffff1f1b7836 */ /* 0x002fe40000000000 */
[----:B------:R-:W-:Y:S02]  /*4ff0*/  IMAD.MOV.U32 R18, RZ, RZ, R22 ;  /* 0x000000ffff127224 */ /* 0x000fe400078e0016 */
[----:B------:R-:W-:Y:S02]  /*5000*/  IMAD.MOV.U32 R19, RZ, RZ, R23 ;  /* 0x000000ffff137224 */ /* 0x000fe400078e0017 */
[----:B--2---:R-:W-:-:S04]  /*5010*/  IMAD.WIDE.U32 R18, R27, R25, R18 ;  /* 0x000000191b127225 */ /* 0x004fc800078e0012 */
[----:B------:R-:W-:Y:S01]  /*5020*/  IMAD R27, R27, UR26, R19 ;  /* 0x0000001a1b1b7c24 */ /* 0x000fe2000f8e0213 */
[----:B------:R-:W-:-:S04]  /*5030*/  LEA R22, P0, R18, R3, 0x3 ;  /* 0x0000000312167211 */ /* 0x000fc800078018ff */
[----:B------:R-:W-:-:S06]  /*5040*/  LEA.HI.X R23, R18, R4, R27, 0x3, P0 ;  /* 0x0000000412177211 */ /* 0x000fcc00000f1c1b */
[----:B------:R-:W2:Y:S01]  /*5050*/  LDG.E.64.CONSTANT R22, desc[UR18][R22.64] ;  /* 0x0000001216167981 */ /* 0x000ea2000c1e9b00 */
[----:B------:R-:W-:-:S04]  /*5060*/  MOV R18, UR8 ;  /* 0x0000000800127c02 */ /* 0x000fc80008000f00 */
[----:B------:R-:W-:Y:S01]  /*5070*/  ISETP.NE.AND P0, PT, R18, 0x1, PT ;  /* 0x000000011200780c */ /* 0x000fe20003f05270 */
[----:B--2--5:R-:W-:-:S12]  /*5080*/  DFMA R16, R10, R16, R22 ;  /* 0x000000100a10722b */ /* 0x024fd80000000016 */
[----:B------:R-:W-:Y:S05]  /*5090*/  @!P0 BRA `(.L_x_34) ;  /* 0x0000000000508947 */ /* 0x000fea0003800000 */
[----:B------:R-:W-:Y:S01]  /*50a0*/  UIADD3 UR4, UP1, UPT, UR24, UR28, URZ ;  /* 0x0000001c18047290 */ /* 0x000fe2000ff3e0ff */
[----:B------:R-:W-:Y:S01]  /*50b0*/  IMAD.U32 R18, RZ, RZ, UR8 ;  /* 0x00000008ff127e24 */ /* 0x000fe2000f8e00ff */
[----:B------:R-:W-:Y:S02]  /*50c0*/  IADD3 R27, PT, PT, R31, -0x2, RZ ;  /* 0xfffffffe1f1b7810 */ /* 0x000fe40007ffe0ff */
[----:B------:R-:W-:Y:S02]  /*50d0*/  UIADD3.X UR14, UPT, UPT, UR17, UR15, URZ, UP1, !UPT ;  /* 0x0000000f110e7290 */ /* 0x000fe40008ffe4ff */
[----:B------:R-:W-:Y:S02]  /*50e0*/  ISETP.NE.AND P1, PT, R18, 0x2, PT ;  /* 0x000000021200780c */ /* 0x000fe40003f25270 */
[----:B------:R-:W-:-:S05]  /*50f0*/  IADD3 R22, P0, PT, R6, UR4, RZ ;  /* 0x0000000406167c10 */ /* 0x000fca000ff1e0ff */
[----:B------:R-:W-:Y:S02]  /*5100*/  IMAD.X R23, RZ, RZ, UR14, P0 ;  /* 0x0000000eff177e24 */ /* 0x000fe400080e06ff */
[----:B------:R-:W-:-:S04]  /*5110*/  IMAD.WIDE.U32 R18, R27, R25, R22 ;  /* 0x000000191b127225 */ /* 0x000fc800078e0016 */
[----:B------:R-:W-:Y:S01]  /*5120*/  @P1 VIADD R31, R31, 0xfffffffd ;  /* 0xfffffffd1f1f1836 */ /* 0x000fe20000000000 */
[----:B------:R-:W-:Y:S01]  /*5130*/  LEA R24, P0, R18, R3, 0x3 ;  /* 0x0000000312187211 */ /* 0x000fe200078018ff */
[----:B------:R-:W-:Y:S02]  /*5140*/  IMAD R27, R27, UR26, R19 ;  /* 0x0000001a1b1b7c24 */ /* 0x000fe4000f8e0213 */
[----:B------:R-:W-:-:S03]  /*5150*/  @P1 IMAD.WIDE.U32 R22, R31, R25, R22 ;  /* 0x000000191f161225 */ /* 0x000fc600078e0016 */
[----:B------:R-:W-:Y:S01]  /*5160*/  LEA.HI.X R25, R18, R4, R27, 0x3, P0 ;  /* 0x0000000412197211 */ /* 0x000fe200000f1c1b */
[----:B------:R-:W-:Y:S01]  /*5170*/  @P1 IMAD R31, R31, UR26, R23 ;  /* 0x0000001a1f1f1c24 */ /* 0x000fe2000f8e0217 */
[----:B------:R-:W-:-:S04]  /*5180*/  @P1 LEA R18, P0, R22, R3, 0x3 ;  /* 0x0000000316121211 */ /* 0x000fc800078018ff */
[----:B------:R-:W2:Y:S01]  /*5190*/  LDG.E.64.CONSTANT R24, desc[UR18][R24.64] ;  /* 0x0000001218187981 */ /* 0x000ea2000c1e9b00 */
[----:B------:R-:W-:-:S06]  /*51a0*/  @P1 LEA.HI.X R19, R22, R4, R31, 0x3, P0 ;  /* 0x0000000416131211 */ /* 0x000fcc00000f1c1f */
[----:B------:R-:W3:Y:S01]  /*51b0*/  @P1 LDG.E.64.CONSTANT R18, desc[UR18][R18.64] ;  /* 0x0000001212121981 */ /* 0x000ee2000c1e9b00 */
[----:B--2---:R-:W-:-:S08]  /*51c0*/  DFMA R16, R10, R16, R24 ;  /* 0x000000100a10722b */ /* 0x004fd00000000018 */
[----:B---3--:R-:W-:-:S11]  /*51d0*/  @P1 DFMA R16, R10, R16, R18 ;  /* 0x000000100a10122b */ /* 0x008fd60000000012 */
.L_x_34:
[----:B------:R-:W2:Y:S01]  /*51e0*/  LDCU UR4, c[0x0][0x380] ;  /* 0x00007000ff0477ac */ /* 0x000ea20008000800 */
[----:B0-----:R-:W0:Y:S01]  /*51f0*/  LDC R33, c[0x0][0x384] ;  /* 0x0000e100ff217b82 */ /* 0x001e220000000800 */
[----:B--2---:R-:W-:-:S09]  /*5200*/  UISETP.GE.AND UP1, UPT, UR4, 0x1, UPT ;  /* 0x000000010400788c */ /* 0x004fd2000bf26270 */
[----:B------:R-:W-:Y:S05]  /*5210*/  BRA.U !UP1, `(.L_x_39) ;  /* 0x0000001109247547 */ /* 0x000fea000b800000 */
[----:B------:R-:W2:Y:S01]  /*5220*/  LDCU UR14, c[0x0][0x384] ;  /* 0x00007080ff0e77ac */ /* 0x000ea20008000800 */
[----:B------:R-:W-:Y:S01]  /*5230*/  NOP ;  /* 0x0000000000007918 */ /* 0x000fe20000000000 */
.L_x_45:
[----:B--2---:R-:W-:Y:S01]  /*5240*/  UMOV UR23, UR14 ;  /* 0x0000000e00177c82 */ /* 0x004fe20008000000 */
[----:B------:R-:W-:Y:S01]  /*5250*/  UIADD3 UR14, UPT, UPT, UR14, -0x1, URZ ;  /* 0xffffffff0e0e7890 */ /* 0x000fe2000fffe0ff */
[----:B------:R-:W-:-:S03]  /*5260*/  UMOV UR16, UR28 ;  /* 0x0000001c00107c82 */ /* 0x000fc60008000000 */
[----:B------:R-:W-:Y:S02]  /*5270*/  UIMAD.WIDE.U32 UR34, UR6, UR14, UR16 ;  /* 0x0000000e062272a5 */ /* 0x000fe4000f8e0010 */
[----:B------:R-:W-:-:S04]  /*5280*/  UIMAD UR4, UR7, UR14, URZ ;  /* 0x0000000e070472a4 */ /* 0x000fc8000f8e02ff */
[----:B------:R-:W-:Y:S01]  /*5290*/  UIADD3 UR4, UPT, UPT, UR35, UR4, URZ ;  /* 0x0000000423047290 */ /* 0x000fe2000fffe0ff */
[----:B------:R-:W-:-:S05]  /*52a0*/  IADD3 R18, P0, PT, R9, UR34, RZ ;  /* 0x0000002209127c10 */ /* 0x000fca000ff1e0ff */
[----:B------:R-:W-:Y:S02]  /*52b0*/  IADD3.X R19, PT, PT, R8, UR4, RZ, P0, !PT ;  /* 0x0000000408137c10 */ /* 0x000fe400087fe4ff */
[----:B------:R-:W-:-:S04]  /*52c0*/  LEA R34, P0, R18, R3, 0x3 ;  /* 0x0000000312227211 */ /* 0x000fc800078018ff */
[----:B------:R-:W-:-:S06]  /*52d0*/  LEA.HI.X R35, R18, R4, R19, 0x3, P0 ;  /* 0x0000000412237211 */ /* 0x000fcc00000f1c13 */
[----:B-----5:R-:W5:Y:S01]  /*52e0*/  LDG.E.64.CONSTANT R34, desc[UR18][R34.64] ;  /* 0x0000001222227981 */ /* 0x020f62000c1e9b00 */
[----:B-1----:R-:W1:Y:S01]  /*52f0*/  LDC R31, c[0x0][0x380] ;  /* 0x0000e000ff1f7b82 */ /* 0x002e620000000800 */
[----:B------:R-:W-:Y:S01]  /*5300*/  IMAD.U32 R18, RZ, RZ, UR33 ;  /* 0x00000021ff127e24 */ /* 0x000fe2000f8e00ff */
[----:B------:R-:W-:Y:S01]  /*5310*/  IADD3 R28, P0, PT, R6, UR34, RZ ;  /* 0x00000022061c7c10 */ /* 0x000fe2000ff1e0ff */
[----:B------:R-:W-:-:S03]  /*5320*/  UISETP.NE.AND UP2, UPT, UR32, URZ, UPT ;  /* 0x000000ff2000728c */ /* 0x000fc6000bf45270 */
[----:B------:R-:W-:Y:S02]  /*5330*/  ISETP.GE.U32.AND P1, PT, R18, 0xf, PT ;  /* 0x0000000f1200780c */ /* 0x000fe40003f26070 */
[----:B------:R-:W-:-:S11]  /*5340*/  IADD3.X R29, PT, PT, RZ, UR4, RZ, P0, !PT ;  /* 0x00000004ff1d7c10 */ /* 0x000fd600087fe4ff */
[----:B------:R-:W-:Y:S05]  /*5350*/  @!P1 BRA `(.L_x_40) ;  /* 0x0000000400d49947 */ /* 0x000fea0003800000 */
[----:B------:R-:W-:-:S05]  /*5360*/  UMOV UR4, URZ ;  /* 0x000000ff00047c82 */ /* 0x000fca0008000000 */
.L_x_41:
[----:B------:R-:W2:Y:S01]  /*5370*/  LDC R23, c[0x0][0x398] ;  /* 0x0000e600ff177b82 */ /* 0x000ea20000000800 */
[C---:B-1----:R-:W-:Y:S01]  /*5380*/  VIADD R25, R31.reuse, 0xffffffff ;  /* 0xffffffff1f197836 */ /* 0x042fe20000000000 */
[----:B0-----:R-:W-:-:S03]  /*5390*/  IADD3 R33, PT, PT, R31, -0x3, RZ ;  /* 0xfffffffd1f217810 */ /* 0x001fc60007ffe0ff */
[----:B--2---:R-:W-:-:S04]  /*53a0*/  IMAD.WIDE.U32 R18, R25, R23, R28 ;  /* 0x0000001719127225 */ /* 0x004fc800078e001c */
[----:B------:R-:W-:Y:S01]  /*53b0*/  IMAD R25, R25, UR26, R19 ;  /* 0x0000001a19197c24 */ /* 0x000fe2000f8e0213 */
[----:B------:R-:W-:Y:S01]  /*53c0*/  LEA R26, P0, R18, R3, 0x3 ;  /* 0x00000003121a7211 */ /* 0x000fe200078018ff */
[----:B------:R-:W-:-:S03]  /*53d0*/  VIADD R19, R31, 0xfffffffe ;  /* 0xfffffffe1f137836 */ /* 0x000fc60000000000 */
[----:B------:R-:W-:Y:S01]  /*53e0*/  LEA.HI.X R27, R18, R4, R25, 0x3, P0 ;  /* 0x00000004121b7211 */ /* 0x000fe200000f1c19 */
[----:B------:R-:W-:-:S04]  /*53f0*/  IMAD.WIDE.U32 R24, R19, R23, R28 ;  /* 0x0000001713187225 */ /* 0x000fc800078e001c */
[----:B------:R-:W-:Y:S01]  /*5400*/  IMAD R19, R19, UR26, R25 ;  /* 0x0000001a13137c24 */ /* 0x000fe2000f8e0219 */
[C---:B------:R-:W-:Y:S01]  /*5410*/  LEA R18, P0, R24.reuse, R3, 0x3 ;  /* 0x0000000318127211 */ /* 0x040fe200078018ff */
[----:B------:R-:W2:Y:S03]  /*5420*/  LDG.E.64.CONSTANT R26, desc[UR18][R26.64] ;  /* 0x000000121a1a7981 */ /* 0x000ea6000c1e9b00 */
[----:B------:R-:W-:Y:S01]  /*5430*/  LEA.HI.X R19, R24, R4, R19, 0x3, P0 ;  /* 0x0000000418137211 */ /* 0x000fe200000f1c13 */
[----:B------:R-:W-:-:S05]  /*5440*/  IMAD.WIDE.U32 R24, R33, R23, R28 ;  /* 0x0000001721187225 */ /* 0x000fca00078e001c */
[----:B------:R-:W3:Y:S01]  /*5450*/  LDG.E.64.CONSTANT R18, desc[UR18][R18.64] ;  /* 0x0000001212127981 */ /* 0x000ee2000c1e9b00 */
[----:B------:R-:W-:Y:S01]  /*5460*/  IMAD R33, R33, UR26, R25 ;  /* 0x0000001a21217c24 */ /* 0x000fe2000f8e0219 */
[----:B------:R-:W-:-:S04]  /*5470*/  LEA R36, P0, R24, R3, 0x3 ;  /* 0x0000000318247211 */ /* 0x000fc800078018ff */
[----:B------:R-:W-:-:S05]  /*5480*/  LEA.HI.X R37, R24, R4, R33, 0x3, P0 ;  /* 0x0000000418257211 */ /* 0x000fca00000f1c21 */
[----:B------:R-:W4:Y:S01]  /*5490*/  LDG.E.64.CONSTANT R32, desc[UR18][R36.64] ;  /* 0x0000001224207981 */ /* 0x000f22000c1e9b00 */
[----:B------:R-:W-:-:S04]  /*54a0*/  VIADD R22, R31, 0xfffffffc ;  /* 0xfffffffc1f167836 */ /* 0x000fc80000000000 */
[----:B------:R-:W-:-:S04]  /*54b0*/  IMAD.WIDE.U32 R24, R22, R23, R28 ;  /* 0x0000001716187225 */ /* 0x000fc800078e001c */
[----:B------:R-:W-:Y:S01]  /*54c0*/  IMAD R25, R22, UR26, R25 ;  /* 0x0000001a16197c24 */ /* 0x000fe2000f8e0219 */
[----:B--2--5:R-:W-:-:S08]  /*54d0*/  DFMA R34, R10, R34, R26 ;  /* 0x000000220a22722b */ /* 0x024fd0000000001a */
[----:B---3--:R-:W-:Y:S01]  /*54e0*/  DFMA R26, R10, R34, R18 ;  /* 0x000000220a1a722b */ /* 0x008fe20000000012 */
[----:B------:R-:W-:-:S04]  /*54f0*/  LEA R34, P0, R24, R3, 0x3 ;  /* 0x0000000318227211 */ /* 0x000fc800078018ff */
[----:B------:R-:W-:Y:S01]  /*5500*/  LEA.HI.X R35, R24, R4, R25, 0x3, P0 ;  /* 0x0000000418237211 */ /* 0x000fe200000f1c19 */
[----:B------:R-:W-:-:S04]  /*5510*/  VIADD R25, R31, 0xfffffffb ;  /* 0xfffffffb1f197836 */ /* 0x000fc80000000000 */
[C---:B------:R-:W-:Y:S01]  /*5520*/  IMAD.WIDE.U32 R18, R25.reuse, R23, R28 ;  /* 0x0000001719127225 */ /* 0x040fe200078e001c */
[----:B----4-:R-:W-:Y:S01]  /*5530*/  DFMA R32, R10, R26, R32 ;  /* 0x0000001a0a20722b */ /* 0x010fe20000000020 */
[----:B------:R0:W2:Y:S02]  /*5540*/  LDG.E.64.CONSTANT R26, desc[UR18][R34.64] ;  /* 0x00000012221a7981 */ /* 0x0000a4000c1e9b00 */
[----:B------:R-:W-:Y:S01]  /*5550*/  IMAD R25, R25, UR26, R19 ;  /* 0x0000001a19197c24 */ /* 0x000fe2000f8e0213 */
[----:B------:R-:W-:-:S04]  /*5560*/  LEA R24, P0, R18, R3, 0x3 ;  /* 0x0000000312187211 */ /* 0x000fc800078018ff */
[----:B------:R-:W-:-:S06]  /*5570*/  LEA.HI.X R25, R18, R4, R25, 0x3, P0 ;  /* 0x0000000412197211 */ /* 0x000fcc00000f1c19 */
[----:B------:R-:W3:Y:S01]  /*5580*/  LDG.E.64.CONSTANT R24, desc[UR18][R24.64] ;  /* 0x0000001218187981 */ /* 0x000ee2000c1e9b00 */
[----:B------:R-:W-:-:S05]  /*5590*/  IADD3 R37, PT, PT, R31, -0x6, RZ ;  /* 0xfffffffa1f257810 */ /* 0x000fca0007ffe0ff */
[----:B------:R-:W-:-:S04]  /*55a0*/  IMAD.WIDE.U32 R18, R37, R23, R28 ;  /* 0x0000001725127225 */ /* 0x000fc800078e001c */
[----:B------:R-:W-:Y:S02]  /*55b0*/  IMAD R37, R37, UR26, R19 ;  /* 0x0000001a25257c24 */ /* 0x000fe4000f8e0213 */
[----:B0-----:R-:W-:Y:S01]  /*55c0*/  VIADD R35, R31, 0xfffffff9 ;  /* 0xfffffff91f237836 */ /* 0x001fe20000000000 */
[----:B--2---:R-:W-:Y:S01]  /*55d0*/  DFMA R32, R10, R32, R26 ;  /* 0x000000200a20722b */ /* 0x004fe2000000001a */
[----:B------:R-:W-:-:S04]  /*55e0*/  LEA R26, P0, R18, R3, 0x3 ;  /* 0x00000003121a7211 */ /* 0x000fc800078018ff */
[----:B------:R-:W-:Y:S01]  /*55f0*/  LEA.HI.X R27, R18, R4, R37, 0x3, P0 ;  /* 0x00000004121b7211 */ /* 0x000fe200000f1c25 */
[----:B------:R-:W-:-:S04]  /*5600*/  IMAD.WIDE.U32 R18, R35, R23, R28 ;  /* 0x0000001723127225 */ /* 0x000fc800078e001c */
[----:B------:R-:W-:Y:S01]  /*5610*/  IMAD R35, R35, UR26, R19 ;  /* 0x0000001a23237c24 */ /* 0x000fe2000f8e0213 */
[----:B---3--:R-:W-:Y:S01]  /*5620*/  DFMA R32, R10, R32, R24 ;  /* 0x000000200a20722b */ /* 0x008fe20000000018 */
[----:B------:R-:W2:Y:S01]  /*5630*/  LDG.E.64.CONSTANT R26, desc[UR18][R26.64] ;  /* 0x000000121a1a7981 */ /* 0x000ea2000c1e9b00 */
[----:B------:R-:W-:-:S04]  /*5640*/  LEA R24, P0, R18, R3, 0x3 ;  /* 0x0000000312187211 */ /* 0x000fc800078018ff */
[----:B------:R-:W-:-:S06]  /*5650*/  LEA.HI.X R25, R18, R4, R35, 0x3, P0 ;  /* 0x0000000412197211 */ /* 0x000fcc00000f1c23 */
[----:B------:R-:W3:Y:S01]  /*5660*/  LDG.E.64.CONSTANT R24, desc[UR18][R24.64] ;  /* 0x0000001218187981 */ /* 0x000ee2000c1e9b00 */
[----:B------:R-:W-:-:S04]  /*5670*/  VIADD R35, R31, 0xfffffff8 ;  /* 0xfffffff81f237836 */ /* 0x000fc80000000000 */
[----:B------:R-:W-:Y:S01]  /*5680*/  IMAD.WIDE.U32 R18, R35, R23, R28 ;  /* 0x0000001723127225 */ /* 0x000fe200078e001c */
[----:B------:R-:W-:-:S03]  /*5690*/  IADD3 R37, PT, PT, R31, -0x9, RZ ;  /* 0xfffffff71f257810 */ /* 0x000fc60007ffe0ff */
[----:B------:R-:W-:Y:S01]  /*56a0*/  IMAD R35, R35, UR26, R19 ;  /* 0x0000001a23237c24 */ /* 0x000fe2000f8e0213 */
[----:B------:R-:W-:-:S04]  /*56b0*/  LEA R34, P0, R18, R3, 0x3 ;  /* 0x0000000312227211 */ /* 0x000fc800078018ff */
[----:B------:R-:W-:Y:S01]  /*56c0*/  LEA.HI.X R35, R18, R4, R35, 0x3, P0 ;  /* 0x0000000412237211 */ /* 0x000fe200000f1c23 */
[----:B------:R-:W-:-:S04]  /*56d0*/  IMAD.WIDE.U32 R18, R37, R23, R28 ;  /* 0x0000001725127225 */ /* 0x000fc800078e001c */
[----:B------:R-:W-:Y:S01]  /*56e0*/  IMAD R37, R37, UR26, R19 ;  /* 0x0000001a25257c24 */ /* 0x000fe2000f8e0213 */
[C---:B--2---:R-:W-:Y:S01]  /*56f0*/  DFMA R32, R10.reuse, R32, R26 ;  /* 0x000000200a20722b */ /* 0x044fe2000000001a */
[----:B------:R0:W2:Y:S07]  /*5700*/  LDG.E.64.CONSTANT R26, desc[UR18][R34.64] ;  /* 0x00000012221a7981 */ /* 0x0000ae000c1e9b00 */
[----:B---3--:R-:W-:Y:S01]  /*5710*/  DFMA R32, R10, R32, R24 ;  /* 0x000000200a20722b */ /* 0x008fe20000000018 */
[----:B------:R-:W-:-:S04]  /*5720*/  LEA R24, P0, R18, R3, 0x3 ;  /* 0x0000000312187211 */ /* 0x000fc800078018ff */
[----:B------:R-:W-:-:S06]  /*5730*/  LEA.HI.X R25, R18, R4, R37, 0x3, P0 ;  /* 0x0000000412197211 */ /* 0x000fcc00000f1c25 */
[----:B------:R-:W3:Y:S01]  /*5740*/  LDG.E.64.CONSTANT R24, desc[UR18][R24.64] ;  /* 0x0000001218187981 */ /* 0x000ee2000c1e9b00 */
[----:B------:R-:W-:-:S04]  /*5750*/  VIADD R37, R31, 0xfffffff6 ;  /* 0xfffffff61f257836 */ /* 0x000fc80000000000 */
        /* <DEDUP_REMOVED lines=8> */
[----:B------:R-:W2:Y:S01]  /*57e0*/  LDG.E.64.CONSTANT R26, desc[UR18][R26.64] ;  /* 0x000000121a1a7981 */ /* 0x000ea2000c1e9b00 */
[----:B---3--:R-:W-:Y:S01]  /*57f0*/  DFMA R32, R10, R32, R24 ;  /* 0x000000200a20722b */ /* 0x008fe20000000018 */
[----:B------:R-:W-:-:S04]  /*5800*/  LEA R24, P0, R18, R3, 0x3 ;  /* 0x0000000312187211 */ /* 0x000fc800078018ff */
[----:B------:R-:W-:-:S06]  /*5810*/  LEA.HI.X R25, R18, R4, R35, 0x3, P0 ;  /* 0x0000000412197211 */ /* 0x000fcc00000f1c23 */
[----:B------:R-:W3:Y:S01]  /*5820*/  LDG.E.64.CONSTANT R24, desc[UR18][R24.64] ;  /* 0x0000001218187981 */ /* 0x000ee2000c1e9b00 */
[----:B------:R-:W-:-:S05]  /*5830*/  IADD3 R35, PT, PT, R31, -0xc, RZ ;  /* 0xfffffff41f237810 */ /* 0x000fca0007ffe0ff */
[----:B------:R-:W-:-:S04]  /*5840*/  IMAD.WIDE.U32 R18, R35, R23, R28 ;  /* 0x0000001723127225 */ /* 0x000fc800078e001c */
[----:B------:R-:W-:Y:S01]  /*5850*/  IMAD R35, R35, UR26, R19 ;  /* 0x0000001a23237c24 */ /* 0x000fe2000f8e0213 */
[----:B------:R-:W-:Y:S01]  /*5860*/  LEA R34, P0, R18, R3, 0x3 ;  /* 0x0000000312227211 */ /* 0x000fe200078018ff */
[----:B------:R-:W-:-:S03]  /*5870*/  VIADD R37, R31, 0xfffffff3 ;  /* 0xfffffff31f257836 */ /* 0x000fc60000000000 */
        /* <DEDUP_REMOVED lines=10> */
[----:B------:R-:W-:Y:S01]  /*5920*/  IMAD.WIDE.U32 R18, R37, R23, R28 ;  /* 0x0000001725127225 */ /* 0x000fe200078e001c */
[----:B0-----:R-:W-:-:S03]  /*5930*/  IADD3 R35, PT, PT, R31, -0xf, RZ ;  /* 0xfffffff11f237810 */ /* 0x001fc60007ffe0ff */
[----:B------:R-:W-:Y:S02]  /*5940*/  IMAD R37, R37, UR26, R19 ;  /* 0x0000001a25257c24 */ /* 0x000fe4000f8e0213 */
[----:B------:R-:W-:Y:S01]  /*5950*/  VIADD R31, R31, 0xfffffff0 ;  /* 0xfffffff01f1f7836 */ /* 0x000fe20000000000 */
        /* <DEDUP_REMOVED lines=8> */
[----:B------:R-:W-:Y:S01]  /*59e0*/  LEA.HI.X R25, R18, R4, R35, 0x3, P0 ;  /* 0x0000000412197211 */ /* 0x000fe200000f1c23 */
[----:B------:R-:W-:-:S04]  /*59f0*/  IMAD.WIDE.U32 R18, R31, R23, R28 ;  /* 0x000000171f127225 */ /* 0x000fc800078e001c */
[----:B------:R-:W-:Y:S01]  /*5a00*/  IMAD R19, R31, UR26, R19 ;  /* 0x0000001a1f137c24 */ /* 0x000fe2000f8e0213 */
[C---:B------:R-:W-:Y:S01]  /*5a10*/  LEA R22, P0, R18.reuse, R3, 0x3 ;  /* 0x0000000312167211 */ /* 0x040fe200078018ff */
[----:B------:R-:W3:Y:S03]  /*5a20*/  LDG.E.64.CONSTANT R24, desc[UR18][R24.64] ;  /* 0x0000001218187981 */ /* 0x000ee6000c1e9b00 */
        /* <DEDUP_REMOVED lines=8> */
.L_x_40:
[----:B------:R-:W-:Y:S05]  /*5ab0*/  BRA.U !UP2, `(.L_x_42) ;  /* 0x000000050aec7547 */ /* 0x000fea000b800000 */
[----:B------:R-:W-:Y:S01]  /*5ac0*/  ISETP.GE.U32.AND P0, PT, R5, 0x7, PT ;  /* 0x000000070500780c */ /* 0x000fe20003f06070 */
[----:B------:R-:W-:-:S12]  /*5ad0*/  UISETP.NE.AND UP1, UPT, UR31, URZ, UPT ;  /* 0x000000ff1f00728c */ /* 0x000fd8000bf25270 */
[----:B------:R-:W-:Y:S05]  /*5ae0*/  @!P0 BRA `(.L_x_43) ;  /* 0x0000000000ec8947 */ /* 0x000fea0003800000 */
[----:B------:R-:W2:Y:S01]  /*5af0*/  LDC R37, c[0x0][0x398] ;  /* 0x0000e600ff257b82 */ /* 0x000ea20000000800 */
[----:B------:R-:W-:Y:S01]  /*5b00*/  MOV R18, R28 ;  /* 0x0000001c00127202 */ /* 0x000fe20000000f00 */
[----:B-1----:R-:W-:Y:S02]  /*5b10*/  VIADD R25, R31, 0xffffffff ;  /* 0xffffffff1f197836 */ /* 0x002fe40000000000 */
[----:B------:R-:W-:Y:S02]  /*5b20*/  IMAD.MOV.U32 R19, RZ, RZ, R29 ;  /* 0x000000ffff137224 */ /* 0x000fe400078e001d */
[----:B--2---:R-:W-:-:S04]  /*5b30*/  IMAD.WIDE.U32 R22, R25, R37, R18 ;  /* 0x0000002519167225 */ /* 0x004fc800078e0012 */
[----:B------:R-:W-:Y:S01]  /*5b40*/  IMAD R25, R25, UR26, R23 ;  /* 0x0000001a19197c24 */ /* 0x000fe2000f8e0217 */
[----:B------:R-:W-:-:S04]  /*5b50*/  LEA R32, P0, R22, R3, 0x3 ;  /* 0x0000000316207211 */ /* 0x000fc800078018ff */
[----:B0-----:R-:W-:-:S05]  /*5b60*/  LEA.HI.X R33, R22, R4, R25, 0x3, P0 ;  /* 0x0000000416217211 */ /* 0x001fca00000f1c19 */
[----:B------:R-:W2:Y:S01]  /*5b70*/  LDG.E.64.CONSTANT R22, desc[UR18][R32.64] ;  /* 0x0000001220167981 */ /* 0x000ea2000c1e9b00 */
[----:B------:R-:W-:-:S04]  /*5b80*/  VIADD R25, R31, 0xfffffffe ;  /* 0xfffffffe1f197836 */ /* 0x000fc80000000000 */
[----:B------:R-:W-:-:S04]  /*5b90*/  IMAD.WIDE.U32 R26, R25, R37, R18 ;  /* 0x00000025191a7225 */ /* 0x000fc800078e0012 */
[----:B------:R-:W-:Y:S01]  /*5ba0*/  IMAD R25, R25, UR26, R27 ;  /* 0x0000001a19197c24 */ /* 0x000fe2000f8e021b */
[----:B------:R-:W-:Y:S02]  /*5bb0*/  IADD3 R27, PT, PT, R31, -0x3, RZ ;  /* 0xfffffffd1f1b7810 */ /* 0x000fe40007ffe0ff */
[----:B------:R-:W-:-:S04]  /*5bc0*/  LEA R24, P0, R26, R3, 0x3 ;  /* 0x000000031a187211 */ /* 0x000fc800078018ff */
[----:B------:R-:W-:-:S06]  /*5bd0*/  LEA.HI.X R25, R26, R4, R25, 0x3, P0 ;  /* 0x000000041a197211 */ /* 0x000fcc00000f1c19 */
[----:B------:R-:W3:Y:S01]  /*5be0*/  LDG.E.64.CONSTANT R24, desc[UR18][R24.64] ;  /* 0x0000001218187981 */ /* 0x000ee2000c1e9b00 */
[----:B--2--5:R-:W-:Y:S01]  /*5bf0*/  DFMA R34, R10, R34, R22 ;  /* 0x000000220a22722b */ /* 0x024fe20000000016 */
        /* <DEDUP_REMOVED lines=9> */
[----:B------:R-:W-:Y:S01]  /*5c90*/  LEA R26, P0, R22, R3, 0x3 ;  /* 0x00000003161a7211 */ /* 0x000fe200078018ff */
[----:B------:R-:W-:-:S03]  /*5ca0*/  VIADD R23, R31, 0xfffffffb ;  /* 0xfffffffb1f177836 */ /* 0x000fc60000000000 */
[----:B------:R-:W-:-:S06]  /*5cb0*/  LEA.HI.X R27, R22, R4, R27, 0x3, P0 ;  /* 0x00000004161b7211 */ /* 0x000fcc00000f1c1b */
[----:B------:R-:W3:Y:S01]  /*5cc0*/  LDG.E.64.CONSTANT R26, desc[UR18][R26.64] ;  /* 0x000000121a1a7981 */ /* 0x000ee2000c1e9b00 */
[----:B--2---:R-:W-:Y:S01]  /*5cd0*/  DFMA R32, R10, R24, R32 ;  /* 0x000000180a20722b */ /* 0x004fe20000000020 */
[----:B------:R-:W-:-:S04]  /*5ce0*/  IMAD.WIDE.U32 R24, R23, R37, R18 ;  /* 0x0000002517187225 */ /* 0x000fc800078e0012 */
[----:B------:R-:W-:Y:S01]  /*5cf0*/  IMAD R23, R23, UR26, R25 ;  /* 0x0000001a17177c24 */ /* 0x000fe2000f8e0219 */
        /* <DEDUP_REMOVED lines=13> */
[----:B------:R-:W-:Y:S01]  /*5dd0*/  VIADD R31, R31, 0xfffffff8 ;  /* 0xfffffff81f1f7836 */ /* 0x000fe20000000000 */
        /* <DEDUP_REMOVED lines=12> */
.L_x_43:
[----:B------:R-:W-:Y:S05]  /*5ea0*/  BRA.U !UP1, `(.L_x_42) ;  /* 0x0000000109f07547 */ /* 0x000fea000b800000 */
[----:B------:R-:W-:Y:S01]  /*5eb0*/  ISETP.GE.U32.AND P0, PT, R7, 0x3, PT ;  /* 0x000000030700780c */ /* 0x000fe20003f06070 */
[----:B------:R-:W-:-:S12]  /*5ec0*/  UISETP.NE.AND UP1, UPT, UR8, URZ, UPT ;  /* 0x000000ff0800728c */ /* 0x000fd8000bf25270 */
[----:B------:R-:W-:Y:S05]  /*5ed0*/  @!P0 BRA `(.L_x_44) ;  /* 0x0000000000748947 */ /* 0x000fea0003800000 */
[----:B0-----:R-:W0:Y:S01]  /*5ee0*/  LDC R33, c[0x0][0x398] ;  /* 0x0000e600ff217b82 */ /* 0x001e220000000800 */
[C---:B-1----:R-:W-:Y:S01]  /*5ef0*/  IADD3 R23, PT, PT, R31.reuse, -0x1, RZ ;  /* 0xffffffff1f177810 */ /* 0x042fe20007ffe0ff */
[----:B------:R-:W-:-:S04]  /*5f00*/  VIADD R27, R31, 0xfffffffd ;  /* 0xfffffffd1f1b7836 */ /* 0x000fc80000000000 */
[----:B0-----:R-:W-:-:S04]  /*5f10*/  IMAD.WIDE.U32 R18, R23, R33, R28 ;  /* 0x0000002117127225 */ /* 0x001fc800078e001c */
[----:B------:R-:W-:Y:S01]  /*5f20*/  IMAD R23, R23, UR26, R19 ;  /* 0x0000001a17177c24 */ /* 0x000fe2000f8e0213 */
[----:B------:R-:W-:Y:S01]  /*5f30*/  LEA R36, P0, R18, R3, 0x3 ;  /* 0x0000000312247211 */ /* 0x000fe200078018ff */
[----:B------:R-:W-:-:S03]  /*5f40*/  VIADD R19, R31, 0xfffffffe ;  /* 0xfffffffe1f137836 */ /* 0x000fc60000000000 */
[----:B------:R-:W-:Y:S01]  /*5f50*/  LEA.HI.X R37, R18, R4, R23, 0x3, P0 ;  /* 0x0000000412257211 */ /* 0x000fe200000f1c17 */
[----:B------:R-:W-:-:S04]  /*5f60*/  IMAD.WIDE.U32 R24, R19, R33, R28 ;  /* 0x0000002113187225 */ /* 0x000fc800078e001c */
[----:B------:R-:W-:Y:S01]  /*5f70*/  IMAD R19, R19, UR26, R25 ;  /* 0x0000001a13137c24 */ /* 0x000fe2000f8e0219 */
[C---:B------:R-:W-:Y:S01]  /*5f80*/  LEA R18, P0, R24.reuse, R3, 0x3 ;  /* 0x0000000318127211 */ /* 0x040fe200078018ff */
[----:B------:R-:W2:Y:S01]  /*5f90*/  LDG.E.64.CONSTANT R22, desc[UR18][R36.64] ;  /* 0x0000001224167981 */ /* 0x000ea2000c1e9b00 */
[----:B------:R-:W-:Y:S02]  /*5fa0*/  IADD3 R31, PT, PT, R31, -0x4, RZ ;  /* 0xfffffffc1f1f7810 */ /* 0x000fe40007ffe0ff */
[----:B------:R-:W-:Y:S01]  /*5fb0*/  LEA.HI.X R19, R24, R4, R19, 0x3, P0 ;  /* 0x0000000418137211 */ /* 0x000fe200000f1c13 */
[----:B------:R-:W-:-:S04]  /*5fc0*/  IMAD.WIDE.U32 R24, R27, R33, R28 ;  /* 0x000000211b187225 */ /* 0x000fc800078e001c */
        /* <DEDUP_REMOVED lines=14> */
.L_x_44:
[----:B------:R-:W-:Y:S05]  /*60b0*/  BRA.U !UP1, `(.L_x_42) ;  /* 0x00000001096c7547 */ /* 0x000fea000b800000 */
[----:B------:R-:W2:Y:S01]  /*60c0*/  LDC R25, c[0x0][0x398] ;  /* 0x0000e600ff197b82 */ /* 0x000ea20000000800 */
[----:B-1----:R-:W-:-:S04]  /*60d0*/  VIADD R19, R31, 0xffffffff ;  /* 0xffffffff1f137836 */ /* 0x002fc80000000000 */
[----:B--2---:R-:W-:-:S04]  /*60e0*/  IMAD.WIDE.U32 R22, R19, R25, R28 ;  /* 0x0000001913167225 */ /* 0x004fc800078e001c */
        /* <DEDUP_REMOVED lines=8> */
[----:B------:R-:W-:Y:S01]  /*6170*/  MOV R18, UR8 ;  /* 0x0000000800127c02 */ /* 0x000fe20008000f00 */
[----:B------:R-:W-:-:S03]  /*6180*/  VIADD R23, R31, 0xfffffffe ;  /* 0xfffffffe1f177836 */ /* 0x000fc60000000000 */
        /* <DEDUP_REMOVED lines=14> */
.L_x_42:
[----:B------:R-:W-:Y:S01]  /*6270*/  UISETP.GT.AND UP1, UPT, UR23, 0x1, UPT ;  /* 0x000000011700788c */ /* 0x000fe2000bf24270 */
[----:B-----5:R-:W-:-:S08]  /*6280*/  DFMA R16, R12, R16, R34 ;  /* 0x000000100c10722b */ /* 0x020fd00000000022 */
[----:B------:R-:W-:Y:S05]  /*6290*/  BRA.U UP1, `(.L_x_45) ;  /* 0xffffffed01e87547 */ /* 0x000fea000b83ffff */
[----:B------:R-:W-:Y:S05]  /*62a0*/  BRA `(.L_x_46) ;  /* 0x0000000800a47947 */ /* 0x000fea0003800000 */
.L_x_39:
[----:B------:R-:W2:Y:S01]  /*62b0*/  LDCU UR4, c[0x0][0x384] ;  /* 0x00007080ff0477ac */ /* 0x000ea20008000800 */
[----:B------:R-:W-:Y:S01]  /*62c0*/  IADD3 R32, P0, PT, R6, UR20, RZ ;  /* 0x0000001406207c10 */ /* 0x000fe2000ff1e0ff */
[----:B------:R-:W3:Y:S03]  /*62d0*/  LDCU UR14, c[0x0][0x384] ;  /* 0x00007080ff0e77ac */ /* 0x000ee60008000800 */
[----:B------:R-:W-:Y:S01]  /*62e0*/  IADD3.X R34, PT, PT, RZ, UR11, RZ, P0, !PT ;  /* 0x0000000bff227c10 */ /* 0x000fe200087fe4ff */
[----:B--2---:R-:W-:-:S04]  /*62f0*/  UIADD3 UR4, UPT, UPT, UR4, -0x1, URZ ;  /* 0xffffffff04047890 */ /* 0x004fc8000fffe0ff */
[----:B------:R-:W-:Y:S02]  /*6300*/  UISETP.GE.U32.AND UP1, UPT, UR4, 0x7, UPT ;  /* 0x000000070400788c */ /* 0x000fe4000bf26070 */
[----:B---3--:R-:W-:-:S04]  /*6310*/  ULOP3.LUT UR16, UR14, 0x7, URZ, 0xc0, !UPT ;  /* 0x000000070e107892 */ /* 0x008fc8000f8ec0ff */
[----:B------:R-:W-:-:S03]  /*6320*/  UISETP.NE.AND UP2, UPT, UR16, URZ, UPT ;  /* 0x000000ff1000728c */ /* 0x000fc6000bf45270 */
[----:B------:R-:W-:Y:S08]  /*6330*/  BRA.U !UP1, `(.L_x_47) ;  /* 0x0000000509207547 */ /* 0x000ff0000b800000 */
[----:B------:R-:W-:Y:S01]  /*6340*/  IADD3 RZ, P0, PT, R32, UR28, RZ ;  /* 0x0000001c20ff7c10 */ /* 0x000fe2000ff1e0ff */
[----:B------:R-:W-:-:S03]  /*6350*/  UMOV UR4, URZ ;  /* 0x000000ff00047c82 */ /* 0x000fc60008000000 */
[----:B------:R-:W-:-:S09]  /*6360*/  IADD3.X R9, PT, PT, R34, UR17, RZ, P0, !PT ;  /* 0x0000001122097c10 */ /* 0x000fd200087fe4ff */
.L_x_48:
[----:B0-----:R-:W-:Y:S02]  /*6370*/  VIADD R19, R33, 0xffffffff ;  /* 0xffffffff21137836 */ /* 0x001fe40000000000 */
[----:B------:R-:W-:Y:S02]  /*6380*/  VIADD R8, R32, UR28 ;  /* 0x0000001c20087c36 */ /* 0x000fe40008000000 */
[C---:B------:R-:W-:Y:S02]  /*6390*/  IMAD R23, R19.reuse, UR7, RZ ;  /* 0x0000000713177c24 */ /* 0x040fe4000f8e02ff */
[----:B------:R-:W-:-:S05]  /*63a0*/  IMAD.WIDE.U32 R18, R19, UR6, R8 ;  /* 0x0000000613127c25 */ /* 0x000fca000f8e0008 */
[----:B------:R-:W-:Y:S01]  /*63b0*/  IADD3 R19, PT, PT, R19, R23, RZ ;  /* 0x0000001713137210 */ /* 0x000fe20007ffe0ff */
[----:B------:R-:W-:Y:S01]  /*63c0*/  VIADD R23, R33, 0xfffffffe ;  /* 0xfffffffe21177836 */ /* 0x000fe20000000000 */
[----:B------:R-:W-:-:S04]  /*63d0*/  LEA R26, P0, R18, R3, 0x3 ;  /* 0x00000003121a7211 */ /* 0x000fc800078018ff */
[----:B------:R-:W-:Y:S01]  /*63e0*/  LEA.HI.X R27, R18, R4, R19, 0x3, P0 ;  /* 0x00000004121b7211 */ /* 0x000fe200000f1c13 */
[C---:B------:R-:W-:Y:S02]  /*63f0*/  IMAD R19, R23.reuse, UR7, RZ ;  /* 0x0000000717137c24 */ /* 0x040fe4000f8e02ff */
[----:B------:R-:W-:-:S03]  /*6400*/  IMAD.WIDE.U32 R22, R23, UR6, R8 ;  /* 0x0000000617167c25 */ /* 0x000fc6000f8e0008 */
[----:B------:R-:W2:Y:S01]  /*6410*/  LDG.E.64.CONSTANT R26, desc[UR18][R26.64] ;  /* 0x000000121a1a7981 */ /* 0x000ea2000c1e9b00 */
[----:B------:R-:W-:Y:S01]  /*6420*/  IMAD.IADD R19, R23, 0x1, R19 ;  /* 0x0000000117137824 */ /* 0x000fe200078e0213 */
[----:B------:R-:W-:Y:S02]  /*6430*/  IADD3 R23, PT, PT, R33, -0x3, RZ ;  /* 0xfffffffd21177810 */ /* 0x000fe40007ffe0ff */
[----:B------:R-:W-:-:S03]  /*6440*/  LEA R18, P0, R22, R3, 0x3 ;  /* 0x0000000316127211 */ /* 0x000fc600078018ff */
[C---:B------:R-:W-:Y:S01]  /*6450*/  IMAD R25, R23.reuse, UR7, RZ ;  /* 0x0000000717197c24 */ /* 0x040fe2000f8e02ff */
[----:B------:R-:W-:Y:S01]  /*6460*/  LEA.HI.X R19, R22, R4, R19, 0x3, P0 ;  /* 0x0000000416137211 */ /* 0x000fe200000f1c13 */
[----:B------:R-:W-:-:S04]  /*6470*/  IMAD.WIDE.U32 R22, R23, UR6, R8 ;  /* 0x0000000617167c25 */ /* 0x000fc8000f8e0008 */
[----:B------:R-:W-:Y:S01]  /*6480*/  IMAD.IADD R23, R23, 0x1, R25 ;  /* 0x0000000117177824 */ /* 0x000fe200078e0219 */
[----:B------:R-:W3:Y:S01]  /*6490*/  LDG.E.64.CONSTANT R18, desc[UR18][R18.64] ;  /* 0x0000001212127981 */ /* 0x000ee2000c1e9b00 */
[----:B------:R-:W-:-:S04]  /*64a0*/  LEA R30, P0, R22, R3, 0x3 ;  /* 0x00000003161e7211 */ /* 0x000fc800078018ff */
[----:B-1----:R-:W-:-:S06]  /*64b0*/  LEA.HI.X R31, R22, R4, R23, 0x3, P0 ;  /* 0x00000004161f7211 */ /* 0x002fcc00000f1c17 */
[----:B------:R-:W4:Y:S01]  /*64c0*/  LDG.E.64.CONSTANT R30, desc[UR18][R30.64] ;  /* 0x000000121e1e7981 */ /* 0x000f22000c1e9b00 */
[C---:B------:R-:W-:Y:S02]  /*64d0*/  VIADD R23, R33.reuse, 0xfffffffc ;  /* 0xfffffffc21177836 */ /* 0x040fe40000000000 */
[----:B------:R-:W-:Y:S02]  /*64e0*/  VIADD R29, R33, 0xfffffffb ;  /* 0xfffffffb211d7836 */ /* 0x000fe40000000000 */
[C---:B------:R-:W-:Y:S02]  /*64f0*/  IMAD R25, R23.reuse, UR7, RZ ;  /* 0x0000000717197c24 */ /* 0x040fe4000f8e02ff */
[----:B------:R-:W-:-:S05]  /*6500*/  IMAD.WIDE.U32 R22, R23, UR6, R8 ;  /* 0x0000000617167c25 */ /* 0x000fca000f8e0008 */
[----:B------:R-:W-:Y:S02]  /*6510*/  IADD3 R23, PT, PT, R23, R25, RZ ;  /* 0x0000001917177210 */ /* 0x000fe40007ffe0ff */
[----:B------:R-:W-:-:S04]  /*6520*/  LEA R24, P0, R22, R3, 0x3 ;  /* 0x0000000316187211 */ /* 0x000fc800078018ff */
[----:B------:R-:W-:Y:S01]  /*6530*/  LEA.HI.X R25, R22, R4, R23, 0x3, P0 ;  /* 0x0000000416197211 */ /* 0x000fe200000f1c17 */
[----:B--2--5:R-:W-:Y:S01]  /*6540*/  DFMA R22, R12, R16, R26 ;  /* 0x000000100c16722b */ /* 0x024fe2000000001a */
[C---:B------:R-:W-:Y:S02]  /*6550*/  IMAD R27, R29.reuse, UR7, RZ ;  /* 0x000000071d1b7c24 */ /* 0x040fe4000f8e02ff */
[----:B------:R-:W-:-:S04]  /*6560*/  IMAD.WIDE.U32 R16, R29, UR6, R8 ;  /* 0x000000061d107c25 */ /* 0x000fc8000f8e0008 */
[----:B------:R-:W-:Y:S01]  /*6570*/  IMAD.IADD R17, R17, 0x1, R27 ;  /* 0x0000000111117824 */ /* 0x000fe200078e021b */
[----:B------:R-:W-:-:S04]  /*6580*/  LEA R36, P0, R16, R3, 0x3 ;  /* 0x0000000310247211 */ /* 0x000fc800078018ff */
[----:B------:R-:W-:Y:S01]  /*6590*/  LEA.HI.X R37, R16, R4, R17, 0x3, P0 ;  /* 0x0000000410257211 */ /* 0x000fe200000f1c11 */
[----:B---3--:R-:W-:Y:S01]  /*65a0*/  DFMA R18, R12, R22, R18 ;  /* 0x000000160c12722b */ /* 0x008fe20000000012 */
[----:B------:R-:W-:-:S05]  /*65b0*/  IADD3 R17, PT, PT, R33, -0x6, RZ ;  /* 0xfffffffa21117810 */ /* 0x000fca0007ffe0ff */
[C---:B------:R-:W-:Y:S02]  /*65c0*/  IMAD R23, R17.reuse, UR7, RZ ;  /* 0x0000000711177c24 */ /* 0x040fe4000f8e02ff */
[----:B------:R-:W-:Y:S01]  /*65d0*/  IMAD.WIDE.U32 R16, R17, UR6, R8 ;  /* 0x0000000611107c25 */ /* 0x000fe2000f8e0008 */
[----:B----4-:R-:W-:-:S03]  /*65e0*/  DFMA R30, R12, R18, R30 ;  /* 0x000000120c1e722b */ /* 0x010fc6000000001e */
[----:B------:R-:W-:Y:S01]  /*65f0*/  IMAD.IADD R17, R17, 0x1, R23 ;  /* 0x0000000111117824 */ /* 0x000fe200078e0217 */
[----:B------:R-:W-:Y:S01]  /*6600*/  LEA R26, P0, R16, R3, 0x3 ;  /* 0x00000003101a7211 */ /* 0x000fe200078018ff */
[----:B------:R-:W-:-:S03]  /*6610*/  VIADD R23, R33, 0xfffffff9 ;  /* 0xfffffff921177836 */ /* 0x000fc60000000000 */
[----:B------:R-:W-:Y:S01]  /*6620*/  LEA.HI.X R27, R16, R4, R17, 0x3, P0 ;  /* 0x00000004101b7211 */ /* 0x000fe200000f1c11 */
[C---:B------:R-:W-:Y:S01]  /*6630*/  IMAD R19, R23.reuse, UR7, RZ ;  /* 0x0000000717137c24 */ /* 0x040fe2000f8e02ff */
[----:B------:R0:W2:Y:S01]  /*6640*/  LDG.E.64.CONSTANT R16, desc[UR18][R24.64] ;  /* 0x0000001218107981 */ /* 0x0000a2000c1e9b00 */
[----:B------:R-:W-:-:S03]  /*6650*/  IMAD.WIDE.U32 R22, R23, UR6, R8 ;  /* 0x0000000617167c25 */ /* 0x000fc6000f8e0008 */
[----:B------:R-:W3:Y:S02]  /*6660*/  LDG.E.64.CONSTANT R26, desc[UR18][R26.64] ;  /* 0x000000121a1a7981 */ /* 0x000ee4000c1e9b00 */
[----:B------:R-:W-:Y:S02]  /*6670*/  IADD3 R19, PT, PT, R23, R19, RZ ;  /* 0x0000001317137210 */ /* 0x000fe40007ffe0ff */
[----:B------:R-:W-:-:S04]  /*6680*/  LEA R18, P0, R22, R3, 0x3 ;  /* 0x0000000316127211 */ /* 0x000fc800078018ff */
[----:B------:R-:W-:Y:S02]  /*6690*/  LEA.HI.X R19, R22, R4, R19, 0x3, P0 ;  /* 0x0000000416137211 */ /* 0x000fe400000f1c13 */
[----:B------:R-:W4:Y:S01]  /*66a0*/  LDG.E.64.CONSTANT R22, desc[UR18][R36.64] ;  /* 0x0000001224167981 */ /* 0x000f22000c1e9b00 */
[----:B------:R-:W-:-:S03]  /*66b0*/  VIADD R33, R33, 0xfffffff8 ;  /* 0xfffffff821217836 */ /* 0x000fc60000000000 */
[----:B------:R-:W3:Y:S01]  /*66c0*/  LDG.E.64.CONSTANT R18, desc[UR18][R18.64] ;  /* 0x0000001212127981 */ /* 0x000ee2000c1e9b00 */
[----:B0-----:R-:W-:-:S04]  /*66d0*/  IMAD.WIDE.U32 R24, R33, UR6, R8 ;  /* 0x0000000621187c25 */ /* 0x001fc8000f8e0008 */
[----:B------:R-:W-:Y:S01]  /*66e0*/  IMAD R29, R33, UR7, RZ ;  /* 0x00000007211d7c24 */ /* 0x000fe2000f8e02ff */
[----:B------:R-:W-:-:S03]  /*66f0*/  LEA R28, P0, R24, R3, 0x3 ;  /* 0x00000003181c7211 */ /* 0x000fc600078018ff */
[----:B------:R-:W-:-:S05]  /*6700*/  IMAD.IADD R29, R25, 0x1, R29 ;  /* 0x00000001191d7824 */ /* 0x000fca00078e021d */
[----:B------:R-:W-:-:S06]  /*6710*/  LEA.HI.X R29, R24, R4, R29, 0x3, P0 ;  /* 0x00000004181d7211 */ /* 0x000fcc00000f1c1d */
[----:B------:R-:W3:Y:S01]  /*6720*/  LDG.E.64.CONSTANT R28, desc[UR18][R28.64] ;  /* 0x000000121c1c7981 */ /* 0x000ee2000c1e9b00 */
[----:B------:R-:W-:Y:S01]  /*6730*/  UIADD3 UR4, UPT, UPT, UR4, 0x8, URZ ;  /* 0x0000000804047890 */ /* 0x000fe2000fffe0ff */
[----:B--2---:R-:W-:-:S08]  /*6740*/  DFMA R16, R12, R30, R16 ;  /* 0x0000001e0c10722b */ /* 0x004fd00000000010 */
[----:B----4-:R-:W-:Y:S01]  /*6750*/  DFMA R16, R12, R16, R22 ;  /* 0x000000100c10722b */ /* 0x010fe20000000016 */
[----:B------:R-:W-:-:S07]  /*6760*/  MOV R22, UR4 ;  /* 0x0000000400167c02 */ /* 0x000fce0008000f00 */
[----:B---3--:R-:W-:Y:S01]  /*6770*/  DFMA R16, R12, R16, R26 ;  /* 0x000000100c10722b */ /* 0x008fe2000000001a */
[----:B------:R-:W-:-:S07]  /*6780*/  ISETP.NE.AND P0, PT, R22, UR9, PT ;  /* 0x0000000916007c0c */ /* 0x000fce000bf05270 */
[----:B------:R-:W-:-:S08]  /*6790*/  DFMA R16, R12, R16, R18 ;  /* 0x000000100c10722b */ /* 0x000fd00000000012 */
[----:B------:R-:W-:Y:S01]  /*67a0*/  DFMA R16, R12, R16, R28 ;  /* 0x000000100c10722b */ /* 0x000fe2000000001c */
[----:B------:R-:W-:Y:S10]  /*67b0*/  @P0 BRA `(.L_x_48) ;  /* 0xfffffff800ec0947 */ /* 0x000ff4000383ffff */
.L_x_47:
[----:B------:R-:W-:Y:S05]  /*67c0*/  BRA.U !UP2, `(.L_x_46) ;  /* 0x000000050a5c7547 */ /* 0x000fea000b800000 */
[----:B------:R-:W-:Y:S02]  /*67d0*/  UIADD3 UR4, UPT, UPT, UR16, -0x1, URZ ;  /* 0xffffffff10047890 */ /* 0x000fe4000fffe0ff */
[----:B------:R-:W-:Y:S02]  /*67e0*/  ULOP3.LUT UR14, UR14, 0x3, URZ, 0xc0, !UPT ;  /* 0x000000030e0e7892 */ /* 0x000fe4000f8ec0ff */
[----:B------:R-:W-:Y:S02]  /*67f0*/  UISETP.GE.U32.AND UP1, UPT, UR4, 0x3, UPT ;  /* 0x000000030400788c */ /* 0x000fe4000bf26070 */
[----:B------:R-:W-:-:S07]  /*6800*/  UISETP.NE.AND UP2, UPT, UR14, URZ, UPT ;  /* 0x000000ff0e00728c */ /* 0x000fce000bf45270 */
[----:B------:R-:W-:Y:S05]  /*6810*/  BRA.U !UP1, `(.L_x_49) ;  /* 0x0000000109a07547 */ /* 0x000fea000b800000 */
[----:B------:R-:W-:Y:S01]  /*6820*/  IMAD.U32 R8, RZ, RZ, UR28 ;  /* 0x0000001cff087e24 */ /* 0x000fe2000f8e00ff */
[----:B------:R-:W-:Y:S01]  /*6830*/  MOV R9, UR29 ;  /* 0x0000001d00097c02 */ /* 0x000fe20008000f00 */
[----:B------:R-:W-:Y:S02]  /*6840*/  IMAD.U32 R23, RZ, RZ, UR17 ;  /* 0x00000011ff177e24 */ /* 0x000fe4000f8e00ff */
[C---:B0-----:R-:W-:Y:S01]  /*6850*/  VIADD R25, R33.reuse, 0xffffffff ;  /* 0xffffffff21197836 */ /* 0x041fe20000000000 */
        /* <DEDUP_REMOVED lines=8> */
[----:B-1----:R-:W-:Y:S01]  /*68e0*/  IMAD R31, R27, UR7, RZ ;  /* 0x000000071b1f7c24 */ /* 0x002fe2000f8e02ff */
[----:B------:R-:W-:Y:S01]  /*68f0*/  LEA R24, P0, R18, R3, 0x3 ;  /* 0x0000000312187211 */ /* 0x000fe200078018ff */
[----:B------:R-:W-:Y:S01]  /*6900*/  VIADD R33, R33, 0xfffffffc ;  /* 0xfffffffc21217836 */ /* 0x000fe20000000000 */
[----:B------:R-:W-:Y:S02]  /*6910*/  IADD3 R27, P1, PT, R32, R8, RZ ;  /* 0x00000008201b7210 */ /* 0x000fe40007f3e0ff */
[----:B------:R-:W-:Y:S02]  /*6920*/  LEA.HI.X R25, R18, R4, R25, 0x3, P0 ;  /* 0x0000000412197211 */ /* 0x000fe400000f1c19 */
[----:B------:R-:W-:Y:S01]  /*6930*/  IADD3.X R19, PT, PT, R34, R9, R31, P1, !PT ;  /* 0x0000000922137210 */ /* 0x000fe20000ffe41f */
[----:B------:R-:W-:Y:S01]  /*6940*/  IMAD.WIDE.U32 R8, R29, UR6, R22 ;  /* 0x000000061d087c25 */ /* 0x000fe2000f8e0016 */
[----:B------:R-:W-:-:S02]  /*6950*/  LEA R18, P0, R27, R3, 0x3 ;  /* 0x000000031b127211 */ /* 0x000fc400078018ff */
[----:B------:R-:W2:Y:S01]  /*6960*/  LDG.E.64.CONSTANT R24, desc[UR18][R24.64] ;  /* 0x0000001218187981 */ /* 0x000ea2000c1e9b00 */
[----:B------:R-:W-:Y:S01]  /*6970*/  IMAD R29, R29, UR7, RZ ;  /* 0x000000071d1d7c24 */ /* 0x000fe2000f8e02ff */
[----:B------:R-:W-:Y:S02]  /*6980*/  IADD3 R26, P1, PT, R32, R8, RZ ;  /* 0x00000008201a7210 */ /* 0x000fe40007f3e0ff */
[----:B------:R-:W-:Y:S01]  /*6990*/  LEA.HI.X R19, R27, R4, R19, 0x3, P0 ;  /* 0x000000041b137211 */ /* 0x000fe200000f1c13 */
[C---:B------:R-:W-:Y:S01]  /*69a0*/  IMAD.WIDE.U32 R22, R33.reuse, UR6, R22 ;  /* 0x0000000621167c25 */ /* 0x040fe2000f8e0016 */
[----:B------:R-:W-:Y:S02]  /*69b0*/  IADD3.X R9, PT, PT, R34, R9, R29, P1, !PT ;  /* 0x0000000922097210 */ /* 0x000fe40000ffe41d */
[----:B------:R-:W-:Y:S01]  /*69c0*/  LEA R8, P0, R26, R3, 0x3 ;  /* 0x000000031a087211 */ /* 0x000fe200078018ff */
[----:B------:R-:W-:Y:S01]  /*69d0*/  IMAD R29, R33, UR7, RZ ;  /* 0x00000007211d7c24 */ /* 0x000fe2000f8e02ff */
[----:B------:R-:W3:Y:S01]  /*69e0*/  LDG.E.64.CONSTANT R18, desc[UR18][R18.64] ;  /* 0x0000001212127981 */ /* 0x000ee2000c1e9b00 */
[----:B------:R-:W-:-:S02]  /*69f0*/  IADD3 R27, P1, PT, R32, R22, RZ ;  /* 0x00000016201b7210 */ /* 0x000fc40007f3e0ff */
[-C--:B------:R-:W-:Y:S02]  /*6a00*/  LEA.HI.X R9, R26, R4.reuse, R9, 0x3, P0 ;  /* 0x000000041a097211 */ /* 0x080fe400000f1c09 */
[----:B------:R-:W-:Y:S02]  /*6a10*/  IADD3.X R23, PT, PT, R34, R23, R29, P1, !PT ;  /* 0x0000001722177210 */ /* 0x000fe40000ffe41d */
[C---:B------:R-:W-:Y:S02]  /*6a20*/  LEA R22, P0, R27.reuse, R3, 0x3 ;  /* 0x000000031b167211 */ /* 0x040fe400078018ff */
[----:B------:R-:W4:Y:S02]  /*6a30*/  LDG.E.64.CONSTANT R8, desc[UR18][R8.64] ;  /* 0x0000001208087981 */ /* 0x000f24000c1e9b00 */
[----:B------:R-:W-:-:S06]  /*6a40*/  LEA.HI.X R23, R27, R4, R23, 0x3, P0 ;  /* 0x000000041b177211 */ /* 0x000fcc00000f1c17 */
[----:B------:R-:W4:Y:S01]  /*6a50*/  LDG.E.64.CONSTANT R22, desc[UR18][R22.64] ;  /* 0x0000001216167981 */ /* 0x000f22000c1e9b00 */
[----:B--2--5:R-:W-:-:S08]  /*6a60*/  DFMA R24, R12, R16, R24 ;  /* 0x000000100c18722b */ /* 0x024fd00000000018 */
[----:B---3--:R-:W-:-:S08]  /*6a70*/  DFMA R24, R12, R24, R18 ;  /* 0x000000180c18722b */ /* 0x008fd00000000012 */
[----:B----4-:R-:W-:-:S08]  /*6a80*/  DFMA R24, R12, R24, R8 ;  /* 0x000000180c18722b */ /* 0x010fd00000000008 */
[----:B------:R-:W-:-:S11]  /*6a90*/  DFMA R16, R12, R24, R22 ;  /* 0x000000180c10722b */ /* 0x000fd60000000016 */
.L_x_49:
[----:B------:R-:W-:Y:S05]  /*6aa0*/  BRA.U !UP2, `(.L_x_46) ;  /* 0x000000010aa47547 */ /* 0x000fea000b800000 */
[----:B------:R-:W2:Y:S01]  /*6ab0*/  LDCU UR4, c[0x0][0x384] ;  /* 0x00007080ff0477ac */ /* 0x000ea20008000800 */
[----:B------:R-:W-:Y:S02]  /*6ac0*/  UISETP.NE.AND UP1, UPT, UR14, 0x1, UPT ;  /* 0x000000010e00788c */ /* 0x000fe4000bf25270 */
[----:B--2---:R-:W-:-:S04]  /*6ad0*/  ULOP3.LUT UR4, UR4, 0x1, URZ, 0xc0, !UPT ;  /* 0x0000000104047892 */ /* 0x004fc8000f8ec0ff */
[----:B------:R-:W-:-:S03]  /*6ae0*/  UISETP.NE.U32.AND UP2, UPT, UR4, 0x1, UPT ;  /* 0x000000010400788c */ /* 0x000fc6000bf45070 */
[----:B------:R-:W-:Y:S08]  /*6af0*/  BRA.U !UP1, `(.L_x_50) ;  /* 0x0000000109587547 */ /* 0x000ff0000b800000 */
[----:B------:R-:W-:Y:S01]  /*6b00*/  IMAD.U32 R18, RZ, RZ, UR28 ;  /* 0x0000001cff127e24 */ /* 0x000fe2000f8e00ff */
[----:B------:R-:W-:Y:S01]  /*6b10*/  MOV R9, UR17 ;  /* 0x0000001100097c02 */ /* 0x000fe20008000f00 */
[----:B------:R-:W-:Y:S01]  /*6b20*/  IMAD.U32 R19, RZ, RZ, UR29 ;  /* 0x0000001dff137e24 */ /* 0x000fe2000f8e00ff */
[C---:B0-----:R-:W-:Y:S01]  /*6b30*/  IADD3 R23, PT, PT, R33.reuse, -0x1, RZ ;  /* 0xffffffff21177810 */ /* 0x041fe20007ffe0ff */
[----:B------:R-:W-:Y:S02]  /*6b40*/  IMAD.MOV.U32 R8, RZ, RZ, R18 ;  /* 0x000000ffff087224 */ /* 0x000fe400078e0012 */
        /* <DEDUP_REMOVED lines=17> */
.L_x_50:
[----:B------:R-:W-:Y:S05]  /*6c60*/  BRA.U UP2, `(.L_x_46) ;  /* 0x0000000102347547 */ /* 0x000fea000b800000 */
[----:B------:R-:W-:Y:S01]  /*6c70*/  IMAD.U32 R18, RZ, RZ, UR28 ;  /* 0x0000001cff127e24 */ /* 0x000fe2000f8e00ff */
[----:B------:R-:W-:Y:S01]  /*6c80*/  MOV R9, UR17 ;  /* 0x0000001100097c02 */ /* 0x000fe20008000f00 */
[----:B------:R-:W-:Y:S01]  /*6c90*/  IMAD.U32 R19, RZ, RZ, UR29 ;  /* 0x0000001dff137e24 */ /* 0x000fe2000f8e00ff */
[----:B0-----:R-:W-:Y:S01]  /*6ca0*/  IADD3 R33, PT, PT, R33, -0x1, RZ ;  /* 0xffffffff21217810 */ /* 0x001fe20007ffe0ff */
        /* <DEDUP_REMOVED lines=9> */
.L_x_46:
[----:B------:R-:W-:Y:S01]  /*6d40*/  UISETP.GT.AND UP1, UPT, UR22, 0x1, UPT ;  /* 0x000000011600788c */ /* 0x000fe2000bf24270 */
[----:B-----5:R-:W-:-:S08]  /*6d50*/  DFMA R20, R14, R20, R16 ;  /* 0x000000140e14722b */ /* 0x020fd00000000010 */
[----:B------:R-:W-:Y:S05]  /*6d60*/  BRA.U UP1, `(.L_x_51) ;  /* 0xffffffd101e47547 */ /* 0x000fea000b83ffff */
[----:B------:R-:W-:Y:S05]  /*6d70*/  BRA `(.L_x_52) ;  /* 0x0000001800d47947 */ /* 0x000fea0003800000 */
.L_x_33:
[----:B------:R-:W1:Y:S02]  /*6d80*/  LDCU UR4, c[0x0][0x380] ;  /* 0x00007000ff0477ac */ /* 0x000e640008000800 */
[----:B-1----:R-:W-:-:S09]  /*6d90*/  UISETP.GE.AND UP0, UPT, UR4, 0x1, UPT ;  /* 0x000000010400788c */ /* 0x002fd2000bf06270 */
[----:B------:R-:W-:Y:S05]  /*6da0*/  BRA.U !UP0, `(.L_x_53) ;  /* 0x00000011083c7547 */ /* 0x000fea000b800000 */
[----:B------:R-:W1:Y:S01]  /*6db0*/  LDCU UR10, c[0x0][0x388] ;  /* 0x00007100ff0a77ac */ /* 0x000e620008000800 */
[----:B------:R-:W-:Y:S01]  /*6dc0*/  NOP ;  /* 0x0000000000007918 */ /* 0x000fe20000000000 */
.L_x_59:
[----:B-1----:R-:W-:Y:S01]  /*6dd0*/  UMOV UR16, UR10 ;  /* 0x0000000a00107c82 */ /* 0x002fe20008000000 */
[----:B------:R-:W-:Y:S01]  /*6de0*/  UIADD3 UR10, UPT, UPT, UR10, -0x1, URZ ;  /* 0xffffffff0a0a7890 */ /* 0x000fe2000fffe0ff */
[----:B------:R-:W-:Y:S01]  /*6df0*/  IADD3 R8, P0, PT, R6, UR20, RZ ;  /* 0x0000001406087c10 */ /* 0x000fe2000ff1e0ff */
[----:B------:R-:W-:Y:S02]  /*6e00*/  UMOV UR14, UR24 ;  /* 0x00000018000e7c82 */ /* 0x000fe40008000000 */
[----:B------:R-:W-:Y:S02]  /*6e10*/  UIMAD.WIDE.U32 UR22, UR10, UR12, UR14 ;  /* 0x0000000c0a1672a5 */ /* 0x000fe4000f8e000e */
[----:B------:R-:W-:Y:S02]  /*6e20*/  IMAD R18, R2, UR10, RZ ;  /* 0x0000000a02127c24 */ /* 0x000fe4000f8e02ff */
[----:B------:R-:W-:Y:S02]  /*6e30*/  IMAD.X R9, RZ, RZ, UR11, P0 ;  /* 0x0000000bff097e24 */ /* 0x000fe400080e06ff */
[----:B------:R-:W-:-:S02]  /*6e40*/  IADD3 R8, P0, PT, R8, UR22, RZ ;  /* 0x0000001608087c10 */ /* 0x000fc4000ff1e0ff */
[----:B------:R-:W-:-:S05]  /*6e50*/  IADD3 R18, PT, PT, R18, UR23, RZ ;  /* 0x0000001712127c10 */ /* 0x000fca000fffe0ff */
[----:B------:R-:W-:Y:S01]  /*6e60*/  IMAD.X R9, R18, 0x1, R9, P0 ;  /* 0x0000000112097824 */ /* 0x000fe200000e0609 */
[----:B------:R-:W-:-:S04]  /*6e70*/  LEA R16, P0, R8, R3, 0x3 ;  /* 0x0000000308107211 */ /* 0x000fc800078018ff */
[----:B------:R-:W-:-:S06]  /*6e80*/  LEA.HI.X R17, R8, R4, R9, 0x3, P0 ;  /* 0x0000000408117211 */ /* 0x000fcc00000f1c09 */
[----:B-----5:R-:W5:Y:S01]  /*6e90*/  LDG.E.64.CONSTANT R16, desc[UR18][R16.64] ;  /* 0x0000001210107981 */ /* 0x020f62000c1e9b00 */
[----:B------:R-:W1:Y:S01]  /*6ea0*/  LDC R31, c[0x0][0x380] ;  /* 0x0000e000ff1f7b82 */ /* 0x000e620000000800 */
[----:B------:R-:W-:Y:S01]  /*6eb0*/  IMAD.U32 R8, RZ, RZ, UR33 ;  /* 0x00000021ff087e24 */ /* 0x000fe2000f8e00ff */
[----:B------:R-:W-:Y:S01]  /*6ec0*/  IADD3 R28, P0, PT, R6, UR22, RZ ;  /* 0x00000016061c7c10 */ /* 0x000fe2000ff1e0ff */
[----:B------:R-:W-:-:S03]  /*6ed0*/  UISETP.NE.AND UP1, UPT, UR32, URZ, UPT ;  /* 0x000000ff2000728c */ /* 0x000fc6000bf25270 */
[----:B------:R-:W-:Y:S02]  /*6ee0*/  ISETP.GE.U32.AND P1, PT, R8, 0xf, PT ;  /* 0x0000000f0800780c */ /* 0x000fe40003f26070 */
[----:B------:R-:W-:-:S11]  /*6ef0*/  IADD3.X R29, PT, PT, RZ, R18, RZ, P0, !PT ;  /* 0x00000012ff1d7210 */ /* 0x000fd600007fe4ff */
[----:B------:R-:W-:Y:S05]  /*6f00*/  @!P1 BRA `(.L_x_54) ;  /* 0x0000000400d49947 */ /* 0x000fea0003800000 */
[----:B------:R-:W-:-:S05]  /*6f10*/  UMOV UR4, URZ ;  /* 0x000000ff00047c82 */ /* 0x000fca0008000000 */
.L_x_55:
[----:B------:R-:W2:Y:S01]  /*6f20*/  LDC R23, c[0x0][0x398] ;  /* 0x0000e600ff177b82 */ /* 0x000ea20000000800 */
[----:B-1----:R-:W-:-:S04]  /*6f30*/  VIADD R19, R31, 0xffffffff ;  /* 0xffffffff1f137836 */ /* 0x002fc80000000000 */
[----:B--2---:R-:W-:-:S04]  /*6f40*/  IMAD.WIDE.U32 R8, R19, R23, R28 ;  /* 0x0000001713087225 */ /* 0x004fc800078e001c */
[----:B------:R-:W-:Y:S01]  /*6f50*/  IMAD R9, R19, UR26, R9 ;  /* 0x0000001a13097c24 */ /* 0x000fe2000f8e0209 */
[----:B------:R-:W-:Y:S01]  /*6f60*/  LEA R32, P0, R8, R3, 0x3 ;  /* 0x0000000308207211 */ /* 0x000fe200078018ff */
[----:B------:R-:W-:-:S03]  /*6f70*/  VIADD R19, R31, 0xfffffffe ;  /* 0xfffffffe1f137836 */ /* 0x000fc60000000000 */
[----:B0-----:R-:W-:Y:S01]  /*6f80*/  LEA.HI.X R33, R8, R4, R9, 0x3, P0 ;  /* 0x0000000408217211 */ /* 0x001fe200000f1c09 */
[----:B------:R-:W-:-:S05]  /*6f90*/  IMAD.WIDE.U32 R8, R19, R23, R28 ;  /* 0x0000001713087225 */ /* 0x000fca00078e001c */
[----:B------:R-:W2:Y:S01]  /*6fa0*/  LDG.E.64.CONSTANT R32, desc[UR18][R32.64] ;  /* 0x0000001220207981 */ /* 0x000ea2000c1e9b00 */
[----:B------:R-:W-:Y:S01]  /*6fb0*/  IMAD R9, R19, UR26, R9 ;  /* 0x0000001a13097c24 */ /* 0x000fe2000f8e0209 */
[C---:B------:R-:W-:Y:S02]  /*6fc0*/  LEA R26, P0, R8.reuse, R3, 0x3 ;  /* 0x00000003081a7211 */ /* 0x040fe400078018ff */
        /* <DEDUP_REMOVED lines=8> */
[----:B------:R-:W-:-:S04]  /*7050*/  VIADD R9, R31, 0xfffffffc ;  /* 0xfffffffc1f097836 */ /* 0x000fc80000000000 */
[----:B------:R-:W-:-:S04]  /*7060*/  IMAD.WIDE.U32 R24, R9, R23, R28 ;  /* 0x0000001709187225 */ /* 0x000fc800078e001c */
[----:B------:R-:W-:Y:S01]  /*7070*/  IMAD R9, R9, UR26, R25 ;  /* 0x0000001a09097c24 */ /* 0x000fe2000f8e0219 */
[----:B------:R-:W-:Y:S01]  /*7080*/  LEA R8, P0, R24, R3, 0x3 ;  /* 0x0000000318087211 */ /* 0x000fe200078018ff */
[----:B------:R-:W-:-:S03]  /*7090*/  VIADD R25, R31, 0xfffffffb ;  /* 0xfffffffb1f197836 */ /* 0x000fc60000000000 */
[----:B------:R-:W-:Y:S02]  /*70a0*/  LEA.HI.X R9, R24, R4, R9, 0x3, P0 ;  /* 0x0000000418097211 */ /* 0x000fe400000f1c09 */
[----:B------:R-:W-:-:S04]  /*70b0*/  IADD3 R35, PT, PT, R31, -0x6, RZ ;  /* 0xfffffffa1f237810 */ /* 0x000fc80007ffe0ff */
[----:B------:R-:W4:Y:S01]  /*70c0*/  LDG.E.64.CONSTANT R8, desc[UR18][R8.64] ;  /* 0x0000001208087981 */ /* 0x000f22000c1e9b00 */
[----:B--2--5:R-:W-:Y:S01]  /*70d0*/  DFMA R32, R10, R16, R32 ;  /* 0x000000100a20722b */ /* 0x024fe20000000020 */
[----:B------:R-:W-:-:S04]  /*70e0*/  IMAD.WIDE.U32 R16, R25, R23, R28 ;  /* 0x0000001719107225 */ /* 0x000fc800078e001c */
[----:B------:R-:W-:Y:S01]  /*70f0*/  IMAD R25, R25, UR26, R17 ;  /* 0x0000001a19197c24 */ /* 0x000fe2000f8e0211 */
[----:B------:R-:W-:-:S04]  /*7100*/  LEA R24, P0, R16, R3, 0x3 ;  /* 0x0000000310187211 */ /* 0x000fc800078018ff */
[----:B------:R-:W-:Y:S01]  /*7110*/  LEA.HI.X R25, R16, R4, R25, 0x3, P0 ;  /* 0x0000000410197211 */ /* 0x000fe200000f1c19 */
[----:B------:R-:W-:Y:S01]  /*7120*/  IMAD.WIDE.U32 R16, R35, R23, R28 ;  /* 0x0000001723107225 */ /* 0x000fe200078e001c */
[----:B---3--:R-:W-:-:S03]  /*7130*/  DFMA R26, R10, R32, R26 ;  /* 0x000000200a1a722b */ /* 0x008fc6000000001a */
[----:B------:R-:W-:Y:S01]  /*7140*/  IMAD R35, R35, UR26, R17 ;  /* 0x0000001a23237c24 */ /* 0x000fe2000f8e0211 */
[C---:B------:R-:W-:Y:S01]  /*7150*/  LEA R32, P0, R16.reuse, R3, 0x3 ;  /* 0x0000000310207211 */ /* 0x040fe200078018ff */
[----:B------:R-:W2:Y:S03]  /*7160*/  LDG.E.64.CONSTANT R24, desc[UR18][R24.64] ;  /* 0x0000001218187981 */ /* 0x000ea6000c1e9b00 */
[----:B------:R-:W-:Y:S01]  /*7170*/  LEA.HI.X R33, R16, R4, R35, 0x3, P0 ;  /* 0x0000000410217211 */ /* 0x000fe200000f1c23 */
[----:B------:R-:W-:Y:S01]  /*7180*/  VIADD R35, R31, 0xfffffff9 ;  /* 0xfffffff91f237836 */ /* 0x000fe20000000000 */
[----:B----4-:R-:W-:-:S03]  /*7190*/  DFMA R16, R10, R26, R18 ;  /* 0x0000001a0a10722b */ /* 0x010fc60000000012 */
[C---:B------:R-:W-:Y:S01]  /*71a0*/  IMAD.WIDE.U32 R18, R35.reuse, R23, R28 ;  /* 0x0000001723127225 */ /* 0x040fe200078e001c */
[----:B------:R-:W3:Y:S03]  /*71b0*/  LDG.E.64.CONSTANT R32, desc[UR18][R32.64] ;  /* 0x0000001220207981 */ /* 0x000ee6000c1e9b00 */
[----:B------:R-:W-:Y:S01]  /*71c0*/  IMAD R35, R35, UR26, R19 ;  /* 0x0000001a23237c24 */ /* 0x000fe2000f8e0213 */
[----:B------:R-:W-:-:S04]  /*71d0*/  LEA R26, P0, R18, R3, 0x3 ;  /* 0x00000003121a7211 */ /* 0x000fc800078018ff */
[----:B------:R-:W-:-:S06]  /*71e0*/  LEA.HI.X R27, R18, R4, R35, 0x3, P0 ;  /* 0x00000004121b7211 */ /* 0x000fcc00000f1c23 */
[----:B------:R-:W4:Y:S01]  /*71f0*/  LDG.E.64.CONSTANT R26, desc[UR18][R26.64] ;  /* 0x000000121a1a7981 */ /* 0x000f22000c1e9b00 */
[----:B------:R-:W-:Y:S01]  /*7200*/  VIADD R19, R31, 0xfffffff8 ;  /* 0xfffffff81f137836 */ /* 0x000fe20000000000 */
[----:B------:R-:W-:-:S03]  /*7210*/  DFMA R16, R10, R16, R8 ;  /* 0x000000100a10722b */ /* 0x000fc60000000008 */
[----:B------:R-:W-:Y:S01]  /*7220*/  IMAD.WIDE.U32 R8, R19, R23, R28 ;  /* 0x0000001713087225 */ /* 0x000fe200078e001c */
[----:B------:R-:W-:-:S03]  /*7230*/  IADD3 R35, PT, PT, R31, -0x9, RZ ;  /* 0xfffffff71f237810 */ /* 0x000fc60007ffe0ff */
[----:B------:R-:W-:Y:S01]  /*7240*/  IMAD R19, R19, UR26, R9 ;  /* 0x0000001a13137c24 */ /* 0x000fe2000f8e0209 */
[----:B------:R-:W-:-:S04]  /*7250*/  LEA R18, P0, R8, R3, 0x3 ;  /* 0x0000000308127211 */ /* 0x000fc800078018ff */
[----:B------:R-:W-:Y:S01]  /*7260*/  LEA.HI.X R19, R8, R4, R19, 0x3, P0 ;  /* 0x0000000408137211 */ /* 0x000fe200000f1c13 */
[----:B------:R-:W-:-:S04]  /*7270*/  IMAD.WIDE.U32 R8, R35, R23, R28 ;  /* 0x0000001723087225 */ /* 0x000fc800078e001c */
[----:B------:R-:W-:Y:S01]  /*7280*/  IMAD R35, R35, UR26, R9 ;  /* 0x0000001a23237c24 */ /* 0x000fe2000f8e0209 */
[----:B------:R-:W4:Y:S01]  /*7290*/  LDG.E.64.CONSTANT R18, desc[UR18][R18.64] ;  /* 0x0000001212127981 */ /* 0x000f22000c1e9b00 */
[----:B------:R-:W-:Y:S01]  /*72a0*/  VIADD R9, R31, 0xfffffff6 ;  /* 0xfffffff61f097836 */ /* 0x000fe20000000000 */
[----:B--2---:R-:W-:Y:S01]  /*72b0*/  DFMA R24, R10, R16, R24 ;  /* 0x000000100a18722b */ /* 0x004fe20000000018 */
[----:B------:R-:W-:-:S04]  /*72c0*/  LEA R16, P0, R8, R3, 0x3 ;  /* 0x0000000308107211 */ /* 0x000fc800078018ff */
[----:B------:R-:W-:-:S03]  /*72d0*/  LEA.HI.X R17, R8, R4, R35, 0x3, P0 ;  /* 0x0000000408117211 */ /* 0x000fc600000f1c23 */
[----:B---3--:R-:W-:Y:S01]  /*72e0*/  DFMA R32, R10, R24, R32 ;  /* 0x000000180a20722b */ /* 0x008fe20000000020 */
[C---:B------:R-:W-:Y:S02]  /*72f0*/  IMAD.WIDE.U32 R24, R9.reuse, R23, R28 ;  /* 0x0000001709187225 */ /* 0x040fe400078e001c */
[----:B------:R-:W2:Y:S02]  /*7300*/  LDG.E.64.CONSTANT R16, desc[UR18][R16.64] ;  /* 0x0000001210107981 */ /* 0x000ea4000c1e9b00 */
[----:B------:R-:W-:Y:S01]  /*7310*/  IMAD R9, R9, UR26, R25 ;  /* 0x0000001a09097c24 */ /* 0x000fe2000f8e0219 */
[----:B------:R-:W-:Y:S01]  /*7320*/  LEA R8, P0, R24, R3, 0x3 ;  /* 0x0000000318087211 */ /* 0x000fe200078018ff */
[----:B------:R-:W-:-:S03]  /*7330*/  VIADD R35, R31, 0xfffffff5 ;  /* 0xfffffff51f237836 */ /* 0x000fc60000000000 */
[----:B------:R-:W-:Y:S01]  /*7340*/  LEA.HI.X R9, R24, R4, R9, 0x3, P0 ;  /* 0x0000000418097211 */ /* 0x000fe200000f1c09 */
[----:B----4-:R-:W-:Y:S01]  /*7350*/  DFMA R24, R10, R32, R26 ;  /* 0x000000200a18722b */ /* 0x010fe2000000001a */
[----:B------:R-:W-:-:S04]  /*7360*/  IMAD.WIDE.U32 R26, R35, R23, R28 ;  /* 0x00000017231a7225 */ /* 0x000fc800078e001c */
[----:B------:R-:W3:Y:S01]  /*7370*/  LDG.E.64.CONSTANT R8, desc[UR18][R8.64] ;  /* 0x0000001208087981 */ /* 0x000ee2000c1e9b00 */
[----:B------:R-:W-:Y:S01]  /*7380*/  IMAD R35, R35, UR26, R27 ;  /* 0x0000001a23237c24 */ /* 0x000fe2000f8e021b */
[----:B------:R-:W-:-:S04]  /*7390*/  LEA R32, P0, R26, R3, 0x3 ;  /* 0x000000031a207211 */ /* 0x000fc800078018ff */
[----:B------:R-:W-:-:S06]  /*73a0*/  LEA.HI.X R33, R26, R4, R35, 0x3, P0 ;  /* 0x000000041a217211 */ /* 0x000fcc00000f1c23 */
[----:B------:R-:W4:Y:S01]  /*73b0*/  LDG.E.64.CONSTANT R32, desc[UR18][R32.64] ;  /* 0x0000001220207981 */ /* 0x000f22000c1e9b00 */
[----:B------:R-:W-:Y:S01]  /*73c0*/  IADD3 R27, PT, PT, R31, -0xc, RZ ;  /* 0xfffffff41f1b7810 */ /* 0x000fe20007ffe0ff */
[----:B------:R-:W-:-:S04]  /*73d0*/  DFMA R24, R10, R24, R18 ;  /* 0x000000180a18722b */ /* 0x000fc80000000012 */
[----:B------:R-:W-:-:S04]  /*73e0*/  IMAD.WIDE.U32 R18, R27, R23, R28 ;  /* 0x000000171b127225 */ /* 0x000fc800078e001c */
[----:B------:R-:W-:Y:S01]  /*73f0*/  IMAD R27, R27, UR26, R19 ;  /* 0x0000001a1b1b7c24 */ /* 0x000fe2000f8e0213 */
[----:B------:R-:W-:Y:S01]  /*7400*/  LEA R26, P0, R18, R3, 0x3 ;  /* 0x00000003121a7211 */ /* 0x000fe200078018ff */
[----:B------:R-:W-:-:S03]  /*7410*/  VIADD R35, R31, 0xfffffff3 ;  /* 0xfffffff31f237836 */ /* 0x000fc60000000000 */
[----:B------:R-:W-:-:S06]  /*7420*/  LEA.HI.X R27, R18, R4, R27, 0x3, P0 ;  /* 0x00000004121b7211 */ /* 0x000fcc00000f1c1b */
[----:B------:R-:W4:Y:S01]  /*7430*/  LDG.E.64.CONSTANT R26, desc[UR18][R26.64] ;  /* 0x000000121a1a7981 */ /* 0x000f22000c1e9b00 */
[----:B--2---:R-:W-:Y:S01]  /*7440*/  DFMA R18, R10, R24, R16 ;  /* 0x000000180a12722b */ /* 0x004fe20000000010 */
[----:B------:R-:W-:-:S04]  /*7450*/  IMAD.WIDE.U32 R16, R35, R23, R28 ;  /* 0x0000001723107225 */ /* 0x000fc800078e001c */
[----:B------:R-:W-:Y:S01]  /*7460*/  IMAD R35, R35, UR26, R17 ;  /* 0x0000001a23237c24 */ /* 0x000fe2000f8e0211 */
[----:B------:R-:W-:Y:S01]  /*7470*/  LEA R34, P0, R16, R3, 0x3 ;  /* 0x0000000310227211 */ /* 0x000fe200078018ff */
[----:B------:R-:W-:-:S03]  /*7480*/  VIADD R25, R31, 0xfffffff2 ;  /* 0xfffffff21f197836 */ /* 0x000fc60000000000 */
[----:B------:R-:W-:Y:S01]  /*7490*/  LEA.HI.X R35, R16, R4, R35, 0x3, P0 ;  /* 0x0000000410237211 */ /* 0x000fe200000f1c23 */
[----:B---3--:R-:W-:Y:S01]  /*74a0*/  DFMA R16, R10, R18, R8 ;  /* 0x000000120a10722b */ /* 0x008fe20000000008 */
        /* <DEDUP_REMOVED lines=10> */
[----:B------:R-:W2:Y:S02]  /*7550*/  LDG.E.64.CONSTANT R18, desc[UR18][R18.64] ;  /* 0x0000001212127981 */ /* 0x000ea4000c1e9b00 */
[----:B------:R-:W-:Y:S02]  /*7560*/  LEA.HI.X R9, R16, R4, R9, 0x3, P0 ;  /* 0x0000000410097211 */ /* 0x000fe400000f1c09 */
[----:B------:R-:W3:Y:S01]  /*7570*/  LDG.E.64.CONSTANT R16, desc[UR18][R34.64] ;  /* 0x0000001222107981 */ /* 0x000ee2000c1e9b00 */
[----:B------:R-:W-:-:S03]  /*7580*/  IMAD.WIDE.U32 R22, R31, R23, R28 ;  /* 0x000000171f167225 */ /* 0x000fc600078e001c */
[----:B------:R-:W4:Y:S01]  /*7590*/  LDG.E.64.CONSTANT R8, desc[UR18][R8.64] ;  /* 0x0000001208087981 */ /* 0x000f22000c1e9b00 */
[----:B------:R-:W-:Y:S01]  /*75a0*/  IMAD R23, R31, UR26, R23 ;  /* 0x0000001a1f177c24 */ /* 0x000fe2000f8e0217 */
[----:B------:R-:W-:-:S04]  /*75b0*/  LEA R24, P0, R22, R3, 0x3 ;  /* 0x0000000316187211 */ /* 0x000fc800078018ff */
[----:B------:R-:W-:-:S06]  /*75c0*/  LEA.HI.X R25, R22, R4, R23, 0x3, P0 ;  /* 0x0000000416197211 */ /* 0x000fcc00000f1c17 */
[----:B------:R-:W4:Y:S01]  /*75d0*/  LDG.E.64.CONSTANT R24, desc[UR18][R24.64] ;  /* 0x0000001218187981 */ /* 0x000f22000c1e9b00 */
[----:B------:R-:W-:Y:S01]  /*75e0*/  DFMA R26, R10, R32, R26 ;  /* 0x000000200a1a722b */ /* 0x000fe2000000001a */
[----:B------:R-:W-:-:S04]  /*75f0*/  UIADD3 UR4, UPT, UPT, UR4, 0x10, URZ ;  /* 0x0000001004047890 */ /* 0x000fc8000fffe0ff */
[----:B------:R-:W-:-:S03]  /*7600*/  UISETP.NE.AND UP0, UPT, UR4, UR30, UPT ;  /* 0x0000001e0400728c */ /* 0x000fc6000bf05270 */
[----:B---3--:R-:W-:-:S08]  /*7610*/  DFMA R16, R10, R26, R16 ;  /* 0x0000001a0a10722b */ /* 0x008fd00000000010 */
[----:B--2---:R-:W-:-:S08]  /*7620*/  DFMA R16, R10, R16, R18 ;  /* 0x000000100a10722b */ /* 0x004fd00000000012 */
[----:B----4-:R-:W-:-:S08]  /*7630*/  DFMA R16, R10, R16, R8 ;  /* 0x000000100a10722b */ /* 0x010fd00000000008 */
[----:B------:R-:W-:Y:S01]  /*7640*/  DFMA R16, R10, R16, R24 ;  /* 0x000000100a10722b */ /* 0x000fe20000000018 */
[----:B------:R-:W-:Y:S10]  /*7650*/  BRA.U UP0, `(.L_x_55) ;  /* 0xfffffff900307547 */ /* 0x000ff4000b83ffff */
.L_x_54:
[----:B------:R-:W-:Y:S05]  /*7660*/  BRA.U !UP1, `(.L_x_56) ;  /* 0x0000000509fc7547 */ /* 0x000fea000b800000 */
[----:B------:R-:W-:Y:S01]  /*7670*/  ISETP.GE.U32.AND P0, PT, R5, 0x7, PT ;  /* 0x000000070500780c */ /* 0x000fe20003f06070 */
[----:B------:R-:W-:-:S12]  /*7680*/  UISETP.NE.AND UP0, UPT, UR31, URZ, UPT ;  /* 0x000000ff1f00728c */ /* 0x000fd8000bf05270 */
[----:B------:R-:W-:Y:S05]  /*7690*/  @!P0 BRA `(.L_x_57) ;  /* 0x0000000000ec8947 */ /* 0x000fea0003800000 */
[----:B0-----:R-:W0:Y:S01]  /*76a0*/  LDC R33, c[0x0][0x398] ;  /* 0x0000e600ff217b82 */ /* 0x001e220000000800 */
[----:B------:R-:W-:Y:S01]  /*76b0*/  MOV R8, R28 ;  /* 0x0000001c00087202 */ /* 0x000fe20000000f00 */
[----:B-1----:R-:W-:Y:S02]  /*76c0*/  VIADD R19, R31, 0xffffffff ;  /* 0xffffffff1f137836 */ /* 0x002fe40000000000 */
[----:B------:R-:W-:Y:S02]  /*76d0*/  IMAD.MOV.U32 R9, RZ, RZ, R29 ;  /* 0x000000ffff097224 */ /* 0x000fe400078e001d */
        /* <DEDUP_REMOVED lines=22> */
[----:B------:R-:W-:-:S06]  /*7840*/  LEA.HI.X R25, R8, R4, R25, 0x3, P0 ;  /* 0x0000000408197211 */ /* 0x000fcc00000f1c19 */
[----:B------:R-:W4:Y:S01]  /*7850*/  LDG.E.64.CONSTANT R24, desc[UR18][R24.64] ;  /* 0x0000001218187981 */ /* 0x000f22000c1e9b00 */
[----:B--2--5:R-:W-:Y:S01]  /*7860*/  DFMA R26, R10, R16, R26 ;  /* 0x000000100a1a722b */ /* 0x024fe2000000001a */
[----:B------:R-:W-:-:S04]  /*7870*/  IMAD.WIDE.U32 R16, R9, R33, R28 ;  /* 0x0000002109107225 */ /* 0x000fc800078e001c */
[----:B------:R-:W-:Y:S01]  /*7880*/  IMAD R9, R9, UR26, R17 ;  /* 0x0000001a09097c24 */ /* 0x000fe2000f8e0211 */
[----:B------:R-:W-:Y:S02]  /*7890*/  IADD3 R17, PT, PT, R31, -0x6, RZ ;  /* 0xfffffffa1f117810 */ /* 0x000fe40007ffe0ff */
[C---:B------:R-:W-:Y:S01]  /*78a0*/  LEA R8, P0, R16.reuse, R3, 0x3 ;  /* 0x0000000310087211 */ /* 0x040fe200078018ff */
[----:B---3--:R-:W-:Y:S02]  /*78b0*/  DFMA R22, R10, R26, R22 ;  /* 0x0000001a0a16722b */ /* 0x008fe40000000016 */
[----:B------:R-:W-:Y:S01]  /*78c0*/  IMAD.WIDE.U32 R26, R17, R33, R28 ;  /* 0x00000021111a7225 */ /* 0x000fe200078e001c */
[----:B------:R-:W-:-:S03]  /*78d0*/  LEA.HI.X R9, R16, R4, R9, 0x3, P0 ;  /* 0x0000000410097211 */ /* 0x000fc600000f1c09 */
[----:B------:R-:W-:Y:S01]  /*78e0*/  IMAD R17, R17, UR26, R27 ;  /* 0x0000001a11117c24 */ /* 0x000fe2000f8e021b */
[C---:B------:R-:W-:Y:S01]  /*78f0*/  LEA R16, P0, R26.reuse, R3, 0x3 ;  /* 0x000000031a107211 */ /* 0x040fe200078018ff */
[----:B------:R-:W-:Y:S01]  /*7900*/  VIADD R27, R31, 0xfffffff9 ;  /* 0xfffffff91f1b7836 */ /* 0x000fe20000000000 */
[----:B------:R-:W2:Y:S01]  /*7910*/  LDG.E.64.CONSTANT R8, desc[UR18][R8.64] ;  /* 0x0000001208087981 */ /* 0x000ea2000c1e9b00 */
[----:B----4-:R-:W-:Y:S01]  /*7920*/  DFMA R18, R10, R22, R18 ;  /* 0x000000160a12722b */ /* 0x010fe20000000012 */
[----:B------:R-:W-:Y:S01]  /*7930*/  LEA.HI.X R17, R26, R4, R17, 0x3, P0 ;  /* 0x000000041a117211 */ /* 0x000fe200000f1c11 */
[----:B------:R-:W-:-:S04]  /*7940*/  IMAD.WIDE.U32 R22, R27, R33, R28 ;  /* 0x000000211b167225 */ /* 0x000fc800078e001c */
[----:B------:R-:W-:Y:S01]  /*7950*/  IMAD R27, R27, UR26, R23 ;  /* 0x0000001a1b1b7c24 */ /* 0x000fe2000f8e0217 */
[C---:B------:R-:W-:Y:S01]  /*7960*/  LEA R26, P0, R22.reuse, R3, 0x3 ;  /* 0x00000003161a7211 */ /* 0x040fe200078018ff */
[----:B------:R-:W-:Y:S01]  /*7970*/  VIADD R31, R31, 0xfffffff8 ;  /* 0xfffffff81f1f7836 */ /* 0x000fe20000000000 */
[----:B------:R-:W3:Y:S02]  /*7980*/  LDG.E.64.CONSTANT R16, desc[UR18][R16.64] ;  /* 0x0000001210107981 */ /* 0x000ee4000c1e9b00 */
[----:B------:R-:W-:Y:S01]  /*7990*/  LEA.HI.X R27, R22, R4, R27, 0x3, P0 ;  /* 0x00000004161b7211 */ /* 0x000fe200000f1c1b */
[----:B------:R-:W-:-:S04]  /*79a0*/  IMAD.WIDE.U32 R32, R31, R33, R28 ;  /* 0x000000211f207225 */ /* 0x000fc800078e001c */
[----:B------:R-:W-:Y:S01]  /*79b0*/  IMAD R23, R31, UR26, R33 ;  /* 0x0000001a1f177c24 */ /* 0x000fe2000f8e0221 */
[C---:B------:R-:W-:Y:S01]  /*79c0*/  LEA R22, P0, R32.reuse, R3, 0x3 ;  /* 0x0000000320167211 */ /* 0x040fe200078018ff */
[----:B------:R-:W4:Y:S03]  /*79d0*/  LDG.E.64.CONSTANT R26, desc[UR18][R26.64] ;  /* 0x000000121a1a7981 */ /* 0x000f26000c1e9b00 */
[----:B------:R-:W-:-:S06]  /*79e0*/  LEA.HI.X R23, R32, R4, R23, 0x3, P0 ;  /* 0x0000000420177211 */ /* 0x000fcc00000f1c17 */
[----:B------:R-:W4:Y:S01]  /*79f0*/  LDG.E.64.CONSTANT R22, desc[UR18][R22.64] ;  /* 0x0000001216167981 */ /* 0x000f22000c1e9b00 */
[----:B------:R-:W-:-:S08]  /*7a00*/  DFMA R18, R10, R18, R24 ;  /* 0x000000120a12722b */ /* 0x000fd00000000018 */
[----:B--2---:R-:W-:-:S08]  /*7a10*/  DFMA R18, R10, R18, R8 ;  /* 0x000000120a12722b */ /* 0x004fd00000000008 */
[----:B---3--:R-:W-:-:S08]  /*7a20*/  DFMA R18, R10, R18, R16 ;  /* 0x000000120a12722b */ /* 0x008fd00000000010 */
[----:B----4-:R-:W-:-:S08]  /*7a30*/  DFMA R18, R10, R18, R26 ;  /* 0x000000120a12722b */ /* 0x010fd0000000001a */
[----:B------:R-:W-:-:S11]  /*7a40*/  DFMA R16, R10, R18, R22 ;  /* 0x000000120a10722b */ /* 0x000fd60000000016 */
.L_x_57:
[----:B------:R-:W-:Y:S05]  /*7a50*/  BRA.U !UP0, `(.L_x_56) ;  /* 0x0000000508007547 */ /* 0x000fea000b800000 */
[----:B------:R-:W-:Y:S01]  /*7a60*/  ISETP.GE.U32.AND P0, PT, R7, 0x3, PT ;  /* 0x000000030700780c */ /* 0x000fe20003f06070 */
[----:B------:R-:W-:-:S12]  /*7a70*/  UISETP.NE.AND UP0, UPT, UR8, URZ, UPT ;  /* 0x000000ff0800728c */ /* 0x000fd8000bf05270 */
[----:B------:R-:W-:Y:S05]  /*7a80*/  @!P0 BRA `(.L_x_58) ;  /* 0x0000000000848947 */ /* 0x000fea0003800000 */
[----:B------:R-:W2:Y:S01]  /*7a90*/  LDC R23, c[0x0][0x398] ;  /* 0x0000e600ff177b82 */ /* 0x000ea20000000800 */
[C---:B-1----:R-:W-:Y:S01]  /*7aa0*/  IADD3 R25, PT, PT, R31.reuse, -0x1, RZ ;  /* 0xffffffff1f197810 */ /* 0x042fe20007ffe0ff */
[--C-:B------:R-:W-:Y:S01]  /*7ab0*/  IMAD.MOV.U32 R18, RZ, RZ, R28.reuse ;  /* 0x000000ffff127224 */ /* 0x100fe200078e001c */
[----:B------:R-:W-:Y:S01]  /*7ac0*/  MOV R19, R29 ;  /* 0x0000001d00137202 */ /* 0x000fe20000000f00 */
[C---:B0-----:R-:W-:Y:S01]  /*7ad0*/  VIADD R33, R31.reuse, 0xfffffffe ;  /* 0xfffffffe1f217836 */ /* 0x041fe20000000000 */
[----:B------:R-:W-:Y:S01]  /*7ae0*/  IADD3 R35, PT, PT, R31, -0x3, RZ ;  /* 0xfffffffd1f237810 */ /* 0x000fe20007ffe0ff */
[----:B------:R-:W-:Y:S02]  /*7af0*/  IMAD.MOV.U32 R26, RZ, RZ, R28 ;  /* 0x000000ffff1a7224 */ /* 0x000fe400078e001c */
[----:B------:R-:W-:Y:S02]  /*7b00*/  IMAD.MOV.U32 R27, RZ, RZ, R29 ;  /* 0x000000ffff1b7224 */ /* 0x000fe400078e001d */
[----:B--2---:R-:W-:-:S04]  /*7b10*/  IMAD.WIDE.U32 R18, R25, R23, R18 ;  /* 0x0000001719127225 */ /* 0x004fc800078e0012 */
[----:B------:R-:W-:Y:S01]  /*7b20*/  IMAD.WIDE.U32 R8, R33, R23, R26 ;  /* 0x0000001721087225 */ /* 0x000fe200078e001a */
[----:B------:R-:W-:-:S03]  /*7b30*/  LEA R32, P0, R18, R3, 0x3 ;  /* 0x0000000312207211 */ /* 0x000fc600078018ff */
[----:B------:R-:W-:Y:S01]  /*7b40*/  IMAD R25, R25, UR26, R19 ;  /* 0x0000001a19197c24 */ /* 0x000fe2000f8e0213 */
[----:B------:R-:W-:Y:S01]  /*7b50*/  LEA R24, P1, R8, R3, 0x3 ;  /* 0x0000000308187211 */ /* 0x000fe200078218ff */
[----:B------:R-:W-:-:S03]  /*7b60*/  IMAD R9, R33, UR26, R9 ;  /* 0x0000001a21097c24 */ /* 0x000fc6000f8e0209 */
[-C--:B------:R-:W-:Y:S02]  /*7b70*/  LEA.HI.X R33, R18, R4.reuse, R25, 0x3, P0 ;  /* 0x0000000412217211 */ /* 0x080fe400000f1c19 */
[----:B------:R-:W-:Y:S01]  /*7b80*/  LEA.HI.X R25, R8, R4, R9, 0x3, P1 ;  /* 0x0000000408197211 */ /* 0x000fe200008f1c09 */
[----:B------:R-:W-:Y:S02]  /*7b90*/  IMAD.WIDE.U32 R18, R35, R23, R26 ;  /* 0x0000001723127225 */ /* 0x000fe400078e001a */
[----:B------:R-:W2:Y:S02]  /*7ba0*/  LDG.E.64.CONSTANT R8, desc[UR18][R32.64] ;  /* 0x0000001220087981 */ /* 0x000ea4000c1e9b00 */
[----:B------:R-:W-:Y:S01]  /*7bb0*/  VIADD R31, R31, 0xfffffffc ;  /* 0xfffffffc1f1f7836 */ /* 0x000fe20000000000 */
[----:B------:R-:W-:Y:S01]  /*7bc0*/  LEA R22, P0, R18, R3, 0x3 ;  /* 0x0000000312167211 */ /* 0x000fe200078018ff */
[----:B------:R-:W-:Y:S01]  /*7bd0*/  IMAD R35, R35, UR26, R19 ;  /* 0x0000001a23237c24 */ /* 0x000fe2000f8e0213 */
[----:B------:R-:W3:Y:S01]  /*7be0*/  LDG.E.64.CONSTANT R24, desc[UR18][R24.64] ;  /* 0x0000001218187981 */ /* 0x000ee2000c1e9b00 */
[----:B------:R-:W-:-:S03]  /*7bf0*/  IMAD.WIDE.U32 R26, R31, R23, R26 ;  /* 0x000000171f1a7225 */ /* 0x000fc600078e001a */
[----:B------:R-:W-:Y:S01]  /*7c00*/  LEA.HI.X R23, R18, R4, R35, 0x3, P0 ;  /* 0x0000000412177211 */ /* 0x000fe200000f1c23 */
[----:B------:R-:W-:Y:S01]  /*7c10*/  IMAD R19, R31, UR26, R27 ;  /* 0x0000001a1f137c24 */ /* 0x000fe2000f8e021b */
[----:B------:R-:W-:-:S04]  /*7c20*/  LEA R18, P0, R26, R3, 0x3 ;  /* 0x000000031a127211 */ /* 0x000fc800078018ff */
[----:B------:R-:W4:Y:S01]  /*7c30*/  LDG.E.64.CONSTANT R22, desc[UR18][R22.64] ;  /* 0x0000001216167981 */ /* 0x000f22000c1e9b00 */
[----:B------:R-:W-:-:S06]  /*7c40*/  LEA.HI.X R19, R26, R4, R19, 0x3, P0 ;  /* 0x000000041a137211 */ /* 0x000fcc00000f1c13 */
[----:B------:R-:W4:Y:S01]  /*7c50*/  LDG.E.64.CONSTANT R18, desc[UR18][R18.64] ;  /* 0x0000001212127981 */ /* 0x000f22000c1e9b00 */
[----:B--2--5:R-:W-:-:S08]  /*7c60*/  DFMA R8, R10, R16, R8 ;  /* 0x000000100a08722b */ /* 0x024fd00000000008 */
[----:B---3--:R-:W-:-:S08]  /*7c70*/  DFMA R8, R10, R8, R24 ;  /* 0x000000080a08722b */ /* 0x008fd00000000018 */
[----:B----4-:R-:W-:-:S08]  /*7c80*/  DFMA R8, R10, R8, R22 ;  /* 0x000000080a08722b */ /* 0x010fd00000000016 */
[----:B------:R-:W-:-:S11]  /*7c90*/  DFMA R16, R10, R8, R18 ;  /* 0x000000080a10722b */ /* 0x000fd60000000012 */
.L_x_58:
[----:B------:R-:W-:Y:S05]  /*7ca0*/  BRA.U !UP0, `(.L_x_56) ;  /* 0x00000001086c7547 */ /* 0x000fea000b800000 */
[----:B------:R-:W2:Y:S01]  /*7cb0*/  LDC R19, c[0x0][0x398] ;  /* 0x0000e600ff137b82 */ /* 0x000ea20000000800 */
[----:B-1----:R-:W-:-:S04]  /*7cc0*/  VIADD R23, R31, 0xffffffff ;  /* 0xffffffff1f177836 */ /* 0x002fc80000000000 */
[----:B--2---:R-:W-:-:S04]  /*7cd0*/  IMAD.WIDE.U32 R8, R23, R19, R28 ;  /* 0x0000001317087225 */ /* 0x004fc800078e001c */
[----:B------:R-:W-:Y:S01]  /*7ce0*/  IMAD R23, R23, UR26, R9 ;  /* 0x0000001a17177c24 */ /* 0x000fe2000f8e0209 */
[----:B------:R-:W-:-:S04]  /*7cf0*/  LEA R22, P0, R8, R3, 0x3 ;  /* 0x0000000308167211 */ /* 0x000fc800078018ff */
[----:B------:R-:W-:-:S05]  /*7d00*/  LEA.HI.X R23, R8, R4, R23, 0x3, P0 ;  /* 0x0000000408177211 */ /* 0x000fca00000f1c17 */
[----:B------:R-:W2:Y:S01]  /*7d10*/  LDG.E.64.CONSTANT R8, desc[UR18][R22.64] ;  /* 0x0000001216087981 */ /* 0x000ea2000c1e9b00 */
[----:B------:R-:W-:-:S04]  /*7d20*/  MOV R18, UR8 ;  /* 0x0000000800127c02 */ /* 0x000fc80008000f00 */
        /* <DEDUP_REMOVED lines=8> */
[----:B------:R-:W-:-:S07]  /*7db0*/  LEA R18, P0, R8, R3, 0x3 ;  /* 0x0000000308127211 */ /* 0x000fce00078018ff */
[----:B------:R-:W-:-:S05]  /*7dc0*/  @P1 IADD3 R31, PT, PT, R31, -0x3, RZ ;  /* 0xfffffffd1f1f1810 */ /* 0x000fca0007ffe0ff */
[----:B------:R-:W-:Y:S01]  /*7dd0*/  @P1 IMAD.WIDE.U32 R28, R31, R19, R28 ;  /* 0x000000131f1c1225 */ /* 0x000fe200078e001c */
[----:B------:R-:W-:-:S03]  /*7de0*/  LEA.HI.X R19, R8, R4, R23, 0x3, P0 ;  /* 0x0000000408137211 */ /* 0x000fc600000f1c17 */
[----:B------:R-:W-:Y:S01]  /*7df0*/  @P1 IMAD R31, R31, UR26, R29 ;  /* 0x0000001a1f1f1c24 */ /* 0x000fe2000f8e021d */
[C---:B------:R-:W-:Y:S02]  /*7e00*/  @P1 LEA R8, P0, R28.reuse, R3, 0x3 ;  /* 0x000000031c081211 */ /* 0x040fe400078018ff */
[----:B------:R-:W2:Y:S02]  /*7e10*/  LDG.E.64.CONSTANT R18, desc[UR18][R18.64] ;  /* 0x0000001212127981 */ /* 0x000ea4000c1e9b00 */
[----:B------:R-:W-:-:S06]  /*7e20*/  @P1 LEA.HI.X R9, R28, R4, R31, 0x3, P0 ;  /* 0x000000041c091211 */ /* 0x000fcc00000f1c1f */
[----:B------:R-:W3:Y:S01]  /*7e30*/  @P1 LDG.E.64.CONSTANT R8, desc[UR18][R8.64] ;  /* 0x0000001208081981 */ /* 0x000ee2000c1e9b00 */
[----:B--2---:R-:W-:-:S08]  /*7e40*/  DFMA R16, R10, R16, R18 ;  /* 0x000000100a10722b */ /* 0x004fd00000000012 */
[----:B---3--:R-:W-:-:S11]  /*7e50*/  @P1 DFMA R16, R10, R16, R8 ;  /* 0x000000100a10122b */ /* 0x008fd60000000008 */
.L_x_56:
[----:B------:R-:W-:Y:S01]  /*7e60*/  UISETP.GT.AND UP0, UPT, UR16, 0x1, UPT ;  /* 0x000000011000788c */ /* 0x000fe2000bf04270 */
[----:B-----5:R-:W-:-:S08]  /*7e70*/  DFMA R20, R14, R20, R16 ;  /* 0x000000140e14722b */ /* 0x020fd00000000010 */
[----:B------:R-:W-:Y:S05]  /*7e80*/  BRA.U UP0, `(.L_x_59) ;  /* 0xffffffed00d07547 */ /* 0x000fea000b83ffff */
[----:B------:R-:W-:Y:S05]  /*7e90*/  BRA `(.L_x_52) ;  /* 0x00000008008c7947 */ /* 0x000fea0003800000 */
.L_x_53:
[----:B------:R-:W1:Y:S01]  /*7ea0*/  LDCU UR14, c[0x0][0x388] ;  /* 0x00007100ff0e77ac */ /* 0x000e620008000800 */
[----:B------:R-:W-:-:S05]  /*7eb0*/  IADD3 R32, P0, PT, R6, UR20, RZ ;  /* 0x0000001406207c10 */ /* 0x000fca000ff1e0ff */
[----:B------:R-:W-:Y:S01]  /*7ec0*/  IMAD.X R34, RZ, RZ, UR11, P0 ;  /* 0x0000000bff227e24 */ /* 0x000fe200080e06ff */
[----:B-1----:R-:W-:Y:S02]  /*7ed0*/  UISETP.GE.U32.AND UP0, UPT, UR14, 0x8, UPT ;  /* 0x000000080e00788c */ /* 0x002fe4000bf06070 */
[----:B------:R-:W-:-:S07]  /*7ee0*/  ULOP3.LUT UP1, UR10, UR14, 0x7, URZ, 0xc0, !UPT ;  /* 0x000000070e0a7892 */ /* 0x000fce000f82c0ff */
[----:B------:R-:W-:Y:S05]  /*7ef0*/  BRA.U !UP0, `(.L_x_60) ;  /* 0x00000005081c7547 */ /* 0x000fea000b800000 */
[----:B------:R-:W-:Y:S01]  /*7f00*/  IADD3 R8, P0, PT, R32, UR24, RZ ;  /* 0x0000001820087c10 */ /* 0x000fe2000ff1e0ff */
[----:B------:R-:W-:Y:S01]  /*7f10*/  ULOP3.LUT UR16, UR14, 0x7ffffff8, URZ, 0xc0, !UPT ;  /* 0x7ffffff80e107892 */ /* 0x000fe2000f8ec0ff */
[----:B------:R-:W-:Y:S02]  /*7f20*/  UMOV UR4, URZ ;  /* 0x000000ff00047c82 */ /* 0x000fe40008000000 */
[----:B------:R-:W-:-:S09]  /*7f30*/  IADD3.X R9, PT, PT, R34, UR15, RZ, P0, !PT ;  /* 0x0000000f22097c10 */ /* 0x000fd200087fe4ff */
.L_x_61:
[----:B0-----:R-:W-:-:S04]  /*7f40*/  VIADD R17, R33, 0xffffffff ;  /* 0xffffffff21117836 */ /* 0x001fc80000000000 */
[----:B------:R-:W-:Y:S02]  /*7f50*/  IMAD R19, R2, R17, RZ ;  /* 0x0000001102137224 */ /* 0x000fe400078e02ff */
[----:B------:R-:W-:-:S05]  /*7f60*/  IMAD.WIDE.U32 R16, R17, UR12, R8 ;  /* 0x0000000c11107c25 */ /* 0x000fca000f8e0008 */
[----:B------:R-:W-:Y:S01]  /*7f70*/  IADD3 R19, PT, PT, R17, R19, RZ ;  /* 0x0000001311137210 */ /* 0x000fe20007ffe0ff */
[----:B------:R-:W-:Y:S01]  /*7f80*/  VIADD R17, R33, 0xfffffffe ;  /* 0xfffffffe21117836 */ /* 0x000fe20000000000 */
[----:B------:R-:W-:-:S04]  /*7f90*/  LEA R24, P0, R16, R3, 0x3 ;  /* 0x0000000310187211 */ /* 0x000fc800078018ff */
[----:B------:R-:W-:Y:S01]  /*7fa0*/  LEA.HI.X R25, R16, R4, R19, 0x3, P0 ;  /* 0x0000000410197211 */ /* 0x000fe200000f1c13 */
[----:B------:R-:W-:Y:S02]  /*7fb0*/  IMAD R19, R2, R17, RZ ;  /* 0x0000001102137224 */ /* 0x000fe400078e02ff */
[----:B------:R-:W-:-:S03]  /*7fc0*/  IMAD.WIDE.U32 R16, R17, UR12, R8 ;  /* 0x0000000c11107c25 */ /* 0x000fc6000f8e0008 */
[----:B------:R-:W2:Y:S01]  /*7fd0*/  LDG.E.64.CONSTANT R24, desc[UR18][R24.64] ;  /* 0x0000001218187981 */ /* 0x000ea2000c1e9b00 */
[----:B------:R-:W-:Y:S01]  /*7fe0*/  IMAD.IADD R17, R17, 0x1, R19 ;  /* 0x0000000111117824 */ /* 0x000fe200078e0213 */
[----:B------:R-:W-:-:S04]  /*7ff0*/  LEA R30, P0, R16, R3, 0x3 ;  /* 0x00000003101e7211 */ /* 0x000fc800078018ff */
[----:B------:R-:W-:-:S06]  /*8000*/  LEA.HI.X R31, R16, R4, R17, 0x3, P0 ;  /* 0x00000004101f7211 */ /* 0x000fcc00000f1c11 */
[----:B------:R-:W3:Y:S01]  /*8010*/  LDG.E.64.CONSTANT R30, desc[UR18][R30.64] ;  /* 0x000000121e1e7981 */ /* 0x000ee2000c1e9b00 */
[C---:B------:R-:W-:Y:S01]  /*8020*/  IADD3 R19, PT, PT, R33.reuse, -0x3, RZ ;  /* 0xfffffffd21137810 */ /* 0x040fe20007ffe0ff */
[----:B------:R-:W-:-:S04]  /*8030*/  VIADD R23, R33, 0xfffffffc ;  /* 0xfffffffc21177836 */ /* 0x000fc80000000000 */
[----:B------:R-:W-:Y:S02]  /*8040*/  IMAD R17, R2, R19, RZ ;  /* 0x0000001302117224 */ /* 0x000fe400078e02ff */
[----:B------:R-:W-:-:S04]  /*8050*/  IMAD.WIDE.U32 R18, R19, UR12, R8 ;  /* 0x0000000c13127c25 */ /* 0x000fc8000f8e0008 */
[----:B------:R-:W-:Y:S01]  /*8060*/  IMAD R27, R2, R23, RZ ;  /* 0x00000017021b7224 */ /* 0x000fe200078e02ff */
[----:B------:R-:W-:Y:S01]  /*8070*/  LEA R16, P0, R18, R3, 0x3 ;  /* 0x0000000312107211 */ /* 0x000fe200078018ff */
[----:B------:R-:W-:Y:S02]  /*8080*/  IMAD.IADD R17, R19, 0x1, R17 ;  /* 0x0000000113117824 */ /* 0x000fe400078e0211 */
[----:B------:R-:W-:-:S03]  /*8090*/  IMAD.WIDE.U32 R22, R23, UR12, R8 ;  /* 0x0000000c17167c25 */ /* 0x000fc6000f8e0008 */
[-C--:B------:R-:W-:Y:S02]  /*80a0*/  LEA.HI.X R17, R18, R4.reuse, R17, 0x3, P0 ;  /* 0x0000000412117211 */ /* 0x080fe400000f1c11 */
[----:B------:R-:W-:Y:S01]  /*80b0*/  IADD3 R19, PT, PT, R23, R27, RZ ;  /* 0x0000001b17137210 */ /* 0x000fe20007ffe0ff */
[----:B------:R-:W-:Y:S01]  /*80c0*/  VIADD R23, R33, 0xfffffffb ;  /* 0xfffffffb21177836 */ /* 0x000fe20000000000 */
[----:B------:R-:W-:Y:S02]  /*80d0*/  LEA R18, P0, R22, R3, 0x3 ;  /* 0x0000000316127211 */ /* 0x000fe400078018ff */
[----:B------:R-:W4:Y:S01]  /*80e0*/  LDG.E.64.CONSTANT R16, desc[UR18][R16.64] ;  /* 0x0000001210107981 */ /* 0x000f22000c1e9b00 */
[----:B------:R-:W-:Y:S01]  /*80f0*/  IMAD R27, R2, R23, RZ ;  /* 0x00000017021b7224 */ /* 0x000fe200078e02ff */
[----:B------:R-:W-:Y:S01]  /*8100*/  LEA.HI.X R19, R22, R4, R19, 0x3, P0 ;  /* 0x0000000416137211 */ /* 0x000fe200000f1c13 */
[----:B------:R-:W-:-:S04]  /*8110*/  IMAD.WIDE.U32 R22, R23, UR12, R8 ;  /* 0x0000000c17167c25 */ /* 0x000fc8000f8e0008 */
[----:B------:R-:W-:Y:S01]  /*8120*/  IMAD.IADD R23, R23, 0x1, R27 ;  /* 0x0000000117177824 */ /* 0x000fe200078e021b */
[C---:B------:R-:W-:Y:S01]  /*8130*/  LEA R36, P0, R22.reuse, R3, 0x3 ;  /* 0x0000000316247211 */ /* 0x040fe200078018ff */
[----:B------:R-:W4:Y:S01]  /*8140*/  LDG.E.64.CONSTANT R18, desc[UR18][R18.64] ;  /* 0x0000001212127981 */ /* 0x000f22000c1e9b00 */
[----:B------:R-:W-:Y:S02]  /*8150*/  IADD3 R27, PT, PT, R33, -0x6, RZ ;  /* 0xfffffffa211b7810 */ /* 0x000fe40007ffe0ff */
[----:B------:R-:W-:Y:S01]  /*8160*/  LEA.HI.X R37, R22, R4, R23, 0x3, P0 ;  /* 0x0000000416257211 */ /* 0x000fe200000f1c17 */
[----:B--2--5:R-:W-:Y:S02]  /*8170*/  DFMA R22, R14, R20, R24 ;  /* 0x000000140e16722b */ /* 0x024fe40000000018 */
[----:B------:R-:W-:Y:S02]  /*8180*/  IMAD R25, R2, R27, RZ ;  /* 0x0000001b02197224 */ /* 0x000fe400078e02ff */
[----:B------:R-:W-:-:S04]  /*8190*/  IMAD.WIDE.U32 R20, R27, UR12, R8 ;  /* 0x0000000c1b147c25 */ /* 0x000fc8000f8e0008 */
[----:B------:R-:W-:Y:S01]  /*81a0*/  IMAD.IADD R21, R21, 0x1, R25 ;  /* 0x0000000115157824 */ /* 0x000fe200078e0219 */
[----:B------:R-:W-:Y:S01]  /*81b0*/  LEA R26, P0, R20, R3, 0x3 ;  /* 0x00000003141a7211 */ /* 0x000fe200078018ff */
[----:B---3--:R-:W-:-:S03]  /*81c0*/  DFMA R30, R14, R22, R30 ;  /* 0x000000160e1e722b */ /* 0x008fc6000000001e */
[----:B------:R-:W-:Y:S01]  /*81d0*/  LEA.HI.X R27, R20, R4, R21, 0x3, P0 ;  /* 0x00000004141b7211 */ /* 0x000fe200000f1c15 */
[----:B------:R-:W-:-:S04]  /*81e0*/  VIADD R21, R33, 0xfffffff9 ;  /* 0xfffffff921157836 */ /* 0x000fc80000000000 */
[----:B------:R-:W-:Y:S01]  /*81f0*/  IMAD R23, R2, R21, RZ ;  /* 0x0000001502177224 */ /* 0x000fe200078e02ff */
[----:B------:R-:W2:Y:S01]  /*8200*/  LDG.E.64.CONSTANT R26, desc[UR18][R26.64] ;  /* 0x000000121a1a7981 */ /* 0x000ea2000c1e9b00 */
[----:B------:R-:W-:-:S05]  /*8210*/  IMAD.WIDE.U32 R20, R21, UR12, R8 ;  /* 0x0000000c15147c25 */ /* 0x000fca000f8e0008 */
[----:B------:R-:W-:Y:S02]  /*8220*/  IADD3 R21, PT, PT, R21, R23, RZ ;  /* 0x0000001715157210 */ /* 0x000fe40007ffe0ff */
[----:B------:R-:W-:-:S04]  /*8230*/  LEA R22, P0, R20, R3, 0x3 ;  /* 0x0000000314167211 */ /* 0x000fc800078018ff */
[----:B------:R-:W-:Y:S02]  /*8240*/  LEA.HI.X R23, R20, R4, R21, 0x3, P0 ;  /* 0x0000000414177211 */ /* 0x000fe400000f1c15 */
[----:B------:R-:W3:Y:S01]  /*8250*/  LDG.E.64.CONSTANT R20, desc[UR18][R36.64] ;  /* 0x0000001224147981 */ /* 0x000ee2000c1e9b00 */
[----:B------:R-:W-:-:S03]  /*8260*/  VIADD R33, R33, 0xfffffff8 ;  /* 0xfffffff821217836 */ /* 0x000fc60000000000 */
[----:B------:R-:W2:Y:S01]  /*8270*/  LDG.E.64.CONSTANT R22, desc[UR18][R22.64] ;  /* 0x0000001216167981 */ /* 0x000ea2000c1e9b00 */
[----:B------:R-:W-:-:S04]  /*8280*/  IMAD.WIDE.U32 R24, R33, UR12, R8 ;  /* 0x0000000c21187c25 */ /* 0x000fc8000f8e0008 */
[----:B------:R-:W-:Y:S01]  /*8290*/  IMAD R29, R2, R33, RZ ;  /* 0x00000021021d7224 */ /* 0x000fe200078e02ff */
[----:B------:R-:W-:-:S03]  /*82a0*/  LEA R28, P0, R24, R3, 0x3 ;  /* 0x00000003181c7211 */ /* 0x000fc600078018ff */
[----:B------:R-:W-:-:S05]  /*82b0*/  IMAD.IADD R25, R25, 0x1, R29 ;  /* 0x0000000119197824 */ /* 0x000fca00078e021d */
[----:B------:R-:W-:-:S06]  /*82c0*/  LEA.HI.X R29, R24, R4, R25, 0x3, P0 ;  /* 0x00000004181d7211 */ /* 0x000fcc00000f1c19 */
[----:B------:R-:W2:Y:S01]  /*82d0*/  LDG.E.64.CONSTANT R28, desc[UR18][R28.64] ;  /* 0x000000121c1c7981 */ /* 0x000ea2000c1e9b00 */
[----:B----4-:R-:W-:-:S08]  /*82e0*/  DFMA R16, R14, R30, R16 ;  /* 0x0000001e0e10722b */ /* 0x010fd00000000010 */
[----:B------:R-:W-:Y:S01]  /*82f0*/  DFMA R16, R14, R16, R18 ;  /* 0x000000100e10722b */ /* 0x000fe20000000012 */
[----:B------:R-:W-:-:S04]  /*8300*/  UIADD3 UR4, UPT, UPT, UR4, 0x8, URZ ;  /* 0x0000000804047890 */ /* 0x000fc8000fffe0ff */
[----:B------:R-:W-:-:S03]  /*8310*/  UISETP.NE.AND UP0, UPT, UR4, UR16, UPT ;  /* 0x000000100400728c */ /* 0x000fc6000bf05270 */
[----:B---3--:R-:W-:-:S08]  /*8320*/  DFMA R16, R14, R16, R20 ;  /* 0x000000100e10722b */ /* 0x008fd00000000014 */
[----:B--2---:R-:W-:-:S08]  /*8330*/  DFMA R16, R14, R16, R26 ;  /* 0x000000100e10722b */ /* 0x004fd0000000001a */
[----:B------:R-:W-:-:S08]  /*8340*/  DFMA R16, R14, R16, R22 ;  /* 0x000000100e10722b */ /* 0x000fd00000000016 */
[----:B------:R-:W-:Y:S01]  /*8350*/  DFMA R20, R14, R16, R28 ;  /* 0x000000100e14722b */ /* 0x000fe2000000001c */
[----:B------:R-:W-:Y:S10]  /*8360*/  BRA.U UP0, `(.L_x_61) ;  /* 0xfffffff900f47547 */ /* 0x000ff4000b83ffff */
.L_x_60:
[----:B------:R-:W-:Y:S05]  /*8370*/  BRA.U !UP1, `(.L_x_52) ;  /* 0x0000000509547547 */ /* 0x000fea000b800000 */
[----:B------:R-:W-:Y:S02]  /*8380*/  UIADD3 UR10, UPT, UPT, UR10, -0x1, URZ ;  /* 0xffffffff0a0a7890 */ /* 0x000fe4000fffe0ff */
[----:B------:R-:W-:Y:S02]  /*8390*/  ULOP3.LUT UP1, UR16, UR14, 0x3, URZ, 0xc0, !UPT ;  /* 0x000000030e107892 */ /* 0x000fe4000f82c0ff */
[----:B------:R-:W-:-:S09]  /*83a0*/  UISETP.GE.U32.AND UP0, UPT, UR10, 0x3, UPT ;  /* 0x000000030a00788c */ /* 0x000fd2000bf06070 */
[----:B------:R-:W-:Y:S05]  /*83b0*/  BRA.U !UP0, `(.L_x_62) ;  /* 0x0000000108a07547 */ /* 0x000fea000b800000 */
[----:B------:R-:W-:Y:S01]  /*83c0*/  IMAD.U32 R8, RZ, RZ, UR24 ;  /* 0x00000018ff087e24 */ /* 0x000fe2000f8e00ff */
[----:B------:R-:W-:Y:S01]  /*83d0*/  MOV R17, UR15 ;  /* 0x0000000f00117c02 */ /* 0x000fe20008000f00 */
[----:B------:R-:W-:Y:S01]  /*83e0*/  IMAD.U32 R9, RZ, RZ, UR25 ;  /* 0x00000019ff097e24 */ /* 0x000fe2000f8e00ff */
[C---:B0-----:R-:W-:Y:S01]  /*83f0*/  IADD3 R9, PT, PT, R33.reuse, -0x1, RZ ;  /* 0xffffffff21097810 */ /* 0x041fe20007ffe0ff */
[----:B------:R-:W-:Y:S01]  /*8400*/  IMAD.MOV.U32 R16, RZ, RZ, R8 ;  /* 0x000000ffff107224 */ /* 0x000fe200078e0008 */
[C---:B------:R-:W-:Y:S01]  /*8410*/  IADD3 R25, PT, PT, R33.reuse, -0x3, RZ ;  /* 0xfffffffd21197810 */ /* 0x040fe20007ffe0ff */
[----:B------:R-:W-:Y:S02]  /*8420*/  VIADD R23, R33, 0xfffffffe ;  /* 0xfffffffe21177836 */ /* 0x000fe40000000000 */
[----:B------:R-:W-:-:S04]  /*8430*/  IMAD.WIDE.U32 R18, R9, UR12, R16 ;  /* 0x0000000c09127c25 */ /* 0x000fc8000f8e0010 */
[----:B------:R-:W-:Y:S01]  /*8440*/  IMAD R27, R2, R9, RZ ;  /* 0x00000009021b7224 */ /* 0x000fe200078e02ff */
[----:B------:R-:W-:Y:S01]  /*8450*/  IADD3 R22, P0, PT, R32, R18, RZ ;  /* 0x0000001220167210 */ /* 0x000fe20007f1e0ff */
[----:B------:R-:W-:-:S03]  /*8460*/  IMAD.WIDE.U32 R8, R23, UR12, R16 ;  /* 0x0000000c17087c25 */ /* 0x000fc6000f8e0010 */
[----:B------:R-:W-:Y:S01]  /*8470*/  IADD3.X R27, PT, PT, R34, R19, R27, P0, !PT ;  /* 0x00000013221b7210 */ /* 0x000fe200007fe41b */
[----:B------:R-:W-:Y:S01]  /*8480*/  IMAD R29, R2, R23, RZ ;  /* 0x00000017021d7224 */ /* 0x000fe200078e02ff */
[----:B------:R-:W-:Y:S01]  /*8490*/  IADD3 R23, P1, PT, R32, R8, RZ ;  /* 0x0000000820177210 */ /* 0x000fe20007f3e0ff */
[----:B------:R-:W-:Y:S01]  /*84a0*/  IMAD.WIDE.U32 R18, R25, UR12, R16 ;  /* 0x0000000c19127c25 */ /* 0x000fe2000f8e0010 */
[----:B------:R-:W-:Y:S02]  /*84b0*/  LEA R8, P0, R22, R3, 0x3 ;  /* 0x0000000316087211 */ /* 0x000fe400078018ff */
[----:B------:R-:W-:Y:S01]  /*84c0*/  IADD3.X R26, PT, PT, R34, R9, R29, P1, !PT ;  /* 0x00000009221a7210 */ /* 0x000fe20000ffe41d */
[----:B------:R-:W-:Y:S01]  /*84d0*/  VIADD R33, R33, 0xfffffffc ;  /* 0xfffffffc21217836 */ /* 0x000fe20000000000 */
[----:B------:R-:W-:Y:S01]  /*84e0*/  LEA.HI.X R9, R22, R4, R27, 0x3, P0 ;  /* 0x0000000416097211 */ /* 0x000fe200000f1c1b */
[----:B------:R-:W-:Y:S01]  /*84f0*/  IMAD R25, R2, R25, RZ ;  /* 0x0000001902197224 */ /* 0x000fe200078e02ff */
[----:B------:R-:W-:-:S02]  /*8500*/  LEA R22, P0, R23, R3, 0x3 ;  /* 0x0000000317167211 */ /* 0x000fc400078018ff */
[----:B------:R-:W-:Y:S02]  /*8510*/  IADD3 R24, P1, PT, R32, R18, RZ ;  /* 0x0000001220187210 */ /* 0x000fe40007f3e0ff */
[----:B------:R-:W2:Y:S01]  /*8520*/  LDG.E.64.CONSTANT R8, desc[UR18][R8.64] ;  /* 0x0000001208087981 */ /* 0x000ea2000c1e9b00 */
[----:B------:R-:W-:Y:S01]  /*8530*/  LEA.HI.X R23, R23, R4, R26, 0x3, P0 ;  /* 0x0000000417177211 */ /* 0x000fe200000f1c1a */
[----:B------:R-:W-:Y:S01]  /*8540*/  IMAD.WIDE.U32 R16, R33, UR12, R16 ;  /* 0x0000000c21107c25 */ /* 0x000fe2000f8e0010 */
[----:B------:R-:W-:Y:S02]  /*8550*/  IADD3.X R19, PT, PT, R34, R19, R25, P1, !PT ;  /* 0x0000001322137210 */ /* 0x000fe40000ffe419 */
[----:B------:R-:W-:Y:S01]  /*8560*/  LEA R18, P0, R24, R3, 0x3 ;  /* 0x0000000318127211 */ /* 0x000fe200078018ff */
[----:B------:R-:W-:Y:S01]  /*8570*/  IMAD R27, R2, R33, RZ ;  /* 0x00000021021b7224 */ /* 0x000fe200078e02ff */
        /* <DEDUP_REMOVED lines=12> */
.L_x_62:
[----:B------:R-:W-:Y:S05]  /*8640*/  BRA.U !UP1, `(.L_x_52) ;  /* 0x0000000109a07547 */ /* 0x000fea000b800000 */
[----:B------:R-:W-:Y:S02]  /*8650*/  UISETP.NE.AND UP0, UPT, UR16, 0x1, UPT ;  /* 0x000000011000788c */ /* 0x000fe4000bf05270 */
[----:B------:R-:W-:-:S04]  /*8660*/  ULOP3.LUT UR4, UR14, 0x1, URZ, 0xc0, !UPT ;  /* 0x000000010e047892 */ /* 0x000fc8000f8ec0ff */
[----:B------:R-:W-:-:S03]  /*8670*/  UISETP.NE.U32.AND UP1, UPT, UR4, 0x1, UPT ;  /* 0x000000010400788c */ /* 0x000fc6000bf25070 */
[----:B------:R-:W-:Y:S08]  /*8680*/  BRA.U !UP0, `(.L_x_63) ;  /* 0x0000000108587547 */ /* 0x000ff0000b800000 */
[----:B------:R-:W-:Y:S01]  /*8690*/  MOV R16, UR24 ;  /* 0x0000001800107c02 */ /* 0x000fe20008000f00 */
[----:B------:R-:W-:Y:S02]  /*86a0*/  IMAD.U32 R9, RZ, RZ, UR15 ;  /* 0x0000000fff097e24 */ /* 0x000fe4000f8e00ff */
[C---:B0-----:R-:W-:Y:S01]  /*86b0*/  VIADD R19, R33.reuse, 0xffffffff ;  /* 0xffffffff21137836 */ /* 0x041fe20000000000 */
[----:B------:R-:W-:Y:S01]  /*86c0*/  MOV R8, R16 ;  /* 0x0000001000087202 */ /* 0x000fe20000000f00 */
[----:B------:R-:W-:Y:S02]  /*86d0*/  IMAD.U32 R17, RZ, RZ, UR25 ;  /* 0x00000019ff117e24 */ /* 0x000fe4000f8e00ff */
[----:B------:R-:W-:Y:S02]  /*86e0*/  VIADD R33, R33, 0xfffffffe ;  /* 0xfffffffe21217836 */ /* 0x000fe40000000000 */
[----:B------:R-:W-:-:S04]  /*86f0*/  IMAD.WIDE.U32 R16, R19, UR12, R8 ;  /* 0x0000000c13107c25 */ /* 0x000fc8000f8e0008 */
[----:B------:R-:W-:Y:S01]  /*8700*/  IMAD R19, R2, R19, RZ ;  /* 0x0000001302137224 */ /* 0x000fe200078e02ff */
[----:B------:R-:W-:Y:S01]  /*8710*/  IADD3 R18, P0, PT, R32, R16, RZ ;  /* 0x0000001020127210 */ /* 0x000fe20007f1e0ff */
[----:B------:R-:W-:-:S03]  /*8720*/  IMAD.WIDE.U32 R8, R33, UR12, R8 ;  /* 0x0000000c21087c25 */ /* 0x000fc6000f8e0008 */
[----:B------:R-:W-:Y:S01]  /*8730*/  IADD3.X R19, PT, PT, R34, R17, R19, P0, !PT ;  /* 0x0000001122137210 */ /* 0x000fe200007fe413 */
[----:B------:R-:W-:Y:S01]  /*8740*/  IMAD R23, R2, R33, RZ ;  /* 0x0000002102177224 */ /* 0x000fe200078e02ff */
        /* <DEDUP_REMOVED lines=10> */
.L_x_63:
[----:B------:R-:W-:Y:S05]  /*87f0*/  BRA.U UP1, `(.L_x_52) ;  /* 0x0000000101347547 */ /* 0x000fea000b800000 */
[----:B------:R-:W-:Y:S01]  /*8800*/  MOV R16, UR24 ;  /* 0x0000001800107c02 */ /* 0x000fe20008000f00 */
[----:B------:R-:W-:Y:S02]  /*8810*/  IMAD.U32 R9, RZ, RZ, UR15 ;  /* 0x0000000fff097e24 */ /* 0x000fe4000f8e00ff */
[----:B0-----:R-:W-:Y:S01]  /*8820*/  VIADD R33, R33, 0xffffffff ;  /* 0xffffffff21217836 */ /* 0x001fe20000000000 */
[----:B------:R-:W-:Y:S01]  /*8830*/  MOV R8, R16 ;  /* 0x0000001000087202 */ /* 0x000fe20000000f00 */
[----:B------:R-:W-:-:S04]  /*8840*/  IMAD.U32 R17, RZ, RZ, UR25 ;  /* 0x00000019ff117e24 */ /* 0x000fc8000f8e00ff */
[----:B------:R-:W-:-:S04]  /*8850*/  IMAD.WIDE.U32 R8, R33, UR12, R8 ;  /* 0x0000000c21087c25 */ /* 0x000fc8000f8e0008 */
[----:B------:R-:W-:Y:S01]  /*8860*/  IMAD R33, R2, R33, RZ ;  /* 0x0000002102217224 */ /* 0x000fe200078e02ff */
[----:B------:R-:W-:-:S04]  /*8870*/  IADD3 R32, P0, PT, R32, R8, RZ ;  /* 0x0000000820207210 */ /* 0x000fc80007f1e0ff */
[----:B------:R-:W-:Y:S02]  /*8880*/  IADD3.X R9, PT, PT, R34, R9, R33, P0, !PT ;  /* 0x0000000922097210 */ /* 0x000fe400007fe421 */
[----:B------:R-:W-:-:S04]  /*8890*/  LEA R8, P0, R32, R3, 0x3 ;  /* 0x0000000320087211 */ /* 0x000fc800078018ff */
[----:B------:R-:W-:-:S06]  /*88a0*/  LEA.HI.X R9, R32, R4, R9, 0x3, P0 ;  /* 0x0000000420097211 */ /* 0x000fcc00000f1c09 */
[----:B------:R-:W2:Y:S02]  /*88b0*/  LDG.E.64.CONSTANT R8, desc[UR18][R8.64] ;  /* 0x0000001208087981 */ /* 0x000ea4000c1e9b00 */
[----:B--2--5:R-:W-:-:S11]  /*88c0*/  DFMA R20, R14, R20, R8 ;  /* 0x000000140e14722b */ /* 0x024fd60000000008 */
.L_x_52:
[----:B------:R-:W2:Y:S01]  /*88d0*/  LDCU UR4, c[0x0][0x398] ;  /* 0x00007300ff0477ac */ /* 0x000ea20008000800 */
[----:B------:R-:W-:Y:S01]  /*88e0*/  IMAD.MOV.U32 R8, RZ, RZ, R6 ;  /* 0x000000ffff087224 */ /* 0x000fe200078e0006 */
[----:B------:R-:W-:Y:S01]  /*88f0*/  IADD3 R6, PT, PT, R6, 0x1, RZ ;  /* 0x0000000106067810 */ /* 0x000fe20007ffe0ff */
[----:B------:R-:W-:Y:S01]  /*8900*/  IMAD.MOV.U32 R9, RZ, RZ, RZ ;  /* 0x000000ffff097224 */ /* 0x000fe200078e00ff */
[----:B------:R-:W3:Y:S01]  /*8910*/  LDCU.64 UR16, c[0x0][0x400] ;  /* 0x00008000ff1077ac */ /* 0x000ee20008000a00 */
[----:B--2---:R-:W-:-:S03]  /*8920*/  IMAD.WIDE R16, R0, UR4, R8 ;  /* 0x0000000400107c25 */ /* 0x004fc6000f8e0208 */
[----:B---3--:R-:W-:-:S04]  /*8930*/  LEA R8, P0, R16, UR16, 0x3 ;  /* 0x0000001010087c11 */ /* 0x008fc8000f8018ff */
[----:B------:R-:W-:Y:S02]  /*8940*/  LEA.HI.X R9, R16, UR17, R17, 0x3, P0 ;  /* 0x0000001110097c11 */ /* 0x000fe400080f1c11 */
[----:B------:R-:W-:-:S03]  /*8950*/  ISETP.NE.AND P0, PT, R6, UR4, PT ;  /* 0x0000000406007c0c */ /* 0x000fc6000bf05270 */
[----:B-----5:R2:W-:Y:S10]  /*8960*/  STG.E.64 desc[UR18][R8.64], R20 ;  /* 0x0000001408007986 */ /* 0x0205f4000c101b12 */
[----:B------:R-:W-:Y:S05]  /*8970*/  @!P0 EXIT ;  /* 0x000000000000894d */ /* 0x000fea0003800000 */
[----:B------:R-:W-:Y:S05]  /*8980*/  BRA `(.L_x_64) ;  /* 0xffffff88008c7947 */ /* 0x000fea000383ffff */
.L_x_15:
[----:B------:R-:W0:Y:S01]  /*8990*/  LDCU.64 UR14, c[0x0][0x380] ;  /* 0x00007000ff0e77ac */ /* 0x000e220008000a00 */
[----:B------:R-:W1:Y:S01]  /*89a0*/  LDCU UR10, c[0x0][0x398] ;  /* 0x00007300ff0a77ac */ /* 0x000e620008000800 */
[----:B------:R-:W2:Y:S01]  /*89b0*/  LDCU UR4, c[0x0][0x388] ;  /* 0x00007100ff0477ac */ /* 0x000ea20008000800 */
[----:B------:R-:W-:Y:S02]  /*89c0*/  UISETP.GE.AND UP0, UPT, UR9, 0x1, UPT ;  /* 0x000000010900788c */ /* 0x000fe4000bf06270 */
[----:B0-----:R-:W-:Y:S02]  /*89d0*/  UIADD3 UR12, UPT, UPT, UR14, 0x1, URZ ;  /* 0x000000010e0c7890 */ /* 0x001fe4000fffe0ff */
[----:B------:R-:W-:Y:S02]  /*89e0*/  UIADD3 UR17, UPT, UPT, UR15, 0x1, URZ ;  /* 0x000000010f117890 */ /* 0x000fe4000fffe0ff */
[----:B-1----:R-:W-:Y:S02]  /*89f0*/  UIMAD UR16, UR12, UR10, URZ ;  /* 0x0000000a0c1072a4 */ /* 0x002fe4000f8e02ff */
[----:B------:R-:W-:-:S02]  /*8a00*/  UIMAD UR10, UR14, UR10, URZ ;  /* 0x0000000a0e0a72a4 */ /* 0x000fc4000f8e02ff */
[----:B------:R-:W-:Y:S02]  /*8a10*/  UIMAD.WIDE.U32 UR12, UR16, UR17, URZ ;  /* 0x00000011100c72a5 */ /* 0x000fe4000f8e00ff */
[----:B------:R-:W-:Y:S02]  /*8a20*/  UIMAD UR15, UR16, UR15, URZ ;  /* 0x0000000f100f72a4 */ /* 0x000fe4000f8e02ff */
[----:B--2---:R-:W-:-:S04]  /*8a30*/  UIMAD.WIDE.U32 UR22, UR12, UR4, URZ ;  /* 0x000000040c1672a5 */ /* 0x004fc8000f8e00ff */
[----:B------:R-:W-:-:S04]  /*8a40*/  UIADD3 UR15, UPT, UPT, UR22, UR15, URZ ;  /* 0x0000000f160f7290 */ /* 0x000fc8000fffe0ff */
[----:B------:R-:W-:Y:S01]  /*8a50*/  UIADD3 UR10, UPT, UPT, UR15, UR10, URZ ;  /* 0x0000000a0f0a7290 */ /* 0x000fe2000fffe0ff */
[----:B------:R-:W-:Y:S11]  /*8a60*/  BRA.U !UP0, `(.L_x_65) ;  /* 0x0000003108187547 */ /* 0x000ff6000b800000 */
[----:B------:R-:W-:Y:S02]  /*8a70*/  USHF.R.S32.HI UR14, URZ, 0x1f, UR17 ;  /* 0x0000001fff0e7899 */ /* 0x000fe40008011411 */
[----:B------:R-:W-:Y:S02]  /*8a80*/  UIMAD UR17, UR7, UR17, URZ ;  /* 0x00000011071172a4 */ /* 0x000fe4000f8e02ff */
[----:B------:R-:W-:Y:S02]  /*8a90*/  UISETP.GE.AND UP0, UPT, UR8, 0x1, UPT ;  /* 0x000000010800788c */ /* 0x000fe4000bf06270 */
[----:B------:R-:W-:-:S04]  /*8aa0*/  UIMAD UR14, UR6, UR14, UR17 ;  /* 0x0000000e060e72a4 */ /* 0x000fc8000f8e0211 */
[----:B------:R-:W-:Y:S02]  /*8ab0*/  UIADD3 UR14, UPT, UPT, UR13, UR14, URZ ;  /* 0x0000000e0d0e7290 */ /* 0x000fe4000fffe0ff */
[----:B------:R-:W-:Y:S02]  /*8ac0*/  USHF.R.S32.HI UR13, URZ, 0x1f, UR4 ;  /* 0x0000001fff0d7899 */ /* 0x000fe40008011404 */
[----:B------:R-:W-:-:S04]  /*8ad0*/  UIMAD UR14, UR14, UR4, URZ ;  /* 0x000000040e0e72a4 */ /* 0x000fc8000f8e02ff */
[----:B------:R-:W-:-:S04]  /*8ae0*/  UIMAD UR13, UR13, UR12, UR14 ;  /* 0x0000000c0d0d72a4 */ /* 0x000fc8000f8e020e */
[----:B------:R-:W-:Y:S01]  /*8af0*/  UIADD3 UR16, UPT, UPT, UR23, UR13, URZ ;  /* 0x0000000d17107290 */ /* 0x000fe2000fffe0ff */
[----:B------:R-:W-:Y:S11]  /*8b00*/  BRA.U !UP0, `(.L_x_66) ;  /* 0x00000021087c7547 */ /* 0x000ff6000b800000 */
[----:B------:R-:W-:Y:S01]  /*8b10*/  ULOP3.LUT UR24, UR8, 0xf, URZ, 0xc0, !UPT ;  /* 0x0000000f08187892 */ /* 0x000fe2000f8ec0ff */
[----:B------:R-:W-:Y:S01]  /*8b20*/  MOV R2, RZ ;  /* 0x000000ff00027202 */ /* 0x000fe20000000f00 */
[----:B------:R-:W-:Y:S02]  /*8b30*/  ULOP3.LUT UR25, UR8, 0x7, URZ, 0xc0, !UPT ;  /* 0x0000000708197892 */ /* 0x000fe4000f8ec0ff */
[----:B------:R-:W-:Y:S02]  /*8b40*/  UIADD3 UR17, UPT, UPT, UR8, -0x1, URZ ;  /* 0xffffffff08117890 */ /* 0x000fe4000fffe0ff */
[----:B------:R-:W-:Y:S01]  /*8b50*/  IMAD.U32 R5, RZ, RZ, UR24 ;  /* 0x00000018ff057e24 */ /* 0x000fe2000f8e00ff */
[----:B------:R-:W-:Y:S01]  /*8b60*/  ULOP3.LUT UR28, UR8, 0x7ffffff0, URZ, 0xc0, !UPT ;  /* 0x7ffffff0081c7892 */ /* 0x000fe2000f8ec0ff */
[----:B------:R-:W-:Y:S01]  /*8b70*/  IMAD.U32 R6, RZ, RZ, UR25 ;  /* 0x00000019ff067e24 */ /* 0x000fe2000f8e00ff */
[----:B------:R-:W-:Y:S01]  /*8b80*/  ULOP3.LUT UR14, UR8, 0x3, URZ, 0xc0, !UPT ;  /* 0x00000003080e7892 */ /* 0x000fe2000f8ec0ff */
[----:B------:R-:W-:-:S02]  /*8b90*/  VIADD R5, R5, 0xffffffff ;  /* 0xffffffff05057836 */ /* 0x000fc40000000000 */
[----:B------:R-:W-:-:S09]  /*8ba0*/  VIADD R6, R6, 0xffffffff ;  /* 0xffffffff06067836 */ /* 0x000fd20000000000 */
.L_x_78:
[----:B------:R-:W-:-:S04]  /*8bb0*/  IADD3 R7, P0, PT, R2, UR10, RZ ;  /* 0x0000000a02077c10 */ /* 0x000fc8000ff1e0ff */
[----:B-1----:R-:W-:Y:S02]  /*8bc0*/  IADD3.X R9, PT, PT, RZ, UR27, RZ, P0, !PT ;  /* 0x0000001bff097c10 */ /* 0x002fe400087fe4ff */
[----:B------:R-:W-:-:S04]  /*8bd0*/  LEA R8, P0, R7, R3, 0x3 ;  /* 0x0000000307087211 */ /* 0x000fc800078018ff */
[----:B------:R-:W-:-:S06]  /*8be0*/  LEA.HI.X R9, R7, R4, R9, 0x3, P0 ;  /* 0x0000000407097211 */ /* 0x000fcc00000f1c09 */
[----:B------:R-:W5:Y:S01]  /*8bf0*/  LDG.E.64.CONSTANT R8, desc[UR18][R8.64] ;  /* 0x0000001208087981 */ /* 0x000f62000c1e9b00 */
[----:B0-----:R-:W0:Y:S01]  /*8c00*/  LDC R7, c[0x0][0x380] ;  /* 0x0000e000ff077b82 */ /* 0x001e220000000800 */
[----:B------:R-:W-:Y:S01]  /*8c10*/  IMAD.U32 R14, RZ, RZ, UR17 ;  /* 0x00000011ff0e7e24 */ /* 0x000fe2000f8e00ff */
[----:B------:R-:W-:Y:S01]  /*8c20*/  IADD3 R30, P0, PT, R2, UR15, RZ ;  /* 0x0000000f021e7c10 */ /* 0x000fe2000ff1e0ff */
[----:B------:R-:W-:-:S03]  /*8c30*/  UISETP.NE.AND UP0, UPT, UR24, URZ, UPT ;  /* 0x000000ff1800728c */ /* 0x000fc6000bf05270 */
[----:B------:R-:W-:Y:S01]  /*8c40*/  ISETP.GE.U32.AND P1, PT, R14, 0xf, PT ;  /* 0x0000000f0e00780c */ /* 0x000fe20003f26070 */
[----:B------:R-:W-:-:S12]  /*8c50*/  IMAD.X R31, RZ, RZ, UR5, P0 ;  /* 0x00000005ff1f7e24 */ /* 0x000fd800080e06ff */
[----:B------:R-:W-:Y:S05]  /*8c60*/  @!P1 BRA `(.L_x_67) ;  /* 0x0000000400d89947 */ /* 0x000fea0003800000 */
[----:B------:R-:W1:Y:S01]  /*8c70*/  LDC R35, c[0x0][0x398] ;  /* 0x0000e600ff237b82 */ /* 0x000e620000000800 */
[----:B------:R-:W-:-:S05]  /*8c80*/  UMOV UR4, URZ ;  /* 0x000000ff00047c82 */ /* 0x000fca0008000000 */
.L_x_68:
[----:B0-----:R-:W-:-:S05]  /*8c90*/  IADD3 R17, PT, PT, R7, -0x1, RZ ;  /* 0xffffffff07117810 */ /* 0x001fca0007ffe0ff */
[----:B-1----:R-:W-:-:S04]  /*8ca0*/  IMAD.WIDE.U32 R14, R17, R35, R30 ;  /* 0x00000023110e7225 */ /* 0x002fc800078e001e */
[----:B------:R-:W-:Y:S01]  /*8cb0*/  IMAD R17, R17, UR26, R15 ;  /* 0x0000001a11117c24 */ /* 0x000fe2000f8e020f */
[----:B------:R-:W-:-:S04]  /*8cc0*/  LEA R26, P0, R14, R3, 0x3 ;  /* 0x000000030e1a7211 */ /* 0x000fc800078018ff */
[----:B------:R-:W-:-:S06]  /*8cd0*/  LEA.HI.X R27, R14, R4, R17, 0x3, P0 ;  /* 0x000000040e1b7211 */ /* 0x000fcc00000f1c11 */
[----:B------:R-:W2:Y:S01]  /*8ce0*/  LDG.E.64.CONSTANT R26, desc[UR18][R26.64] ;  /* 0x000000121a1a7981 */ /* 0x000ea2000c1e9b00 */
[----:B------:R-:W-:-:S04]  /*8cf0*/  VIADD R17, R7, 0xfffffffe ;  /* 0xfffffffe07117836 */ /* 0x000fc80000000000 */
[----:B------:R-:W-:-:S04]  /*8d00*/  IMAD.WIDE.U32 R14, R17, R35, R30 ;  /* 0x00000023110e7225 */ /* 0x000fc800078e001e */
[----:B------:R-:W-:Y:S01]  /*8d10*/  IMAD R15, R17, UR26, R15 ;  /* 0x0000001a110f7c24 */ /* 0x000fe2000f8e020f */
[----:B------:R-:W-:Y:S01]  /*8d20*/  LEA R24, P0, R14, R3, 0x3 ;  /* 0x000000030e187211 */ /* 0x000fe200078018ff */
[----:B------:R-:W-:-:S03]  /*8d30*/  VIADD R17, R7, 0xfffffffd ;  /* 0xfffffffd07117836 */ /* 0x000fc60000000000 */
[----:B------:R-:W-:Y:S01]  /*8d40*/  LEA.HI.X R25, R14, R4, R15, 0x3, P0 ;  /* 0x000000040e197211 */ /* 0x000fe200000f1c0f */
[----:B------:R-:W-:-:S05]  /*8d50*/  IMAD.WIDE.U32 R14, R17, R35, R30 ;  /* 0x00000023110e7225 */ /* 0x000fca00078e001e */
[----:B------:R-:W3:Y:S01]  /*8d60*/  LDG.E.64.CONSTANT R24, desc[UR18][R24.64] ;  /* 0x0000001218187981 */ /* 0x000ee2000c1e9b00 */
[----:B------:R-:W-:Y:S01]  /*8d70*/  IMAD R15, R17, UR26, R15 ;  /* 0x0000001a110f7c24 */ /* 0x000fe2000f8e020f */
[C---:B------:R-:W-:Y:S02]  /*8d80*/  LEA R22, P0, R14.reuse, R3, 0x3 ;  /* 0x000000030e167211 */ /* 0x040fe400078018ff */
[----:B------:R-:W-:Y:S02]  /*8d90*/  IADD3 R17, PT, PT, R7, -0x4, RZ ;  /* 0xfffffffc07117810 */ /* 0x000fe40007ffe0ff */
[----:B------:R-:W-:-:S03]  /*8da0*/  LEA.HI.X R23, R14, R4, R15, 0x3, P0 ;  /* 0x000000040e177211 */ /* 0x000fc600000f1c0f */
[----:B------:R-:W-:-:S03]  /*8db0*/  IMAD.WIDE.U32 R14, R17, R35, R30 ;  /* 0x00000023110e7225 */ /* 0x000fc600078e001e */
[----:B------:R-:W4:Y:S01]  /*8dc0*/  LDG.E.64.CONSTANT R22, desc[UR18][R22.64] ;  /* 0x0000001216167981 */ /* 0x000f22000c1e9b00 */
[----:B------:R-:W-:Y:S01]  /*8dd0*/  IMAD R15, R17, UR26, R15 ;  /* 0x0000001a110f7c24 */ /* 0x000fe2000f8e020f */
[----:B------:R-:W-:Y:S01]  /*8de0*/  LEA R28, P0, R14, R3, 0x3 ;  /* 0x000000030e1c7211 */ /* 0x000fe200078018ff */
[----:B------:R-:W-:-:S03]  /*8df0*/  VIADD R17, R7, 0xfffffffb ;  /* 0xfffffffb07117836 */ /* 0x000fc60000000000 */
[----:B------:R-:W-:Y:S01]  /*8e00*/  LEA.HI.X R29, R14, R4, R15, 0x3, P0 ;  /* 0x000000040e1d7211 */ /* 0x000fe200000f1c0f */
[----:B------:R-:W-:-:S04]  /*8e10*/  IMAD.WIDE.U32 R18, R17, R35, R30 ;  /* 0x0000002311127225 */ /* 0x000fc800078e001e */
[----:B------:R-:W-:Y:S01]  /*8e20*/  IMAD R17, R17, UR26, R19 ;  /* 0x0000001a11117c24 */ /* 0x000fe2000f8e0213 */
[----:B------:R0:W4:Y:S01]  /*8e30*/  LDG.E.64.CONSTANT R14, desc[UR18][R28.64] ;  /* 0x000000121c0e7981 */ /* 0x000122000c1e9b00 */
[----:B------:R-:W-:Y:S01]  /*8e40*/  LEA R16, P0, R18, R3, 0x3 ;  /* 0x0000000312107211 */ /* 0x000fe200078018ff */
[----:B------:R-:W-:-:S03]  /*8e50*/  VIADD R21, R7, 0xfffffffa ;  /* 0xfffffffa07157836 */ /* 0x000fc60000000000 */
[----:B------:R-:W-:Y:S01]  /*8e60*/  LEA.HI.X R17, R18, R4, R17, 0x3, P0 ;  /* 0x0000000412117211 */ /* 0x000fe200000f1c11 */
[----:B------:R-:W-:-:S04]  /*8e70*/  IMAD.WIDE.U32 R18, R21, R35, R30 ;  /* 0x0000002315127225 */ /* 0x000fc800078e001e */
[----:B------:R-:W-:Y:S01]  /*8e80*/  IMAD R21, R21, UR26, R19 ;  /* 0x0000001a15157c24 */ /* 0x000fe2000f8e0213 */
[----:B------:R-:W-:Y:S01]  /*8e90*/  IADD3 R19, PT, PT, R7, -0x7, RZ ;  /* 0xfffffff907137810 */ /* 0x000fe20007ffe0ff */
[----:B------:R-:W4:Y:S01]  /*8ea0*/  LDG.E.64.CONSTANT R16, desc[UR18][R16.64] ;  /* 0x0000001210107981 */ /* 0x000f22000c1e9b00 */
[----:B------:R-:W-:-:S03]  /*8eb0*/  LEA R20, P0, R18, R3, 0x3 ;  /* 0x0000000312147211 */ /* 0x000fc600078018ff */
[----:B0-----:R-:W-:Y:S01]  /*8ec0*/  IMAD.WIDE.U32 R28, R19, R35, R30 ;  /* 0x00000023131c7225 */ /* 0x001fe200078e001e */
[----:B------:R-:W-:-:S03]  /*8ed0*/  LEA.HI.X R21, R18, R4, R21, 0x3, P0 ;  /* 0x0000000412157211 */ /* 0x000fc600000f1c15 */
[----:B------:R-:W-:Y:S01]  /*8ee0*/  IMAD R19, R19, UR26, R29 ;  /* 0x0000001a13137c24 */ /* 0x000fe2000f8e021d */
[C---:B------:R-:W-:Y:S02]  /*8ef0*/  LEA R18, P0, R28.reuse, R3, 0x3 ;  /* 0x000000031c127211 */ /* 0x040fe400078018ff */
[----:B------:R-:W4:Y:S02]  /*8f00*/  LDG.E.64.CONSTANT R20, desc[UR18][R20.64] ;  /* 0x0000001214147981 */ /* 0x000f24000c1e9b00 */
[----:B------:R-:W-:Y:S01]  /*8f10*/  LEA.HI.X R19, R28, R4, R19, 0x3, P0 ;  /* 0x000000041c137211 */ /* 0x000fe200000f1c13 */
[----:B------:R-:W-:-:S05]  /*8f20*/  VIADD R29, R7, 0xfffffff8 ;  /* 0xfffffff8071d7836 */ /* 0x000fca0000000000 */
        /* <DEDUP_REMOVED lines=11> */
[----:B------:R-:W-:-:S04]  /*8fe0*/  LEA R28, P0, R8, R3, 0x3 ;  /* 0x00000003081c7211 */ /* 0x000fc800078018ff */
[----:B------:R-:W-:Y:S01]  /*8ff0*/  LEA.HI.X R29, R8, R4, R27, 0x3, P0 ;  /* 0x00000004081d7211 */ /* 0x000fe200000f1c1b */
[----:B----4-:R-:W-:Y:S01]  /*9000*/  DFMA R24, R10, R24, R22 ;  /* 0x000000180a18722b */ /* 0x010fe20000000016 */
[----:B------:R-:W-:-:S04]  /*9010*/  IADD3 R27, PT, PT, R7, -0xa, RZ ;  /* 0xfffffff6071b7810 */ /* 0x000fc80007ffe0ff */
[----:B------:R-:W3:Y:S01]  /*9020*/  LDG.E.64.CONSTANT R28, desc[UR18][R28.64] ;  /* 0x000000121c1c7981 */ /* 0x000ee2000c1e9b00 */
[----:B------:R-:W-:-:S04]  /*9030*/  IMAD.WIDE.U32 R8, R27, R35, R30 ;  /* 0x000000231b087225 */ /* 0x000fc800078e001e */
[----:B------:R-:W-:Y:S01]  /*9040*/  IMAD R27, R27, UR26, R9 ;  /* 0x0000001a1b1b7c24 */ /* 0x000fe2000f8e0209 */
[----:B------:R-:W-:Y:S01]  /*9050*/  LEA R22, P0, R8, R3, 0x3 ;  /* 0x0000000308167211 */ /* 0x000fe200078018ff */
[----:B------:R-:W-:-:S03]  /*9060*/  DFMA R24, R10, R24, R14 ;  /* 0x000000180a18722b */ /* 0x000fc6000000000e */
[----:B------:R-:W-:Y:S01]  /*9070*/  LEA.HI.X R23, R8, R4, R27, 0x3, P0 ;  /* 0x0000000408177211 */ /* 0x000fe200000f1c1b */
[----:B------:R-:W-:-:S04]  /*9080*/  VIADD R27, R7, 0xfffffff5 ;  /* 0xfffffff5071b7836 */ /* 0x000fc80000000000 */
[----:B------:R-:W-:-:S04]  /*9090*/  IMAD.WIDE.U32 R8, R27, R35, R30 ;  /* 0x000000231b087225 */ /* 0x000fc800078e001e */
[----:B------:R-:W-:Y:S01]  /*90a0*/  IMAD R27, R27, UR26, R9 ;  /* 0x0000001a1b1b7c24 */ /* 0x000fe2000f8e0209 */
[----:B------:R-:W-:Y:S01]  /*90b0*/  LEA R14, P0, R8, R3, 0x3 ;  /* 0x00000003080e7211 */ /* 0x000fe200078018ff */
[----:B------:R-:W-:-:S03]  /*90c0*/  DFMA R24, R10, R24, R16 ;  /* 0x000000180a18722b */ /* 0x000fc60000000010 */
[----:B------:R-:W-:Y:S01]  /*90d0*/  LEA.HI.X R15, R8, R4, R27, 0x3, P0 ;  /* 0x00000004080f7211 */ /* 0x000fe200000f1c1b */
[----:B------:R-:W-:-:S04]  /*90e0*/  VIADD R27, R7, 0xfffffff4 ;  /* 0xfffffff4071b7836 */ /* 0x000fc80000000000 */
[C---:B------:R-:W-:Y:S01]  /*90f0*/  IMAD.WIDE.U32 R8, R27.reuse, R35, R30 ;  /* 0x000000231b087225 */ /* 0x040fe200078e001e */
[----:B------:R-:W-:Y:S01]  /*9100*/  DFMA R20, R10, R24, R20 ;  /* 0x000000180a14722b */ /* 0x000fe20000000014 */
[----:B------:R-:W4:Y:S02]  /*9110*/  LDG.E.64.CONSTANT R14, desc[UR18][R14.64] ;  /* 0x000000120e0e7981 */ /* 0x000f24000c1e9b00 */
[----:B------:R-:W-:Y:S01]  /*9120*/  IMAD R27, R27, UR26, R9 ;  /* 0x0000001a1b1b7c24 */ /* 0x000fe2000f8e0209 */
[----:B------:R-:W-:-:S04]  /*9130*/  LEA R16, P0, R8, R3, 0x3 ;  /* 0x0000000308107211 */ /* 0x000fc800078018ff */
[----:B------:R-:W-:Y:S01]  /*9140*/  LEA.HI.X R17, R8, R4, R27, 0x3, P0 ;  /* 0x0000000408117211 */ /* 0x000fe200000f1c1b */
[----:B------:R-:W-:Y:S01]  /*9150*/  DFMA R18, R10, R20, R18 ;  /* 0x000000140a12722b */ /* 0x000fe20000000012 */
[C---:B------:R-:W-:Y:S01]  /*9160*/  IADD3 R27, PT, PT, R7.reuse, -0xd, RZ ;  /* 0xfffffff3071b7810 */ /* 0x040fe20007ffe0ff */
[----:B------:R-:W-:-:S03]  /*9170*/  VIADD R21, R7, 0xfffffff2 ;  /* 0xfffffff207157836 */ /* 0x000fc60000000000 */
[----:B------:R-:W4:Y:S01]  /*9180*/  LDG.E.64.CONSTANT R16, desc[UR18][R16.64] ;  /* 0x0000001210107981 */ /* 0x000f22000c1e9b00 */
[----:B------:R-:W-:-:S04]  /*9190*/  IMAD.WIDE.U32 R8, R27, R35, R30 ;  /* 0x000000231b087225 */ /* 0x000fc800078e001e */
[----:B------:R-:W-:Y:S01]  /*91a0*/  IMAD R27, R27, UR26, R9 ;  /* 0x0000001a1b1b7c24 */ /* 0x000fe2000f8e0209 */
[----:B------:R-:W-:-:S04]  /*91b0*/  LEA R36, P0, R8, R3, 0x3 ;  /* 0x0000000308247211 */ /* 0x000fc800078018ff */
[----:B------:R-:W-:Y:S01]  /*91c0*/  LEA.HI.X R37, R8, R4, R27, 0x3, P0 ;  /* 0x0000000408257211 */ /* 0x000fe200000f1c1b */
[----:B------:R-:W-:-:S04]  /*91d0*/  IMAD.WIDE.U32 R8, R21, R35, R30 ;  /* 0x0000002315087225 */ /* 0x000fc800078e001e */
[----:B------:R-:W-:Y:S01]  /*91e0*/  IMAD R21, R21, UR26, R9 ;  /* 0x0000001a15157c24 */ /* 0x000fe2000f8e0209 */
[----:B------:R-:W-:-:S04]  /*91f0*/  LEA R24, P0, R8, R3, 0x3 ;  /* 0x0000000308187211 */ /* 0x000fc800078018ff */
[----:B------:R-:W-:Y:S02]  /*9200*/  LEA.HI.X R25, R8, R4, R21, 0x3, P0 ;  /* 0x0000000408197211 */ /* 0x000fe400000f1c15 */
[----:B------:R0:W4:Y:S04]  /*9210*/  LDG.E.64.CONSTANT R8, desc[UR18][R22.64] ;  /* 0x0000001216087981 */ /* 0x000128000c1e9b00 */
[----:B------:R-:W4:Y:S01]  /*9220*/  LDG.E.64.CONSTANT R24, desc[UR18][R24.64] ;  /* 0x0000001218187981 */ /* 0x000f22000c1e9b00 */
[----:B--2---:R-:W-:Y:S01]  /*9230*/  DFMA R32, R10, R18, R32 ;  /* 0x000000120a20722b */ /* 0x004fe20000000020 */
[----:B------:R-:W-:-:S04]  /*9240*/  VIADD R19, R7, 0xfffffff1 ;  /* 0xfffffff107137836 */ /* 0x000fc80000000000 */
[----:B------:R-:W-:-:S04]  /*9250*/  IMAD.WIDE.U32 R20, R19, R35, R30 ;  /* 0x0000002313147225 */ /* 0x000fc800078e001e */
[----:B------:R-:W-:Y:S01]  /*9260*/  IMAD R19, R19, UR26, R21 ;  /* 0x0000001a13137c24 */ /* 0x000fe2000f8e0215 */
[----:B------:R-:W-:-:S04]  /*9270*/  LEA R18, P0, R20, R3, 0x3 ;  /* 0x0000000314127211 */ /* 0x000fc800078018ff */
[----:B------:R-:W-:Y:S02]  /*9280*/  LEA.HI.X R19, R20, R4, R19, 0x3, P0 ;  /* 0x0000000414137211 */ /* 0x000fe400000f1c13 */
[----:B------:R-:W2:Y:S01]  /*9290*/  LDG.E.64.CONSTANT R20, desc[UR18][R36.64] ;  /* 0x0000001224147981 */ /* 0x000ea2000c1e9b00 */
[----:B------:R-:W-:-:S03]  /*92a0*/  IADD3 R7, PT, PT, R7, -0x10, RZ ;  /* 0xfffffff007077810 */ /* 0x000fc60007ffe0ff */
[----:B------:R-:W2:Y:S02]  /*92b0*/  LDG.E.64.CONSTANT R18, desc[UR18][R18.64] ;  /* 0x0000001212127981 */ /* 0x000ea4000c1e9b00 */
[----:B0-----:R-:W-:-:S04]  /*92c0*/  IMAD.WIDE.U32 R22, R7, R35, R30 ;  /* 0x0000002307167225 */ /* 0x001fc800078e001e */
[----:B------:R-:W-:Y:S01]  /*92d0*/  IMAD R23, R7, UR26, R23 ;  /* 0x0000001a07177c24 */ /* 0x000fe2000f8e0217 */
[----:B------:R-:W-:-:S04]  /*92e0*/  LEA R26, P0, R22, R3, 0x3 ;  /* 0x00000003161a7211 */ /* 0x000fc800078018ff */
[----:B------:R-:W-:-:S06]  /*92f0*/  LEA.HI.X R27, R22, R4, R23, 0x3, P0 ;  /* 0x00000004161b7211 */ /* 0x000fcc00000f1c17 */
[----:B------:R-:W2:Y:S01]  /*9300*/  LDG.E.64.CONSTANT R26, desc[UR18][R26.64] ;  /* 0x000000121a1a7981 */ /* 0x000ea2000c1e9b00 */
[----:B---3--:R-:W-:Y:S01]  /*9310*/  DFMA R28, R10, R32, R28 ;  /* 0x000000200a1c722b */ /* 0x008fe2000000001c */
[----:B------:R-:W-:-:S07]  /*9320*/  UIADD3 UR4, UPT, UPT, UR4, 0x10, URZ ;  /* 0x0000001004047890 */ /* 0x000fce000fffe0ff */
[----:B----4-:R-:W-:-:S08]  /*9330*/  DFMA R8, R10, R28, R8 ;  /* 0x0000001c0a08722b */ /* 0x010fd00000000008 */
[----:B------:R-:W-:-:S08]  /*9340*/  DFMA R8, R10, R8, R14 ;  /* 0x000000080a08722b */ /* 0x000fd0000000000e */
[----:B------:R-:W-:Y:S01]  /*9350*/  DFMA R8, R10, R8, R16 ;  /* 0x000000080a08722b */ /* 0x000fe20000000010 */
[----:B------:R-:W-:-:S05]  /*9360*/  IMAD.U32 R14, RZ, RZ, UR4 ;  /* 0x00000004ff0e7e24 */ /* 0x000fca000f8e00ff */
[----:B------:R-:W-:Y:S02]  /*9370*/  ISETP.NE.AND P0, PT, R14, UR28, PT ;  /* 0x0000001c0e007c0c */ /* 0x000fe4000bf05270 */
[----:B--2---:R-:W-:-:S08]  /*9380*/  DFMA R8, R10, R8, R20 ;  /* 0x000000080a08722b */ /* 0x004fd00000000014 */
[----:B------:R-:W-:-:S08]  /*9390*/  DFMA R8, R10, R8, R24 ;  /* 0x000000080a08722b */ /* 0x000fd00000000018 */
[----:B------:R-:W-:-:S08]  /*93a0*/  DFMA R8, R10, R8, R18 ;  /* 0x000000080a08722b */ /* 0x000fd00000000012 */
[----:B------:R-:W-:Y:S01]  /*93b0*/  DFMA R8, R10, R8, R26 ;  /* 0x000000080a08722b */ /* 0x000fe2000000001a */
[----:B------:R-:W-:Y:S10]  /*93c0*/  @P0 BRA `(.L_x_68) ;  /* 0xfffffff800300947 */ /* 0x000ff4000383ffff */
.L_x_67:
[----:B------:R-:W-:Y:S05]  /*93d0*/  BRA.U !UP0, `(.L_x_69) ;  /* 0x0000000508ec7547 */ /* 0x000fea000b800000 */
[----:B------:R-:W-:Y:S01]  /*93e0*/  ISETP.GE.U32.AND P0, PT, R5, 0x7, PT ;  /* 0x000000070500780c */ /* 0x000fe20003f06070 */
[----:B------:R-:W-:-:S12]  /*93f0*/  UISETP.NE.AND UP0, UPT, UR25, URZ, UPT ;  /* 0x000000ff1900728c */ /* 0x000fd8000bf05270 */
[----:B------:R-:W-:Y:S05]  /*9400*/  @!P0 BRA `(.L_x_70) ;  /* 0x0000000000e48947 */ /* 0x000fea0003800000 */
[----:B------:R-:W1:Y:S01]  /*9410*/  LDC R33, c[0x0][0x398] ;  /* 0x0000e600ff217b82 */ /* 0x000e620000000800 */
[C---:B0-----:R-:W-:Y:S01]  /*9420*/  IADD3 R19, PT, PT, R7.reuse, -0x2, RZ ;  /* 0xfffffffe07137810 */ /* 0x041fe20007ffe0ff */
[C---:B------:R-:W-:Y:S02]  /*9430*/  VIADD R17, R7.reuse, 0xffffffff ;  /* 0xffffffff07117836 */ /* 0x040fe40000000000 */
[----:B------:R-:W-:Y:S02]  /*9440*/  VIADD R23, R7, 0xfffffffd ;  /* 0xfffffffd07177836 */ /* 0x000fe40000000000 */
[----:B-1----:R-:W-:-:S04]  /*9450*/  IMAD.WIDE.U32 R20, R17, R33, R30 ;  /* 0x0000002111147225 */ /* 0x002fc800078e001e */
[----:B------:R-:W-:Y:S01]  /*9460*/  IMAD.WIDE.U32 R14, R19, R33, R30 ;  /* 0x00000021130e7225 */ /* 0x000fe200078e001e */
[----:B------:R-:W-:-:S03]  /*9470*/  LEA R28, P0, R20, R3, 0x3 ;  /* 0x00000003141c7211 */ /* 0x000fc600078018ff */
[----:B------:R-:W-:Y:S01]  /*9480*/  IMAD R25, R17, UR26, R21 ;  /* 0x0000001a11197c24 */ /* 0x000fe2000f8e0215 */
[----:B------:R-:W-:Y:S01]  /*9490*/  LEA R18, P1, R14, R3, 0x3 ;  /* 0x000000030e127211 */ /* 0x000fe200078218ff */
[----:B------:R-:W-:Y:S02]  /*94a0*/  IMAD R19, R19, UR26, R15 ;  /* 0x0000001a13137c24 */ /* 0x000fe4000f8e020f */
[----:B------:R-:W-:Y:S01]  /*94b0*/  IMAD.WIDE.U32 R16, R23, R33, R30 ;  /* 0x0000002117107225 */ /* 0x000fe200078e001e */
[-C--:B------:R-:W-:Y:S02]  /*94c0*/  LEA.HI.X R29, R20, R4.reuse, R25, 0x3, P0 ;  /* 0x00000004141d7211 */ /* 0x080fe400000f1c19 */
[-C--:B------:R-:W-:Y:S01]  /*94d0*/  LEA.HI.X R19, R14, R4.reuse, R19, 0x3, P1 ;  /* 0x000000040e137211 */ /* 0x080fe200008f1c13 */
[----:B------:R-:W-:Y:S01]  /*94e0*/  VIADD R21, R7, 0xfffffffc ;  /* 0xfffffffc07157836 */ /* 0x000fe20000000000 */
[C---:B------:R-:W-:Y:S01]  /*94f0*/  LEA R34, P0, R16.reuse, R3, 0x3 ;  /* 0x0000000310227211 */ /* 0x040fe200078018ff */
[----:B------:R-:W-:Y:S01]  /*9500*/  IMAD R17, R23, UR26, R17 ;  /* 0x0000001a17117c24 */ /* 0x000fe2000f8e0211 */
[----:B------:R-:W-:Y:S01]  /*9510*/  IADD3 R23, PT, PT, R7, -0x5, RZ ;  /* 0xfffffffb07177810 */ /* 0x000fe20007ffe0ff */
[C---:B------:R-:W-:Y:S01]  /*9520*/  IMAD.WIDE.U32 R14, R21.reuse, R33, R30 ;  /* 0x00000021150e7225 */ /* 0x040fe200078e001e */
[----:B------:R-:W2:Y:S02]  /*9530*/  LDG.E.64.CONSTANT R18, desc[UR18][R18.64] ;  /* 0x0000001212127981 */ /* 0x000ea4000c1e9b00 */
[----:B------:R-:W-:Y:S01]  /*9540*/  LEA.HI.X R35, R16, R4, R17, 0x3, P0 ;  /* 0x0000000410237211 */ /* 0x000fe200000f1c11 */
[----:B------:R-:W-:Y:S01]  /*9550*/  IMAD R21, R21, UR26, R15 ;  /* 0x0000001a15157c24 */ /* 0x000fe2000f8e020f */
[----:B------:R-:W-:Y:S01]  /*9560*/  LEA R26, P0, R14, R3, 0x3 ;  /* 0x000000030e1a7211 */ /* 0x000fe200078018ff */
[----:B------:R-:W-:-:S03]  /*9570*/  IMAD.WIDE.U32 R16, R23, R33, R30 ;  /* 0x0000002117107225 */ /* 0x000fc600078e001e */
[----:B------:R-:W-:Y:S01]  /*9580*/  LEA.HI.X R27, R14, R4, R21, 0x3, P0 ;  /* 0x000000040e1b7211 */ /* 0x000fe200000f1c15 */
[----:B------:R-:W-:Y:S01]  /*9590*/  IMAD R23, R23, UR26, R17 ;  /* 0x0000001a17177c24 */ /* 0x000fe2000f8e0211 */
[----:B------:R-:W-:Y:S01]  /*95a0*/  LEA R14, P0, R16, R3, 0x3 ;  /* 0x00000003100e7211 */ /* 0x000fe200078018ff */
[----:B------:R-:W-:-:S03]  /*95b0*/  VIADD R21, R7, 0xfffffffa ;  /* 0xfffffffa07157836 */ /* 0x000fc60000000000 */
[----:B------:R-:W-:Y:S01]  /*95c0*/  LEA.HI.X R15, R16, R4, R23, 0x3, P0 ;  /* 0x00000004100f7211 */ /* 0x000fe200000f1c17 */
[----:B------:R-:W3:Y:S04]  /*95d0*/  LDG.E.64.CONSTANT R26, desc[UR18][R26.64] ;  /* 0x000000121a1a7981 */ /* 0x000ee8000c1e9b00 */
[----:B------:R0:W4:Y:S01]  /*95e0*/  LDG.E.64.CONSTANT R16, desc[UR18][R28.64] ;  /* 0x000000121c107981 */ /* 0x000122000c1e9b00 */
[----:B------:R-:W-:-:S03]  /*95f0*/  IMAD.WIDE.U32 R22, R21, R33, R30 ;  /* 0x0000002115167225 */ /* 0x000fc600078e001e */
[----:B------:R-:W3:Y:S01]  /*9600*/  LDG.E.64.CONSTANT R14, desc[UR18][R14.64] ;  /* 0x000000120e0e7981 */ /* 0x000ee2000c1e9b00 */
[----:B------:R-:W-:Y:S01]  /*9610*/  IMAD R21, R21, UR26, R23 ;  /* 0x0000001a15157c24 */ /* 0x000fe2000f8e0217 */
[----:B------:R-:W-:-:S04]  /*9620*/  LEA R20, P0, R22, R3, 0x3 ;  /* 0x0000000316147211 */ /* 0x000fc800078018ff */
[----:B------:R-:W-:Y:S02]  /*9630*/  LEA.HI.X R21, R22, R4, R21, 0x3, P0 ;  /* 0x0000000416157211 */ /* 0x000fe400000f1c15 */
[----:B------:R-:W3:Y:S01]  /*9640*/  LDG.E.64.CONSTANT R22, desc[UR18][R34.64] ;  /* 0x0000001222167981 */ /* 0x000ee2000c1e9b00 */
[----:B------:R-:W-:-:S03]  /*9650*/  VIADD R37, R7, 0xfffffff9 ;  /* 0xfffffff907257836 */ /* 0x000fc60000000000 */
[----:B------:R-:W3:Y:S01]  /*9660*/  LDG.E.64.CONSTANT R20, desc[UR18][R20.64] ;  /* 0x0000001214147981 */ /* 0x000ee2000c1e9b00 */
[----:B------:R-:W-:Y:S01]  /*9670*/  IMAD.WIDE.U32 R24, R37, R33, R30 ;  /* 0x0000002125187225 */ /* 0x000fe200078e001e */
[----:B------:R-:W-:-:S03]  /*9680*/  IADD3 R7, PT, PT, R7, -0x8, RZ ;  /* 0xfffffff807077810 */ /* 0x000fc60007ffe0ff */
[----:B------:R-:W-:Y:S01]  /*9690*/  IMAD R37, R37, UR26, R25 ;  /* 0x0000001a25257c24 */ /* 0x000fe2000f8e0219 */
[----:B0-----:R-:W-:-:S04]  /*96a0*/  LEA R28, P0, R24, R3, 0x3 ;  /* 0x00000003181c7211 */ /* 0x001fc800078018ff */
[----:B------:R-:W-:Y:S01]  /*96b0*/  LEA.HI.X R29, R24, R4, R37, 0x3, P0 ;  /* 0x00000004181d7211 */ /* 0x000fe200000f1c25 */
[----:B------:R-:W-:-:S04]  /*96c0*/  IMAD.WIDE.U32 R24, R7, R33, R30 ;  /* 0x0000002107187225 */ /* 0x000fc800078e001e */
[----:B------:R-:W-:Y:S01]  /*96d0*/  IMAD R25, R7, UR26, R25 ;  /* 0x0000001a07197c24 */ /* 0x000fe2000f8e0219 */
[C---:B------:R-:W-:Y:S01]  /*96e0*/  LEA R32, P0, R24.reuse, R3, 0x3 ;  /* 0x0000000318207211 */ /* 0x040fe200078018ff */
[----:B------:R-:W3:Y:S03]  /*96f0*/  LDG.E.64.CONSTANT R28, desc[UR18][R28.64] ;  /* 0x000000121c1c7981 */ /* 0x000ee6000c1e9b00 */
[----:B------:R-:W-:-:S06]  /*9700*/  LEA.HI.X R33, R24, R4, R25, 0x3, P0 ;  /* 0x0000000418217211 */ /* 0x000fcc00000f1c19 */
[----:B------:R-:W3:Y:S01]  /*9710*/  LDG.E.64.CONSTANT R32, desc[UR18][R32.64] ;  /* 0x0000001220207981 */ /* 0x000ee2000c1e9b00 */
[----:B----45:R-:W-:-:S08]  /*9720*/  DFMA R16, R10, R8, R16 ;  /* 0x000000080a10722b */ /* 0x030fd00000000010 */
[----:B--2---:R-:W-:-:S08]  /*9730*/  DFMA R16, R10, R16, R18 ;  /* 0x000000100a10722b */ /* 0x004fd00000000012 */
[----:B---3--:R-:W-:-:S08]  /*9740*/  DFMA R16, R10, R16, R22 ;  /* 0x000000100a10722b */ /* 0x008fd00000000016 */
[----:B------:R-:W-:-:S08]  /*9750*/  DFMA R16, R10, R16, R26 ;  /* 0x000000100a10722b */ /* 0x000fd0000000001a */
[----:B------:R-:W-:-:S08]  /*9760*/  DFMA R14, R10, R16, R14 ;  /* 0x000000100a0e722b */ /* 0x000fd0000000000e */
[----:B------:R-:W-:-:S08]  /*9770*/  DFMA R14, R10, R14, R20 ;  /* 0x0000000e0a0e722b */ /* 0x000fd00000000014 */
[----:B------:R-:W-:-:S08]  /*9780*/  DFMA R14, R10, R14, R28 ;  /* 0x0000000e0a0e722b */ /* 0x000fd0000000001c */
[----:B------:R-:W-:-:S11]  /*9790*/  DFMA R8, R10, R14, R32 ;  /* 0x0000000e0a08722b */ /* 0x000fd60000000020 */
.L_x_70:
[----:B------:R-:W-:Y:S05]  /*97a0*/  BRA.U !UP0, `(.L_x_69) ;  /* 0x0000000108f87547 */ /* 0x000fea000b800000 */
[----:B------:R-:W-:Y:S01]  /*97b0*/  ISETP.GE.U32.AND P0, PT, R6, 0x3, PT ;  /* 0x000000030600780c */ /* 0x000fe20003f06070 */
[----:B------:R-:W-:-:S12]  /*97c0*/  UISETP.NE.AND UP0, UPT, UR14, URZ, UPT ;  /* 0x000000ff0e00728c */ /* 0x000fd8000bf05270 */
[----:B------:R-:W-:Y:S05]  /*97d0*/  @!P0 BRA `(.L_x_71) ;  /* 0x00000000007c8947 */ /* 0x000fea0003800000 */
[----:B------:R-:W1:Y:S01]  /*97e0*/  LDC R27, c[0x0][0x398] ;  /* 0x0000e600ff1b7b82 */ /* 0x000e620000000800 */
[----:B------:R-:W-:Y:S01]  /*97f0*/  MOV R17, R31 ;  /* 0x0000001f00117202 */ /* 0x000fe20000000f00 */
[C---:B0-----:R-:W-:Y:S02]  /*9800*/  VIADD R19, R7.reuse, 0xffffffff ;  /* 0xffffffff07137836 */ /* 0x041fe40000000000 */
[----:B------:R-:W-:Y:S02]  /*9810*/  IMAD.MOV.U32 R16, RZ, RZ, R30 ;  /* 0x000000ffff107224 */ /* 0x000fe400078e001e */
[C---:B------:R-:W-:Y:S02]  /*9820*/  VIADD R21, R7.reuse, 0xfffffffe ;  /* 0xfffffffe07157836 */ /* 0x040fe40000000000 */
[----:B------:R-:W-:Y:S02]  /*9830*/  VIADD R29, R7, 0xfffffffd ;  /* 0xfffffffd071d7836 */ /* 0x000fe40000000000 */
[----:B-1----:R-:W-:-:S04]  /*9840*/  IMAD.WIDE.U32 R14, R19, R27, R16 ;  /* 0x0000001b130e7225 */ /* 0x002fc800078e0010 */
[----:B------:R-:W-:Y:S01]  /*9850*/  IMAD R15, R19, UR26, R15 ;  /* 0x0000001a130f7c24 */ /* 0x000fe2000f8e020f */
[----:B------:R-:W-:Y:S01]  /*9860*/  LEA R24, P0, R14, R3, 0x3 ;  /* 0x000000030e187211 */ /* 0x000fe200078018ff */
[----:B------:R-:W-:-:S03]  /*9870*/  IMAD.WIDE.U32 R18, R21, R27, R16 ;  /* 0x0000001b15127225 */ /* 0x000fc600078e0010 */
[-C--:B------:R-:W-:Y:S01]  /*9880*/  LEA.HI.X R25, R14, R4.reuse, R15, 0x3, P0 ;  /* 0x000000040e197211 */ /* 0x080fe200000f1c0f */
[----:B------:R-:W-:Y:S01]  /*9890*/  IMAD R21, R21, UR26, R19 ;  /* 0x0000001a15157c24 */ /* 0x000fe2000f8e0213 */
[C---:B------:R-:W-:Y:S01]  /*98a0*/  LEA R20, P0, R18.reuse, R3, 0x3 ;  /* 0x0000000312147211 */ /* 0x040fe200078018ff */
[C---:B------:R-:W-:Y:S02]  /*98b0*/  IMAD.WIDE.U32 R22, R29.reuse, R27, R16 ;  /* 0x0000001b1d167225 */ /* 0x040fe400078e0010 */
[----:B------:R-:W2:Y:S01]  /*98c0*/  LDG.E.64.CONSTANT R14, desc[UR18][R24.64] ;  /* 0x00000012180e7981 */ /* 0x000ea2000c1e9b00 */
[----:B------:R-:W-:Y:S01]  /*98d0*/  LEA.HI.X R21, R18, R4, R21, 0x3, P0 ;  /* 0x0000000412157211 */ /* 0x000fe200000f1c15 */
[----:B------:R-:W-:Y:S01]  /*98e0*/  IMAD R29, R29, UR26, R23 ;  /* 0x0000001a1d1d7c24 */ /* 0x000fe2000f8e0217 */
[----:B------:R-:W-:Y:S02]  /*98f0*/  IADD3 R7, PT, PT, R7, -0x4, RZ ;  /* 0xfffffffc07077810 */ /* 0x000fe40007ffe0ff */
[----:B------:R-:W-:-:S02]  /*9900*/  LEA R18, P0, R22, R3, 0x3 ;  /* 0x0000000316127211 */ /* 0x000fc400078018ff */
[----:B------:R-:W3:Y:S01]  /*9910*/  LDG.E.64.CONSTANT R20, desc[UR18][R20.64] ;  /* 0x0000001214147981 */ /* 0x000ee2000c1e9b00 */
[----:B------:R-:W-:Y:S01]  /*9920*/  IMAD.WIDE.U32 R16, R7, R27, R16 ;  /* 0x0000001b07107225 */ /* 0x000fe200078e0010 */
[----:B------:R-:W-:-:S03]  /*9930*/  LEA.HI.X R19, R22, R4, R29, 0x3, P0 ;  /* 0x0000000416137211 */ /* 0x000fc600000f1c1d */
[----:B------:R-:W-:Y:S01]  /*9940*/  IMAD R17, R7, UR26, R17 ;  /* 0x0000001a07117c24 */ /* 0x000fe2000f8e0211 */
        /* <DEDUP_REMOVED lines=8> */
.L_x_71:
[----:B------:R-:W-:Y:S05]  /*99d0*/  BRA.U !UP0, `(.L_x_69) ;  /* 0x00000001086c7547 */ /* 0x000fea000b800000 */
[----:B------:R-:W1:Y:S01]  /*99e0*/  LDC R19, c[0x0][0x398] ;  /* 0x0000e600ff137b82 */ /* 0x000e620000000800 */
[----:B0-----:R-:W-:-:S04]  /*99f0*/  VIADD R17, R7, 0xffffffff ;  /* 0xffffffff07117836 */ /* 0x001fc80000000000 */
[----:B-1----:R-:W-:-:S04]  /*9a00*/  IMAD.WIDE.U32 R14, R17, R19, R30 ;  /* 0x00000013110e7225 */ /* 0x002fc800078e001e */
[----:B------:R-:W-:Y:S01]  /*9a10*/  IMAD R17, R17, UR26, R15 ;  /* 0x0000001a11117c24 */ /* 0x000fe2000f8e020f */
[----:B------:R-:W-:-:S04]  /*9a20*/  LEA R16, P0, R14, R3, 0x3 ;  /* 0x000000030e107211 */ /* 0x000fc800078018ff */
[----:B------:R-:W-:-:S05]  /*9a30*/  LEA.HI.X R17, R14, R4, R17, 0x3, P0 ;  /* 0x000000040e117211 */ /* 0x000fca00000f1c11 */
        /* <DEDUP_REMOVED lines=10> */
[----:B------:R-:W-:-:S07]  /*9ae0*/  LEA R18, P0, R14, R3, 0x3 ;  /* 0x000000030e127211 */ /* 0x000fce00078018ff */
[----:B------:R-:W-:-:S04]  /*9af0*/  @P1 VIADD R7, R7, 0xfffffffd ;  /* 0xfffffffd07071836 */ /* 0x000fc80000000000 */
[----:B------:R-:W-:Y:S01]  /*9b00*/  @P1 IMAD.WIDE.U32 R30, R7, R19, R30 ;  /* 0x00000013071e1225 */ /* 0x000fe200078e001e */
[----:B------:R-:W-:-:S03]  /*9b10*/  LEA.HI.X R19, R14, R4, R17, 0x3, P0 ;  /* 0x000000040e137211 */ /* 0x000fc600000f1c11 */
[----:B------:R-:W-:Y:S01]  /*9b20*/  @P1 IMAD R7, R7, UR26, R31 ;  /* 0x0000001a07071c24 */ /* 0x000fe2000f8e021f */
[C---:B------:R-:W-:Y:S01]  /*9b30*/  @P1 LEA R16, P0, R30.reuse, R3, 0x3 ;  /* 0x000000031e101211 */ /* 0x040fe200078018ff */
[----:B------:R-:W2:Y:S03]  /*9b40*/  LDG.E.64.CONSTANT R14, desc[UR18][R18.64] ;  /* 0x00000012120e7981 */ /* 0x000ea6000c1e9b00 */
[----:B------:R-:W-:-:S06]  /*9b50*/  @P1 LEA.HI.X R17, R30, R4, R7, 0x3, P0 ;  /* 0x000000041e111211 */ /* 0x000fcc00000f1c07 */
[----:B------:R-:W3:Y:S01]  /*9b60*/  @P1 LDG.E.64.CONSTANT R16, desc[UR18][R16.64] ;  /* 0x0000001210101981 */ /* 0x000ee2000c1e9b00 */
[----:B--2---:R-:W-:-:S08]  /*9b70*/  DFMA R8, R10, R8, R14 ;  /* 0x000000080a08722b */ /* 0x004fd0000000000e */
[----:B---3--:R-:W-:-:S11]  /*9b80*/  @P1 DFMA R8, R10, R8, R16 ;  /* 0x000000080a08122b */ /* 0x008fd60000000010 */
.L_x_69:
[----:B0-----:R-:W-:Y:S01]  /*9b90*/  IADD3 R7, P0, PT, R2, UR20, RZ ;  /* 0x0000001402077c10 */ /* 0x001fe2000ff1e0ff */
[----:B------:R-:W0:Y:S03]  /*9ba0*/  LDCU UR12, c[0x0][0x384] ;  /* 0x00007080ff0c77ac */ /* 0x000e260008000800 */
[----:B------:R-:W-:-:S09]  /*9bb0*/  IADD3.X R30, PT, PT, RZ, UR11, RZ, P0, !PT ;  /* 0x0000000bff1e7c10 */ /* 0x000fd200087fe4ff */
.L_x_77:
[----:B0-----:R-:W-:Y:S01]  /*9bc0*/  UMOV UR13, UR12 ;  /* 0x0000000c000d7c82 */ /* 0x001fe20008000000 */
[----:B------:R-:W-:Y:S01]  /*9bd0*/  UIADD3 UR12, UPT, UPT, UR12, -0x1, URZ ;  /* 0xffffffff0c0c7890 */ /* 0x000fe2000fffe0ff */
[----:B------:R-:W-:Y:S01]  /*9be0*/  UMOV UR8, UR22 ;  /* 0x0000001600087c82 */ /* 0x000fe20008000000 */
[----:B------:R-:W-:Y:S02]  /*9bf0*/  UMOV UR9, UR16 ;  /* 0x0000001000097c82 */ /* 0x000fe40008000000 */
[----:B------:R-:W-:Y:S02]  /*9c00*/  UIMAD UR4, UR7, UR12, URZ ;  /* 0x0000000c070472a4 */ /* 0x000fe4000f8e02ff */
[----:B------:R-:W-:-:S04]  /*9c10*/  UIMAD.WIDE.U32 UR8, UR6, UR12, UR8 ;  /* 0x0000000c060872a5 */ /* 0x000fc8000f8e0008 */
[----:B------:R-:W-:Y:S02]  /*9c20*/  UIADD3 UR4, UPT, UPT, UR9, UR4, URZ ;  /* 0x0000000409047290 */ /* 0x000fe4000fffe0ff */
[----:B------:R-:W-:-:S04]  /*9c30*/  IADD3 R14, P0, PT, R7, UR8, RZ ;  /* 0x00000008070e7c10 */ /* 0x000fc8000ff1e0ff */
[----:B------:R-:W-:Y:S02]  /*9c40*/  IADD3.X R15, PT, PT, R30, UR4, RZ, P0, !PT ;  /* 0x000000041e0f7c10 */ /* 0x000fe400087fe4ff */
[----:B------:R-:W-:-:S04]  /*9c50*/  LEA R18, P0, R14, R3, 0x3 ;  /* 0x000000030e127211 */ /* 0x000fc800078018ff */
[----:B------:R-:W-:-:S06]  /*9c60*/  LEA.HI.X R19, R14, R4, R15, 0x3, P0 ;  /* 0x000000040e137211 */ /* 0x000fcc00000f1c0f */
[----:B-----5:R-:W5:Y:S01]  /*9c70*/  LDG.E.64.CONSTANT R18, desc[UR18][R18.64] ;  /* 0x0000001212127981 */ /* 0x020f62000c1e9b00 */
[----:B------:R-:W0:Y:S01]  /*9c80*/  LDC R31, c[0x0][0x380] ;  /* 0x0000e000ff1f7b82 */ /* 0x000e220000000800 */
[----:B------:R-:W-:Y:S01]  /*9c90*/  IMAD.U32 R14, RZ, RZ, UR17 ;  /* 0x00000011ff0e7e24 */ /* 0x000fe2000f8e00ff */
[----:B------:R-:W-:Y:S01]  /*9ca0*/  IADD3 R28, P0, PT, R2, UR8, RZ ;  /* 0x00000008021c7c10 */ /* 0x000fe2000ff1e0ff */
[----:B------:R-:W-:-:S03]  /*9cb0*/  UISETP.NE.AND UP0, UPT, UR24, URZ, UPT ;  /* 0x000000ff1800728c */ /* 0x000fc6000bf05270 */
[----:B------:R-:W-:Y:S01]  /*9cc0*/  ISETP.GE.U32.AND P1, PT, R14, 0xf, PT ;  /* 0x0000000f0e00780c */ /* 0x000fe20003f26070 */
[----:B------:R-:W-:-:S12]  /*9cd0*/  IMAD.X R29, RZ, RZ, UR4, P0 ;  /* 0x00000004ff1d7e24 */ /* 0x000fd800080e06ff */
[----:B------:R-:W-:Y:S05]  /*9ce0*/  @!P1 BRA `(.L_x_72) ;  /* 0x0000000400d89947 */ /* 0x000fea0003800000 */
[----:B------:R-:W-:-:S05]  /*9cf0*/  UMOV UR4, URZ ;  /* 0x000000ff00047c82 */ /* 0x000fca0008000000 */
.L_x_73:
[----:B------:R-:W1:Y:S01]  /*9d00*/  LDC R33, c[0x0][0x398] ;  /* 0x0000e600ff217b82 */ /* 0x000e620000000800 */
[C---:B0-----:R-:W-:Y:S01]  /*9d10*/  IADD3 R17, PT, PT, R31.reuse, -0x1, RZ ;  /* 0xffffffff1f117810 */ /* 0x041fe20007ffe0ff */
[----:B------:R-:W-:-:S04]  /*9d20*/  VIADD R21, R31, 0xfffffffd ;  /* 0xfffffffd1f157836 */ /* 0x000fc80000000000 */
[----:B-1----:R-:W-:-:S04]  /*9d30*/  IMAD.WIDE.U32 R14, R17, R33, R28 ;  /* 0x00000021110e7225 */ /* 0x002fc800078e001c */
[----:B------:R-:W-:Y:S01]  /*9d40*/  IMAD R15, R17, UR26, R15 ;  /* 0x0000001a110f7c24 */ /* 0x000fe2000f8e020f */
[----:B------:R-:W-:Y:S01]  /*9d50*/  LEA R26, P0, R14, R3, 0x3 ;  /* 0x000000030e1a7211 */ /* 0x000fe200078018ff */
[----:B------:R-:W-:-:S03]  /*9d60*/  VIADD R17, R31, 0xfffffffe ;  /* 0xfffffffe1f117836 */ /* 0x000fc60000000000 */
[----:B------:R-:W-:Y:S01]  /*9d70*/  LEA.HI.X R27, R14, R4, R15, 0x3, P0 ;  /* 0x000000040e1b7211 */ /* 0x000fe200000f1c0f */
[----:B------:R-:W-:-:S04]  /*9d80*/  IMAD.WIDE.U32 R14, R17, R33, R28 ;  /* 0x00000021110e7225 */ /* 0x000fc800078e001c */
[----:B------:R-:W-:Y:S01]  /*9d90*/  IMAD R15, R17, UR26, R15 ;  /* 0x0000001a110f7c24 */ /* 0x000fe2000f8e020f */
[C---:B------:R-:W-:Y:S01]  /*9da0*/  LEA R24, P0, R14.reuse, R3, 0x3 ;  /* 0x000000030e187211 */ /* 0x040fe200078018ff */
[C---:B------:R-:W-:Y:S01]  /*9db0*/  IMAD.WIDE.U32 R16, R21.reuse, R33, R28 ;  /* 0x0000002115107225 */ /* 0x040fe200078e001c */
[----:B------:R-:W2:Y:S02]  /*9dc0*/  LDG.E.64.CONSTANT R26, desc[UR18][R26.64] ;  /* 0x000000121a1a7981 */ /* 0x000ea4000c1e9b00 */
[-C--:B------:R-:W-:Y:S01]  /*9dd0*/  LEA.HI.X R25, R14, R4.reuse, R15, 0x3, P0 ;  /* 0x000000040e197211 */ /* 0x080fe200000f1c0f */
[----:B------:R-:W-:Y:S01]  /*9de0*/  IMAD R21, R21, UR26, R17 ;  /* 0x0000001a15157c24 */ /* 0x000fe2000f8e0211 */
[C---:B------:R-:W-:Y:S02]  /*9df0*/  LEA R14, P0, R16.reuse, R3, 0x3 ;  /* 0x00000003100e7211 */ /* 0x040fe400078018ff */
[----:B------:R-:W-:Y:S02]  /*9e00*/  IADD3 R17, PT, PT, R31, -0x4, RZ ;  /* 0xfffffffc1f117810 */ /* 0x000fe40007ffe0ff */
[----:B------:R-:W3:Y:S01]  /*9e10*/  LDG.E.64.CONSTANT R24, desc[UR18][R24.64] ;  /* 0x0000001218187981 */ /* 0x000ee2000c1e9b00 */
[----:B------:R-:W-:-:S02]  /*9e20*/  LEA.HI.X R15, R16, R4, R21, 0x3, P0 ;  /* 0x00000004100f7211 */ /* 0x000fc400000f1c15 */
[----:B------:R-:W-:-:S04]  /*9e30*/  IMAD.WIDE.U32 R20, R17, R33, R28 ;  /* 0x0000002111147225 */ /* 0x000fc800078e001c */
[----:B------:R-:W-:Y:S01]  /*9e40*/  IMAD R17, R17, UR26, R21 ;  /* 0x0000001a11117c24 */ /* 0x000fe2000f8e0215 */
[C---:B------:R-:W-:Y:S01]  /*9e50*/  LEA R16, P0, R20.reuse, R3, 0x3 ;  /* 0x0000000314107211 */ /* 0x040fe200078018ff */
[----:B------:R-:W4:Y:S01]  /*9e60*/  LDG.E.64.CONSTANT R14, desc[UR18][R14.64] ;  /* 0x000000120e0e7981 */ /* 0x000f22000c1e9b00 */
[----:B------:R-:W-:Y:S02]  /*9e70*/  VIADD R23, R31, 0xfffffffb ;  /* 0xfffffffb1f177836 */ /* 0x000fe40000000000 */
[----:B------:R-:W-:Y:S02]  /*9e80*/  LEA.HI.X R17, R20, R4, R17, 0x3, P0 ;  /* 0x0000000414117211 */ /* 0x000fe400000f1c11 */
[----:B------:R-:W-:-:S04]  /*9e90*/  IMAD.WIDE.U32 R20, R23, R33, R28 ;  /* 0x0000002117147225 */ /* 0x000fc800078e001c */
[----:B------:R-:W4:Y:S01]  /*9ea0*/  LDG.E.64.CONSTANT R16, desc[UR18][R16.64] ;  /* 0x0000001210107981 */ /* 0x000f22000c1e9b00 */
[----:B------:R-:W-:Y:S01]  /*9eb0*/  IMAD R23, R23, UR26, R21 ;  /* 0x0000001a17177c24 */ /* 0x000fe2000f8e0215 */
[----:B------:R-:W-:-:S04]  /*9ec0*/  LEA R22, P0, R20, R3, 0x3 ;  /* 0x0000000314167211 */ /* 0x000fc800078018ff */
[----:B------:R-:W-:-:S06]  /*9ed0*/  LEA.HI.X R23, R20, R4, R23, 0x3, P0 ;  /* 0x0000000414177211 */ /* 0x000fcc00000f1c17 */
[----:B------:R-:W4:Y:S01]  /*9ee0*/  LDG.E.64.CONSTANT R22, desc[UR18][R22.64] ;  /* 0x0000001216167981 */ /* 0x000f22000c1e9b00 */
[----:B------:R-:W-:-:S04]  /*9ef0*/  VIADD R35, R31, 0xfffffffa ;  /* 0xfffffffa1f237836 */ /* 0x000fc80000000000 */
[----:B------:R-:W-:-:S04]  /*9f00*/  IMAD.WIDE.U32 R20, R35, R33, R28 ;  /* 0x0000002123147225 */ /* 0x000fc800078e001c */
[----:B------:R-:W-:Y:S01]  /*9f10*/  IMAD R35, R35, UR26, R21 ;  /* 0x0000001a23237c24 */ /* 0x000fe2000f8e0215 */
[----:B------:R-:W-:Y:S01]  /*9f20*/  IADD3 R21, PT, PT, R31, -0x7, RZ ;  /* 0xfffffff91f157810 */ /* 0x000fe20007ffe0ff */
[----:B--2--5:R-:W-:Y:S01]  /*9f30*/  DFMA R26, R10, R18, R26 ;  /* 0x000000120a1a722b */ /* 0x024fe2000000001a */
[----:B------:R-:W-:-:S04]  /*9f40*/  LEA R18, P0, R20, R3, 0x3 ;  /* 0x0000000314127211 */ /* 0x000fc800078018ff */
[----:B------:R-:W-:-:S03]  /*9f50*/  LEA.HI.X R19, R20, R4, R35, 0x3, P0 ;  /* 0x0000000414137211 */ /* 0x000fc600000f1c23 */
[C---:B---3--:R-:W-:Y:S01]  /*9f60*/  DFMA R26, R10.reuse, R26, R24 ;  /* 0x0000001a0a1a722b */ /* 0x048fe20000000018 */
[C---:B------:R-:W-:Y:S02]  /*9f70*/  IMAD.WIDE.U32 R24, R21.reuse, R33, R28 ;  /* 0x0000002115187225 */ /* 0x040fe400078e001c */
[----:B------:R-:W2:Y:S02]  /*9f80*/  LDG.E.64.CONSTANT R18, desc[UR18][R18.64] ;  /* 0x0000001212127981 */ /* 0x000ea4000c1e9b00 */
[----:B------:R-:W-:Y:S01]  /*9f90*/  IMAD R21, R21, UR26, R25 ;  /* 0x0000001a15157c24 */ /* 0x000fe2000f8e0219 */
[C---:B------:R-:W-:Y:S01]  /*9fa0*/  LEA R20, P0, R24.reuse, R3, 0x3 ;  /* 0x0000000318147211 */ /* 0x040fe200078018ff */
[----:B------:R-:W-:Y:S01]  /*9fb0*/  VIADD R25, R31, 0xfffffff8 ;  /* 0xfffffff81f197836 */ /* 0x000fe20000000000 */
[----:B----4-:R-:W-:Y:S02]  /*9fc0*/  DFMA R14, R10, R26, R14 ;  /* 0x0000001a0a0e722b */ /* 0x010fe4000000000e */
[----:B------:R-:W-:Y:S01]  /*9fd0*/  LEA.HI.X R21, R24, R4, R21, 0x3, P0 ;  /* 0x0000000418157211 */ /* 0x000fe200000f1c15 */
[----:B------:R-:W-:-:S04]  /*9fe0*/  IMAD.WIDE.U32 R26, R25, R33, R28 ;  /* 0x00000021191a7225 */ /* 0x000fc800078e001c */
[----:B------:R-:W-:Y:S01]  /*9ff0*/  IMAD R25, R25, UR26, R27 ;  /* 0x0000001a19197c24 */ /* 0x000fe2000f8e021b */
[C---:B------:R-:W-:Y:S01]  /*a000*/  LEA R24, P0, R26.reuse, R3, 0x3 ;  /* 0x000000031a187211 */ /* 0x040fe200078018ff */
[----:B------:R-:W-:Y:S01]  /*a010*/  DFMA R14, R10, R14, R16 ;  /* 0x0000000e0a0e722b */ /* 0x000fe20000000010 */
[----:B------:R-:W3:Y:S01]  /*a020*/  LDG.E.64.CONSTANT R20, desc[UR18][R20.64] ;  /* 0x0000001214147981 */ /* 0x000ee2000c1e9b00 */
[----:B------:R-:W-:Y:S01]  /*a030*/  VIADD R17, R31, 0xfffffff7 ;  /* 0xfffffff71f117836 */ /* 0x000fe20000000000 */
[----:B------:R-:W-:-:S03]  /*a040*/  LEA.HI.X R25, R26, R4, R25, 0x3, P0 ;  /* 0x000000041a197211 */ /* 0x000fc600000f1c19 */
[----:B------:R-:W-:-:S03]  /*a050*/  IMAD.WIDE.U32 R26, R17, R33, R28 ;  /* 0x00000021111a7225 */ /* 0x000fc600078e001c */
[----:B------:R-:W4:Y:S01]  /*a060*/  LDG.E.64.CONSTANT R24, desc[UR18][R24.64] ;  /* 0x0000001218187981 */ /* 0x000f22000c1e9b00 */
[----:B------:R-:W-:Y:S01]  /*a070*/  IMAD R17, R17, UR26, R27 ;  /* 0x0000001a11117c24 */ /* 0x000fe2000f8e021b */
[----:B------:R-:W-:Y:S02]  /*a080*/  IADD3 R27, PT, PT, R31, -0xa, RZ ;  /* 0xfffffff61f1b7810 */ /* 0x000fe40007ffe0ff */
[C---:B------:R-:W-:Y:S01]  /*a090*/  LEA R16, P0, R26.reuse, R3, 0x3 ;  /* 0x000000031a107211 */ /* 0x040fe200078018ff */
[----:B------:R-:W-:Y:S02]  /*a0a0*/  DFMA R22, R10, R14, R22 ;  /* 0x0000000e0a16722b */ /* 0x000fe40000000016 */
[----:B------:R-:W-:Y:S01]  /*a0b0*/  IMAD.WIDE.U32 R14, R27, R33, R28 ;  /* 0x000000211b0e7225 */ /* 0x000fe200078e001c */
[----:B------:R-:W-:-:S03]  /*a0c0*/  LEA.HI.X R17, R26, R4, R17, 0x3, P0 ;  /* 0x000000041a117211 */ /* 0x000fc600000f1c11 */
[----:B------:R-:W-:Y:S01]  /*a0d0*/  IMAD R27, R27, UR26, R15 ;  /* 0x0000001a1b1b7c24 */ /* 0x000fe2000f8e020f */
[C---:B------:R-:W-:Y:S02]  /*a0e0*/  LEA R26, P0, R14.reuse, R3, 0x3 ;  /* 0x000000030e1a7211 */ /* 0x040fe400078018ff */
[----:B------:R-:W4:Y:S02]  /*a0f0*/  LDG.E.64.CONSTANT R16, desc[UR18][R16.64] ;  /* 0x0000001210107981 */ /* 0x000f24000c1e9b00 */
[----:B------:R-:W-:-:S06]  /*a100*/  LEA.HI.X R27, R14, R4, R27, 0x3, P0 ;  /* 0x000000040e1b7211 */ /* 0x000fcc00000f1c1b */
[----:B------:R-:W4:Y:S01]  /*a110*/  LDG.E.64.CONSTANT R26, desc[UR18][R26.64] ;  /* 0x000000121a1a7981 */ /* 0x000f22000c1e9b00 */
[C---:B------:R-:W-:Y:S02]  /*a120*/  VIADD R15, R31.reuse, 0xfffffff5 ;  /* 0xfffffff51f0f7836 */ /* 0x040fe40000000000 */
[----:B------:R-:W-:Y:S01]  /*a130*/  VIADD R35, R31, 0xfffffff2 ;  /* 0xfffffff21f237836 */ /* 0x000fe20000000000 */
[----:B--2---:R-:W-:Y:S01]  /*a140*/  DFMA R22, R10, R22, R18 ;  /* 0x000000160a16722b */ /* 0x004fe20000000012 */
[----:B------:R-:W-:-:S04]  /*a150*/  IMAD.WIDE.U32 R18, R15, R33, R28 ;  /* 0x000000210f127225 */ /* 0x000fc800078e001c */
[----:B------:R-:W-:Y:S02]  /*a160*/  IMAD R15, R15, UR26, R19 ;  /* 0x0000001a0f0f7c24 */ /* 0x000fe4000f8e0213 */
[----:B------:R-:W-:Y:S01]  /*a170*/  VIADD R19, R31, 0xfffffff4 ;  /* 0xfffffff41f137836 */ /* 0x000fe20000000000 */
[C---:B------:R-:W-:Y:S01]  /*a180*/  LEA R14, P0, R18.reuse, R3, 0x3 ;  /* 0x00000003120e7211 */ /* 0x040fe200078018ff */
[----:B---3--:R-:W-:Y:S02]  /*a190*/  DFMA R22, R10, R22, R20 ;  /* 0x000000160a16722b */ /* 0x008fe40000000014 */
[----:B------:R-:W-:Y:S01]  /*a1a0*/  IMAD.WIDE.U32 R20, R19, R33, R28 ;  /* 0x0000002113147225 */ /* 0x000fe200078e001c */
[----:B------:R-:W-:-:S03]  /*a1b0*/  LEA.HI.X R15, R18, R4, R15, 0x3, P0 ;  /* 0x00000004120f7211 */ /* 0x000fc600000f1c0f */
[----:B------:R-:W-:Y:S01]  /*a1c0*/  IMAD R19, R19, UR26, R21 ;  /* 0x0000001a13137c24 */ /* 0x000fe2000f8e0215 */
[----:B------:R-:W-:Y:S01]  /*a1d0*/  IADD3 R21, PT, PT, R31, -0xd, RZ ;  /* 0xfffffff31f157810 */ /* 0x000fe20007ffe0ff */
[----:B----4-:R-:W-:Y:S01]  /*a1e0*/  DFMA R24, R10, R22, R24 ;  /* 0x000000160a18722b */ /* 0x010fe20000000018 */
[C---:B------:R-:W-:Y:S01]  /*a1f0*/  LEA R18, P0, R20.reuse, R3, 0x3 ;  /* 0x0000000314127211 */ /* 0x040fe200078018ff */
[----:B------:R-:W2:Y:S02]  /*a200*/  LDG.E.64.CONSTANT R14, desc[UR18][R14.64] ;  /* 0x000000120e0e7981 */ /* 0x000ea4000c1e9b00 */
[----:B------:R-:W-:Y:S01]  /*a210*/  IMAD.WIDE.U32 R22, R21, R33, R28 ;  /* 0x0000002115167225 */ /* 0x000fe200078e001c */
[----:B------:R-:W-:-:S03]  /*a220*/  LEA.HI.X R19, R20, R4, R19, 0x3, P0 ;  /* 0x0000000414137211 */ /* 0x000fc600000f1c13 */
[----:B------:R-:W-:Y:S01]  /*a230*/  IMAD R21, R21, UR26, R23 ;  /* 0x0000001a15157c24 */ /* 0x000fe2000f8e0217 */
[C---:B------:R-:W-:Y:S02]  /*a240*/  LEA R20, P0, R22.reuse, R3, 0x3 ;  /* 0x0000000316147211 */ /* 0x040fe400078018ff */
[----:B------:R-:W3:Y:S01]  /*a250*/  LDG.E.64.CONSTANT R18, desc[UR18][R18.64] ;  /* 0x0000001212127981 */ /* 0x000ee2000c1e9b00 */
[----:B------:R-:W-:Y:S01]  /*a260*/  DFMA R24, R10, R24, R16 ;  /* 0x000000180a18722b */ /* 0x000fe20000000010 */
[----:B------:R-:W-:Y:S01]  /*a270*/  LEA.HI.X R21, R22, R4, R21, 0x3, P0 ;  /* 0x0000000416157211 */ /* 0x000fe200000f1c15 */
[----:B------:R-:W-:-:S04]  /*a280*/  IMAD.WIDE.U32 R22, R35, R33, R28 ;  /* 0x0000002123167225 */ /* 0x000fc800078e001c */
[----:B------:R-:W-:Y:S01]  /*a290*/  IMAD R35, R35, UR26, R23 ;  /* 0x0000001a23237c24 */ /* 0x000fe2000f8e0217 */
[C---:B------:R-:W-:Y:S01]  /*a2a0*/  LEA R16, P0, R22.reuse, R3, 0x3 ;  /* 0x0000000316107211 */ /* 0x040fe200078018ff */
[----:B------:R-:W-:Y:S01]  /*a2b0*/  DFMA R26, R10, R24, R26 ;  /* 0x000000180a1a722b */ /* 0x000fe2000000001a */
[----:B------:R-:W4:Y:S01]  /*a2c0*/  LDG.E.64.CONSTANT R20, desc[UR18][R20.64] ;  /* 0x0000001214147981 */ /* 0x000f22000c1e9b00 */
[----:B------:R-:W-:Y:S01]  /*a2d0*/  VIADD R25, R31, 0xfffffff1 ;  /* 0xfffffff11f197836 */ /* 0x000fe20000000000 */
[----:B------:R-:W-:-:S03]  /*a2e0*/  LEA.HI.X R17, R22, R4, R35, 0x3, P0 ;  /* 0x0000000416117211 */ /* 0x000fc600000f1c23 */
[----:B------:R-:W-:Y:S01]  /*a2f0*/  IMAD.WIDE.U32 R22, R25, R33, R28 ;  /* 0x0000002119167225 */ /* 0x000fe200078e001c */
[----:B------:R-:W-:Y:S02]  /*a300*/  IADD3 R31, PT, PT, R31, -0x10, RZ ;  /* 0xfffffff01f1f7810 */ /* 0x000fe40007ffe0ff */
[----:B------:R-:W4:Y:S01]  /*a310*/  LDG.E.64.CONSTANT R16, desc[UR18][R16.64] ;  /* 0x0000001210107981 */ /* 0x000f22000c1e9b00 */
[----:B------:R-:W-:Y:S01]  /*a320*/  IMAD R25, R25, UR26, R23 ;  /* 0x0000001a19197c24 */ /* 0x000fe2000f8e0217 */
[----:B------:R-:W-:-:S04]  /*a330*/  LEA R24, P0, R22, R3, 0x3 ;  /* 0x0000000316187211 */ /* 0x000fc800078018ff */
[----:B------:R-:W-:Y:S01]  /*a340*/  LEA.HI.X R25, R22, R4, R25, 0x3, P0 ;  /* 0x0000000416197211 */ /* 0x000fe200000f1c19 */
[----:B------:R-:W-:-:S04]  /*a350*/  IMAD.WIDE.U32 R22, R31, R33, R28 ;  /* 0x000000211f167225 */ /* 0x000fc800078e001c */
[----:B------:R-:W-:Y:S01]  /*a360*/  IMAD R23, R31, UR26, R23 ;  /* 0x0000001a1f177c24 */ /* 0x000fe2000f8e0217 */
[C---:B------:R-:W-:Y:S01]  /*a370*/  LEA R32, P0, R22.reuse, R3, 0x3 ;  /* 0x0000000316207211 */ /* 0x040fe200078018ff */
[----:B------:R-:W4:Y:S03]  /*a380*/  LDG.E.64.CONSTANT R24, desc[UR18][R24.64] ;  /* 0x0000001218187981 */ /* 0x000f26000c1e9b00 */
[----:B------:R-:W-:-:S06]  /*a390*/  LEA.HI.X R33, R22, R4, R23, 0x3, P0 ;  /* 0x0000000416217211 */ /* 0x000fcc00000f1c17 */
[----:B------:R-:W4:Y:S01]  /*a3a0*/  LDG.E.64.CONSTANT R32, desc[UR18][R32.64] ;  /* 0x0000001220207981 */ /* 0x000f22000c1e9b00 */
[----:B------:R-:W-:Y:S01]  /*a3b0*/  UIADD3 UR4, UPT, UPT, UR4, 0x10, URZ ;  /* 0x0000001004047890 */ /* 0x000fe2000fffe0ff */
[----:B--2---:R-:W-:-:S08]  /*a3c0*/  DFMA R14, R10, R26, R14 ;  /* 0x0000001a0a0e722b */ /* 0x004fd0000000000e */
[----:B---3--:R-:W-:-:S08]  /*a3d0*/  DFMA R14, R10, R14, R18 ;  /* 0x0000000e0a0e722b */ /* 0x008fd00000000012 */
[----:B----4-:R-:W-:-:S08]  /*a3e0*/  DFMA R14, R10, R14, R20 ;  /* 0x0000000e0a0e722b */ /* 0x010fd00000000014 */
[----:B------:R-:W-:Y:S01]  /*a3f0*/  DFMA R14, R10, R14, R16 ;  /* 0x0000000e0a0e722b */ /* 0x000fe20000000010 */
[----:B------:R-:W-:-:S05]  /*a400*/  IMAD.U32 R16, RZ, RZ, UR4 ;  /* 0x00000004ff107e24 */ /* 0x000fca000f8e00ff */
[----:B------:R-:W-:Y:S02]  /*a410*/  ISETP.NE.AND P0, PT, R16, UR28, PT ;  /* 0x0000001c10007c0c */ /* 0x000fe4000bf05270 */
[----:B------:R-:W-:-:S08]  /*a420*/  DFMA R14, R10, R14, R24 ;  /* 0x0000000e0a0e722b */ /* 0x000fd00000000018 */
[----:B------:R-:W-:-:S03]  /*a430*/  DFMA R18, R10, R14, R32 ;  /* 0x0000000e0a12722b */ /* 0x000fc60000000020 */
[----:B------:R-:W-:Y:S08]  /*a440*/  @P0 BRA `(.L_x_73) ;  /* 0xfffffff8002c0947 */ /* 0x000ff0000383ffff */
.L_x_72:
[----:B------:R-:W-:Y:S05]  /*a450*/  BRA.U !UP0, `(.L_x_74) ;  /* 0x0000000508ec7547 */ /* 0x000fea000b800000 */
[----:B------:R-:W-:Y:S01]  /*a460*/  ISETP.GE.U32.AND P0, PT, R5, 0x7, PT ;  /* 0x000000070500780c */ /* 0x000fe20003f06070 */
[----:B------:R-:W-:-:S12]  /*a470*/  UISETP.NE.AND UP0, UPT, UR25, URZ, UPT ;  /* 0x000000ff1900728c */ /* 0x000fd8000bf05270 */
[----:B------:R-:W-:Y:S05]  /*a480*/  @!P0 BRA `(.L_x_75) ;  /* 0x0000000000e48947 */ /* 0x000fea0003800000 */
[----:B------:R-:W1:Y:S01]  /*a490*/  LDC R33, c[0x0][0x398] ;  /* 0x0000e600ff217b82 */ /* 0x000e620000000800 */
[C---:B0-----:R-:W-:Y:S01]  /*a4a0*/  VIADD R15, R31.reuse, 0xffffffff ;  /* 0xffffffff1f0f7836 */ /* 0x041fe20000000000 */
[----:B------:R-:W-:-:S03]  /*a4b0*/  IADD3 R21, PT, PT, R31, -0x2, RZ ;  /* 0xfffffffe1f157810 */ /* 0x000fc60007ffe0ff */
[----:B-1----:R-:W-:-:S04]  /*a4c0*/  IMAD.WIDE.U32 R16, R15, R33, R28 ;  /* 0x000000210f107225 */ /* 0x002fc800078e001c */
[----:B------:R-:W-:Y:S01]  /*a4d0*/  IMAD R17, R15, UR26, R17 ;  /* 0x0000001a0f117c24 */ /* 0x000fe2000f8e0211 */
[----:B------:R-:W-:Y:S01]  /*a4e0*/  LEA R26, P0, R16, R3, 0x3 ;  /* 0x00000003101a7211 */ /* 0x000fe200078018ff */
[----:B------:R-:W-:-:S03]  /*a4f0*/  IMAD.WIDE.U32 R14, R21, R33, R28 ;  /* 0x00000021150e7225 */ /* 0x000fc600078e001c */
[----:B------:R-:W-:Y:S01]  /*a500*/  LEA.HI.X R27, R16, R4, R17, 0x3, P0 ;  /* 0x00000004101b7211 */ /* 0x000fe200000f1c11 */
[----:B------:R-:W-:Y:S01]  /*a510*/  IMAD R21, R21, UR26, R15 ;  /* 0x0000001a15157c24 */ /* 0x000fe2000f8e020f */
[----:B------:R-:W-:-:S04]  /*a520*/  LEA R22, P0, R14, R3, 0x3 ;  /* 0x000000030e167211 */ /* 0x000fc800078018ff */
[----:B------:R-:W2:Y:S01]  /*a530*/  LDG.E.64.CONSTANT R26, desc[UR18][R26.64] ;  /* 0x000000121a1a7981 */ /* 0x000ea2000c1e9b00 */
[----:B------:R-:W-:-:S06]  /*a540*/  LEA.HI.X R23, R14, R4, R21, 0x3, P0 ;  /* 0x000000040e177211 */ /* 0x000fcc00000f1c15 */
[----:B------:R-:W3:Y:S01]  /*a550*/  LDG.E.64.CONSTANT R22, desc[UR18][R22.64] ;  /* 0x0000001216167981 */ /* 0x000ee2000c1e9b00 */
[C---:B------:R-:W-:Y:S02]  /*a560*/  VIADD R17, R31.reuse, 0xfffffffd ;  /* 0xfffffffd1f117836 */ /* 0x040fe40000000000 */
[----:B------:R-:W-:Y:S02]  /*a570*/  VIADD R25, R31, 0xfffffffc ;  /* 0xfffffffc1f197836 */ /* 0x000fe40000000000 */
[----:B------:R-:W-:-:S04]  /*a580*/  IMAD.WIDE.U32 R14, R17, R33, R28 ;  /* 0x00000021110e7225 */ /* 0x000fc800078e001c */
[----:B------:R-:W-:Y:S01]  /*a590*/  IMAD R17, R17, UR26, R15 ;  /* 0x0000001a11117c24 */ /* 0x000fe2000f8e020f */
[----:B------:R-:W-:-:S04]  /*a5a0*/  LEA R20, P0, R14, R3, 0x3 ;  /* 0x000000030e147211 */ /* 0x000fc800078018ff */
[----:B------:R-:W-:Y:S01]  /*a5b0*/  LEA.HI.X R21, R14, R4, R17, 0x3, P0 ;  /* 0x000000040e157211 */ /* 0x000fe200000f1c11 */
[----:B------:R-:W-:-:S04]  /*a5c0*/  IMAD.WIDE.U32 R14, R25, R33, R28 ;  /* 0x00000021190e7225 */ /* 0x000fc800078e001c */
[----:B------:R-:W-:Y:S01]  /*a5d0*/  IMAD R25, R25, UR26, R15 ;  /* 0x0000001a19197c24 */ /* 0x000fe2000f8e020f */
[----:B------:R-:W-:Y:S01]  /*a5e0*/  IADD3 R15, PT, PT, R31, -0x5, RZ ;  /* 0xfffffffb1f0f7810 */ /* 0x000fe20007ffe0ff */
[----:B------:R-:W4:Y:S01]  /*a5f0*/  LDG.E.64.CONSTANT R20, desc[UR18][R20.64] ;  /* 0x0000001214147981 */ /* 0x000f22000c1e9b00 */
[----:B------:R-:W-:-:S03]  /*a600*/  LEA R24, P0, R14, R3, 0x3 ;  /* 0x000000030e187211 */ /* 0x000fc600078018ff */
[----:B------:R-:W-:Y:S01]  /*a610*/  IMAD.WIDE.U32 R16, R15, R33, R28 ;  /* 0x000000210f107225 */ /* 0x000fe200078e001c */
[----:B------:R-:W-:-:S03]  /*a620*/  LEA.HI.X R25, R14, R4, R25, 0x3, P0 ;  /* 0x000000040e197211 */ /* 0x000fc600000f1c19 */
[----:B------:R-:W-:Y:S01]  /*a630*/  IMAD R15, R15, UR26, R17 ;  /* 0x0000001a0f0f7c24 */ /* 0x000fe2000f8e0211 */
[C---:B------:R-:W-:Y:S01]  /*a640*/  LEA R14, P0, R16.reuse, R3, 0x3 ;  /* 0x00000003100e7211 */ /* 0x040fe200078018ff */
[----:B------:R-:W-:Y:S01]  /*a650*/  VIADD R17, R31, 0xfffffffa ;  /* 0xfffffffa1f117836 */ /* 0x000fe20000000000 */
[----:B------:R-:W4:Y:S02]  /*a660*/  LDG.E.64.CONSTANT R24, desc[UR18][R24.64] ;  /* 0x0000001218187981 */ /* 0x000f24000c1e9b00 */
[----:B------:R-:W-:-:S06]  /*a670*/  LEA.HI.X R15, R16, R4, R15, 0x3, P0 ;  /* 0x00000004100f7211 */ /* 0x000fcc00000f1c0f */
[----:B------:R-:W4:Y:S01]  /*a680*/  LDG.E.64.CONSTANT R14, desc[UR18][R14.64] ;  /* 0x000000120e0e7981 */ /* 0x000f22000c1e9b00 */
[----:B--2--5:R-:W-:Y:S01]  /*a690*/  DFMA R26, R10, R18, R26 ;  /* 0x000000120a1a722b */ /* 0x024fe2000000001a */
[----:B------:R-:W-:-:S04]  /*a6a0*/  IMAD.WIDE.U32 R18, R17, R33, R28 ;  /* 0x0000002111127225 */ /* 0x000fc800078e001c */
[----:B------:R-:W-:Y:S01]  /*a6b0*/  IMAD R17, R17, UR26, R19 ;  /* 0x0000001a11117c24 */ /* 0x000fe2000f8e0213 */
[----:B------:R-:W-:-:S04]  /*a6c0*/  LEA R16, P0, R18, R3, 0x3 ;  /* 0x0000000312107211 */ /* 0x000fc800078018ff */
[----:B------:R-:W-:Y:S01]  /*a6d0*/  LEA.HI.X R17, R18, R4, R17, 0x3, P0 ;  /* 0x0000000412117211 */ /* 0x000fe200000f1c11 */
[----:B---3--:R-:W-:Y:S01]  /*a6e0*/  DFMA R18, R10, R26, R22 ;  /* 0x0000001a0a12722b */ /* 0x008fe20000000016 */
[----:B------:R-:W-:-:S04]  /*a6f0*/  VIADD R27, R31, 0xfffffff9 ;  /* 0xfffffff91f1b7836 */ /* 0x000fc80000000000 */
[----:B------:R-:W2:Y:S01]  /*a700*/  LDG.E.64.CONSTANT R16, desc[UR18][R16.64] ;  /* 0x0000001210107981 */ /* 0x000ea2000c1e9b00 */
[----:B------:R-:W-:Y:S01]  /*a710*/  IMAD.WIDE.U32 R22, R27, R33, R28 ;  /* 0x000000211b167225 */ /* 0x000fe200078e001c */
[----:B------:R-:W-:-:S03]  /*a720*/  IADD3 R31, PT, PT, R31, -0x8, RZ ;  /* 0xfffffff81f1f7810 */ /* 0x000fc60007ffe0ff */
[----:B------:R-:W-:Y:S01]  /*a730*/  IMAD R27, R27, UR26, R23 ;  /* 0x0000001a1b1b7c24 */ /* 0x000fe2000f8e0217 */
[----:B------:R-:W-:-:S04]  /*a740*/  LEA R26, P0, R22, R3, 0x3 ;  /* 0x00000003161a7211 */ /* 0x000fc800078018ff */
[----:B------:R-:W-:Y:S01]  /*a750*/  LEA.HI.X R27, R22, R4, R27, 0x3, P0 ;  /* 0x00000004161b7211 */ /* 0x000fe200000f1c1b */
[----:B------:R-:W-:-:S04]  /*a760*/  IMAD.WIDE.U32 R22, R31, R33, R28 ;  /* 0x000000211f167225 */ /* 0x000fc800078e001c */
[----:B------:R-:W-:Y:S01]  /*a770*/  IMAD R23, R31, UR26, R23 ;  /* 0x0000001a1f177c24 */ /* 0x000fe2000f8e0217 */
[C---:B------:R-:W-:Y:S01]  /*a780*/  LEA R32, P0, R22.reuse, R3, 0x3 ;  /* 0x0000000316207211 */ /* 0x040fe200078018ff */
[----:B------:R-:W3:Y:S03]  /*a790*/  LDG.E.64.CONSTANT R26, desc[UR18][R26.64] ;  /* 0x000000121a1a7981 */ /* 0x000ee6000c1e9b00 */
[----:B------:R-:W-:-:S06]  /*a7a0*/  LEA.HI.X R33, R22, R4, R23, 0x3, P0 ;  /* 0x0000000416217211 */ /* 0x000fcc00000f1c17 */
[----:B------:R-:W3:Y:S01]  /*a7b0*/  LDG.E.64.CONSTANT R32, desc[UR18][R32.64] ;  /* 0x0000001220207981 */ /* 0x000ee2000c1e9b00 */
[----:B----4-:R-:W-:-:S08]  /*a7c0*/  DFMA R18, R10, R18, R20 ;  /* 0x000000120a12722b */ /* 0x010fd00000000014 */
[----:B------:R-:W-:-:S08]  /*a7d0*/  DFMA R18, R10, R18, R24 ;  /* 0x000000120a12722b */ /* 0x000fd00000000018 */
[----:B------:R-:W-:-:S08]  /*a7e0*/  DFMA R18, R10, R18, R14 ;  /* 0x000000120a12722b */ /* 0x000fd0000000000e */
[----:B--2---:R-:W-:-:S08]  /*a7f0*/  DFMA R18, R10, R18, R16 ;  /* 0x000000120a12722b */ /* 0x004fd00000000010 */
[----:B---3--:R-:W-:-:S08]  /*a800*/  DFMA R18, R10, R18, R26 ;  /* 0x000000120a12722b */ /* 0x008fd0000000001a */
[----:B------:R-:W-:-:S11]  /*a810*/  DFMA R18, R10, R18, R32 ;  /* 0x000000120a12722b */ /* 0x000fd60000000020 */
.L_x_75:
        /* <DEDUP_REMOVED lines=14> */
[----:B------:R-:W-:Y:S01]  /*a900*/  LEA.HI.X R25, R14, R4, R21, 0x3, P0 ;  /* 0x000000040e197211 */ /* 0x000fe200000f1c15 */
[----:B------:R-:W-:Y:S01]  /*a910*/  IMAD R33, R33, UR26, R23 ;  /* 0x0000001a21217c24 */ /* 0x000fe2000f8e0217 */
[----:B------:R-:W-:Y:S01]  /*a920*/  LEA R14, P0, R22, R3, 0x3 ;  /* 0x00000003160e7211 */ /* 0x000fe200078018ff */
[----:B------:R-:W-:-:S03]  /*a930*/  IMAD.WIDE.U32 R20, R35, R27, R16 ;  /* 0x0000001b23147225 */ /* 0x000fc600078e0010 */
[----:B------:R-:W2:Y:S01]  /*a940*/  LDG.E.64.CONSTANT R24, desc[UR18][R24.64] ;  /* 0x0000001218187981 */ /* 0x000ea2000c1e9b00 */
[-C--:B------:R-:W-:Y:S01]  /*a950*/  LEA.HI.X R15, R22, R4.reuse, R33, 0x3, P0 ;  /* 0x00000004160f7211 */ /* 0x080fe200000f1c21 */
[----:B------:R-:W-:Y:S01]  /*a960*/  IMAD R35, R35, UR26, R21 ;  /* 0x0000001a23237c24 */ /* 0x000fe2000f8e0215 */
[----:B------:R-:W-:Y:S02]  /*a970*/  IADD3 R31, PT, PT, R31, -0x4, RZ ;  /* 0xfffffffc1f1f7810 */ /* 0x000fe40007ffe0ff */
[C---:B------:R-:W-:Y:S02]  /*a980*/  LEA R22, P0, R20.reuse, R3, 0x3 ;  /* 0x0000000314167211 */ /* 0x040fe400078018ff */
        /* <DEDUP_REMOVED lines=12> */
.L_x_76:
        /* <DEDUP_REMOVED lines=28> */
.L_x_74:
[----:B------:R-:W-:Y:S01]  /*ac10*/  UISETP.GT.AND UP0, UPT, UR13, 0x1, UPT ;  /* 0x000000010d00788c */ /* 0x000fe2000bf04270 */
[----:B-----5:R-:W-:-:S08]  /*ac20*/  DFMA R8, R12, R8, R18 ;  /* 0x000000080c08722b */ /* 0x020fd00000000012 */
[----:B------:R-:W-:Y:S05]  /*ac30*/  BRA.U UP0, `(.L_x_77) ;  /* 0xffffffed00e07547 */ /* 0x000fea000b83ffff */
[----:B------:R-:W1:Y:S01]  /*ac40*/  LDCU UR4, c[0x0][0x398] ;  /* 0x00007300ff0477ac */ /* 0x000e620008000800 */
[----:B------:R-:W-:Y:S01]  /*ac50*/  MOV R14, R2 ;  /* 0x00000002000e7202 */ /* 0x000fe20000000f00 */
[----:B------:R-:W-:Y:S01]  /*ac60*/  IMAD.MOV.U32 R15, RZ, RZ, RZ ;  /* 0x000000ffff0f7224 */ /* 0x000fe200078e00ff */
[----:B------:R-:W2:Y:S01]  /*ac70*/  LDCU.64 UR8, c[0x0][0x400] ;  /* 0x00008000ff0877ac */ /* 0x000ea20008000a00 */
[----:B------:R-:W-:Y:S02]  /*ac80*/  VIADD R2, R2, 0x1 ;  /* 0x0000000102027836 */ /* 0x000fe40000000000 */
[----:B-1----:R-:W-:-:S03]  /*ac90*/  IMAD.WIDE R16, R0, UR4, R14 ;  /* 0x0000000400107c25 */ /* 0x002fc6000f8e020e */
[----:B--2---:R-:W-:-:S04]  /*aca0*/  LEA R14, P0, R16, UR8, 0x3 ;  /* 0x00000008100e7c11 */ /* 0x004fc8000f8018ff */
[----:B------:R-:W-:Y:S02]  /*acb0*/  LEA.HI.X R15, R16, UR9, R17, 0x3, P0 ;  /* 0x00000009100f7c11 */ /* 0x000fe400080f1c11 */
[----:B------:R-:W-:-:S03]  /*acc0*/  ISETP.NE.AND P0, PT, R2, UR4, PT ;  /* 0x0000000402007c0c */ /* 0x000fc6000bf05270 */
[----:B------:R1:W-:Y:S10]  /*acd0*/  STG.E.64 desc[UR18][R14.64], R8 ;  /* 0x000000080e007986 */ /* 0x0003f4000c101b12 */
[----:B------:R-:W-:Y:S05]  /*ace0*/  @!P0 EXIT ;  /* 0x000000000000894d */ /* 0x000fea0003800000 */
[----:B------:R-:W-:Y:S05]  /*acf0*/  BRA `(.L_x_78) ;  /* 0xffffffdc00ac7947 */ /* 0x000fea000383ffff */
.L_x_66:
[----:B------:R-:W-:Y:S02]  /*ad00*/  ULOP3.LUT UR29, UR9, 0x7, URZ, 0xc0, !UPT ;  /* 0x00000007091d7892 */ /* 0x000fe4000f8ec0ff */
[----:B------:R-:W-:Y:S02]  /*ad10*/  UIADD3 UR28, UPT, UPT, UR9, -0x1, URZ ;  /* 0xffffffff091c7890 */ /* 0x000fe4000fffe0ff */
[----:B------:R-:W-:Y:S02]  /*ad20*/  ULOP3.LUT UR30, UR9, 0x3, URZ, 0xc0, !UPT ;  /* 0x00000003091e7892 */ /* 0x000fe4000f8ec0ff */
[----:B------:R-:W-:Y:S01]  /*ad30*/  MOV R2, UR29 ;  /* 0x0000001d00027c02 */ /* 0x000fe20008000f00 */
[----:B------:R-:W-:Y:S01]  /*ad40*/  ULOP3.LUT UR9, UR9, 0x7ffffff8, URZ, 0xc0, !UPT ;  /* 0x7ffffff809097892 */ /* 0x000fe2000f8ec0ff */
[----:B------:R-:W-:-:S03]  /*ad50*/  UMOV UR4, URZ ;  /* 0x000000ff00047c82 */ /* 0x000fc60008000000 */
[----:B------:R-:W-:-:S05]  /*ad60*/  VIADD R2, R2, 0xffffffff ;  /* 0xffffffff02027836 */ /* 0x000fca0000000000 */
[----:B------:R-:W-:-:S13]  /*ad70*/  ISETP.GE.U32.AND P0, PT, R2, 0x3, PT ;  /* 0x000000030200780c */ /* 0x000fda0003f06070 */
.L_x_84:
[----:B------:R-:W-:-:S06]  /*ad80*/  UIADD3 UR5, UP0, UPT, UR4, UR10, URZ ;  /* 0x0000000a04057290 */ /* 0x000fcc000ff1e0ff */
[----:B------:R-:W-:Y:S01]  /*ad90*/  PLOP3.LUT P1, PT, PT, PT, UP0, 0x80, 0x8 ;  /* 0x000000000008781c */ /* 0x000fe20003f2f008 */
[----:B------:R-:W-:-:S03]  /*ada0*/  IMAD.U32 R2, RZ, RZ, UR5 ;  /* 0x00000005ff027e24 */ /* 0x000fc6000f8e00ff */
[----:B------:R-:W-:Y:S02]  /*adb0*/  IADD3.X R5, PT, PT, RZ, UR27, RZ, P1, !PT ;  /* 0x0000001bff057c10 */ /* 0x000fe40008ffe4ff */
[----:B-1----:R-:W-:-:S04]  /*adc0*/  LEA R6, P1, R2, R3, 0x3 ;  /* 0x0000000302067211 */ /* 0x002fc800078218ff */
[----:B------:R-:W-:-:S06]  /*add0*/  LEA.HI.X R7, R2, R4, R5, 0x3, P1 ;  /* 0x0000000402077211 */ /* 0x000fcc00008f1c05 */
[----:B------:R-:W5:Y:S01]  /*ade0*/  LDG.E.64.CONSTANT R6, desc[UR18][R6.64] ;  /* 0x0000001206067981 */ /* 0x000f62000c1e9b00 */
[----:B------:R-:W-:Y:S01]  /*adf0*/  IMAD.U32 R2, RZ, RZ, UR28 ;  /* 0x0000001cff027e24 */ /* 0x000fe2000f8e00ff */
[----:B------:R-:W-:Y:S01]  /*ae00*/  UIADD3 UR17, UP0, UPT, UR4, UR20, URZ ;  /* 0x0000001404117290 */ /* 0x000fe2000ff1e0ff */
[----:B------:R-:W0:Y:S03]  /*ae10*/  LDCU UR8, c[0x0][0x384] ;  /* 0x00007080ff0877ac */ /* 0x000e260008000800 */
[----:B------:R-:W-:Y:S01]  /*ae20*/  ISETP.GE.U32.AND P1, PT, R2, 0x7, PT ;  /* 0x000000070200780c */ /* 0x000fe20003f26070 */
[----:B------:R-:W-:Y:S02]  /*ae30*/  UISETP.NE.AND UP1, UPT, UR29, URZ, UPT ;  /* 0x000000ff1d00728c */ /* 0x000fe4000bf25270 */
[----:B------:R-:W-:-:S10]  /*ae40*/  UIADD3.X UR24, UPT, UPT, URZ, UR11, URZ, UP0, !UPT ;  /* 0x0000000bff187290 */ /* 0x000fd400087fe4ff */
[----:B------:R-:W-:Y:S05]  /*ae50*/  @!P1 BRA `(.L_x_79) ;  /* 0x0000000400649947 */ /* 0x000fea0003800000 */
[----:B------:R-:W-:Y:S01]  /*ae60*/  UIADD3 UR25, UP0, UPT, UR17, UR22, URZ ;  /* 0x0000001611197290 */ /* 0x000fe2000ff1e0ff */
[----:B------:R-:W-:-:S03]  /*ae70*/  UMOV UR5, URZ ;  /* 0x000000ff00057c82 */ /* 0x000fc60008000000 */
[----:B------:R-:W-:-:S12]  /*ae80*/  UIADD3.X UR26, UPT, UPT, UR24, UR16, URZ, UP0, !UPT ;  /* 0x00000010181a7290 */ /* 0x000fd800087fe4ff */
.L_x_80:
[----:B0-----:R-:W-:Y:S01]  /*ae90*/  UIADD3 UR12, UPT, UPT, UR8, -0x1, URZ ;  /* 0xffffffff080c7890 */ /* 0x001fe2000fffe0ff */
[----:B------:R-:W-:Y:S01]  /*aea0*/  MOV R17, UR26 ;  /* 0x0000001a00117c02 */ /* 0x000fe20008000f00 */
[----:B------:R-:W-:Y:S01]  /*aeb0*/  UIADD3 UR13, UPT, UPT, UR8, -0x2, URZ ;  /* 0xfffffffe080d7890 */ /* 0x000fe2000fffe0ff */
[----:B------:R-:W-:Y:S01]  /*aec0*/  IMAD.U32 R16, RZ, RZ, UR25 ;  /* 0x00000019ff107e24 */ /* 0x000fe2000f8e00ff */
[----:B------:R-:W-:Y:S02]  /*aed0*/  UIADD3 UR14, UPT, UPT, UR8, -0x5, URZ ;  /* 0xfffffffb080e7890 */ /* 0x000fe4000fffe0ff */
[----:B------:R-:W-:Y:S01]  /*aee0*/  IMAD.U32 R9, RZ, RZ, UR12 ;  /* 0x0000000cff097e24 */ /* 0x000fe2000f8e00ff */
[----:B------:R-:W-:Y:S01]  /*aef0*/  UIADD3 UR15, UPT, UPT, UR8, -0x6, URZ ;  /* 0xfffffffa080f7890 */ /* 0x000fe2000fffe0ff */
[----:B------:R-:W-:Y:S01]  /*af00*/  IMAD.U32 R15, RZ, RZ, UR12 ;  /* 0x0000000cff0f7e24 */ /* 0x000fe2000f8e00ff */
[----:B------:R-:W-:Y:S01]  /*af10*/  MOV R5, UR13 ;  /* 0x0000000d00057c02 */ /* 0x000fe20008000f00 */
[----:B------:R-:W-:Y:S01]  /*af20*/  IMAD R9, R9, UR7, RZ ;  /* 0x0000000709097c24 */ /* 0x000fe2000f8e02ff */
[----:B------:R-:W-:Y:S01]  /*af30*/  UIADD3 UR12, UPT, UPT, UR8, -0x3, URZ ;  /* 0xfffffffd080c7890 */ /* 0x000fe2000fffe0ff */
[----:B------:R-:W-:Y:S01]  /*af40*/  IMAD.WIDE.U32 R14, R15, UR6, R16 ;  /* 0x000000060f0e7c25 */ /* 0x000fe2000f8e0010 */
[----:B------:R-:W-:-:S03]  /*af50*/  MOV R23, UR14 ;  /* 0x0000000e00177c02 */ /* 0x000fc60008000f00 */
[----:B------:R-:W-:Y:S01]  /*af60*/  IMAD.U32 R19, RZ, RZ, UR13 ;  /* 0x0000000dff137e24 */ /* 0x000fe2000f8e00ff */
[C---:B------:R-:W-:Y:S01]  /*af70*/  LEA R8, P1, R14.reuse, R3, 0x3 ;  /* 0x000000030e087211 */ /* 0x040fe200078218ff */
[----:B------:R-:W-:Y:S01]  /*af80*/  IMAD.IADD R9, R15, 0x1, R9 ;  /* 0x000000010f097824 */ /* 0x000fe200078e0209 */
[----:B------:R-:W-:Y:S01]  /*af90*/  UIADD3 UR13, UPT, UPT, UR8, -0x4, URZ ;  /* 0xfffffffc080d7890 */ /* 0x000fe2000fffe0ff */
[----:B------:R-:W-:Y:S02]  /*afa0*/  IMAD R5, R5, UR7, RZ ;  /* 0x0000000705057c24 */ /* 0x000fe4000f8e02ff */
[----:B------:R-:W-:Y:S01]  /*afb0*/  IMAD.WIDE.U32 R18, R19, UR6, R16 ;  /* 0x0000000613127c25 */ /* 0x000fe2000f8e0010 */
[----:B------:R-:W-:-:S03]  /*afc0*/  LEA.HI.X R9, R14, R4, R9, 0x3, P1 ;  /* 0x000000040e097211 */ /* 0x000fc600008f1c09 */
[----:B------:R-:W-:Y:S01]  /*afd0*/  IMAD.U32 R15, RZ, RZ, UR12 ;  /* 0x0000000cff0f7e24 */ /* 0x000fe2000f8e00ff */
[----:B------:R-:W-:Y:S01]  /*afe0*/  IADD3 R5, PT, PT, R19, R5, RZ ;  /* 0x0000000513057210 */ /* 0x000fe20007ffe0ff */
[----:B------:R-:W-:Y:S01]  /*aff0*/  IMAD.U32 R19, RZ, RZ, UR12 ;  /* 0x0000000cff137e24 */ /* 0x000fe2000f8e00ff */
[C---:B------:R-:W-:Y:S01]  /*b000*/  LEA R10, P2, R18.reuse, R3, 0x3 ;  /* 0x00000003120a7211 */ /* 0x040fe200078418ff */
[----:B------:R-:W2:Y:S01]  /*b010*/  LDG.E.64.CONSTANT R8, desc[UR18][R8.64] ;  /* 0x0000001208087981 */ /* 0x000ea2000c1e9b00 */
[----:B------:R-:W-:Y:S02]  /*b020*/  IMAD.U32 R25, RZ, RZ, UR13 ;  /* 0x0000000dff197e24 */ /* 0x000fe4000f8e00ff */
[----:B------:R-:W-:Y:S01]  /*b030*/  LEA.HI.X R11, R18, R4, R5, 0x3, P2 ;  /* 0x00000004120b7211 */ /* 0x000fe200010f1c05 */
[----:B------:R-:W-:Y:S01]  /*b040*/  IMAD R19, R19, UR7, RZ ;  /* 0x0000000713137c24 */ /* 0x000fe2000f8e02ff */
[----:B------:R-:W-:Y:S01]  /*b050*/  MOV R5, UR13 ;  /* 0x0000000d00057c02 */ /* 0x000fe20008000f00 */
[----:B------:R-:W-:-:S03]  /*b060*/  IMAD.WIDE.U32 R14, R15, UR6, R16 ;  /* 0x000000060f0e7c25 */ /* 0x000fc6000f8e0010 */
[----:B------:R-:W3:Y:S01]  /*b070*/  LDG.E.64.CONSTANT R10, desc[UR18][R10.64] ;  /* 0x000000120a0a7981 */ /* 0x000ee2000c1e9b00 */
[----:B------:R-:W-:Y:S01]  /*b080*/  IMAD.U32 R21, RZ, RZ, UR14 ;  /* 0x0000000eff157e24 */ /* 0x000fe2000f8e00ff */
[----:B------:R-:W-:Y:S01]  /*b090*/  LEA R26, P1, R14, R3, 0x3 ;  /* 0x000000030e1a7211 */ /* 0x000fe200078218ff */
[----:B------:R-:W-:Y:S02]  /*b0a0*/  IMAD R5, R5, UR7, RZ ;  /* 0x0000000705057c24 */ /* 0x000fe4000f8e02ff */
[----:B------:R-:W-:-:S04]  /*b0b0*/  IMAD.WIDE.U32 R24, R25, UR6, R16 ;  /* 0x0000000619187c25 */ /* 0x000fc8000f8e0010 */
[----:B------:R-:W-:Y:S02]  /*b0c0*/  IMAD.IADD R19, R15, 0x1, R19 ;  /* 0x000000010f137824 */ /* 0x000fe400078e0213 */
[----:B------:R-:W-:Y:S02]  /*b0d0*/  IMAD R21, R21, UR7, RZ ;  /* 0x0000000715157c24 */ /* 0x000fe4000f8e02ff */
[----:B------:R-:W-:Y:S01]  /*b0e0*/  IMAD.WIDE.U32 R22, R23, UR6, R16 ;  /* 0x0000000617167c25 */ /* 0x000fe2000f8e0010 */
[----:B------:R-:W-:Y:S02]  /*b0f0*/  LEA R20, P2, R24, R3, 0x3 ;  /* 0x0000000318147211 */ /* 0x000fe400078418ff */
[----:B------:R-:W-:Y:S01]  /*b100*/  LEA.HI.X R27, R14, R4, R19, 0x3, P1 ;  /* 0x000000040e1b7211 */ /* 0x000fe200008f1c13 */
[----:B------:R-:W-:Y:S01]  /*b110*/  IMAD.IADD R15, R25, 0x1, R5 ;  /* 0x00000001190f7824 */ /* 0x000fe200078e0205 */
[----:B------:R-:W-:Y:S02]  /*b120*/  IADD3 R5, PT, PT, R23, R21, RZ ;  /* 0x0000001517057210 */ /* 0x000fe40007ffe0ff */
[----:B------:R-:W-:-:S02]  /*b130*/  LEA R18, P3, R22, R3, 0x3 ;  /* 0x0000000316127211 */ /* 0x000fc400078618ff */
[-C--:B------:R-:W-:Y:S02]  /*b140*/  LEA.HI.X R21, R24, R4.reuse, R15, 0x3, P2 ;  /* 0x0000000418157211 */ /* 0x080fe400010f1c0f */
[----:B------:R0:W4:Y:S01]  /*b150*/  LDG.E.64.CONSTANT R14, desc[UR18][R26.64] ;  /* 0x000000121a0e7981 */ /* 0x000122000c1e9b00 */
[----:B------:R-:W-:Y:S01]  /*b160*/  LEA.HI.X R19, R22, R4, R5, 0x3, P3 ;  /* 0x0000000416137211 */ /* 0x000fe200018f1c05 */
[----:B------:R-:W-:Y:S01]  /*b170*/  IMAD.U32 R5, RZ, RZ, UR15 ;  /* 0x0000000fff057e24 */ /* 0x000fe2000f8e00ff */
[----:B------:R-:W-:Y:S01]  /*b180*/  UIADD3 UR12, UPT, UPT, UR8, -0x7, URZ ;  /* 0xfffffff9080c7890 */ /* 0x000fe2000fffe0ff */
[----:B------:R-:W-:Y:S01]  /*b190*/  IMAD.U32 R25, RZ, RZ, UR15 ;  /* 0x0000000fff197e24 */ /* 0x000fe2000f8e00ff */
[----:B------:R-:W4:Y:S01]  /*b1a0*/  LDG.E.64.CONSTANT R20, desc[UR18][R20.64] ;  /* 0x0000001214147981 */ /* 0x000f22000c1e9b00 */
[----:B------:R-:W-:Y:S02]  /*b1b0*/  IMAD R5, R5, UR7, RZ ;  /* 0x0000000705057c24 */ /* 0x000fe4000f8e02ff */
[----:B------:R-:W-:Y:S01]  /*b1c0*/  IMAD.WIDE.U32 R24, R25, UR6, R16 ;  /* 0x0000000619187c25 */ /* 0x000fe2000f8e0010 */
[----:B------:R-:W-:Y:S01]  /*b1d0*/  UIADD3 UR8, UPT, UPT, UR8, -0x8, URZ ;  /* 0xfffffff808087890 */ /* 0x000fe2000fffe0ff */
[----:B------:R-:W-:Y:S01]  /*b1e0*/  MOV R29, UR12 ;  /* 0x0000000c001d7c02 */ /* 0x000fe20008000f00 */
[----:B------:R-:W4:Y:S01]  /*b1f0*/  LDG.E.64.CONSTANT R18, desc[UR18][R18.64] ;  /* 0x0000001212127981 */ /* 0x000f22000c1e9b00 */
[----:B------:R-:W-:Y:S01]  /*b200*/  IMAD.U32 R23, RZ, RZ, UR12 ;  /* 0x0000000cff177e24 */ /* 0x000fe2000f8e00ff */
[----:B0-----:R-:W-:Y:S01]  /*b210*/  LEA R26, P1, R24, R3, 0x3 ;  /* 0x00000003181a7211 */ /* 0x001fe200078218ff */
[----:B------:R-:W-:-:S02]  /*b220*/  IMAD.IADD R5, R25, 0x1, R5 ;  /* 0x0000000119057824 */ /* 0x000fc400078e0205 */
[----:B------:R-:W-:Y:S02]  /*b230*/  IMAD R29, R29, UR7, RZ ;  /* 0x000000071d1d7c24 */ /* 0x000fe4000f8e02ff */
[----:B------:R-:W-:Y:S01]  /*b240*/  IMAD.WIDE.U32 R22, R23, UR6, R16 ;  /* 0x0000000617167c25 */ /* 0x000fe2000f8e0010 */
[----:B------:R-:W-:-:S03]  /*b250*/  LEA.HI.X R27, R24, R4, R5, 0x3, P1 ;  /* 0x00000004181b7211 */ /* 0x000fc600008f1c05 */
[----:B------:R-:W-:Y:S01]  /*b260*/  IMAD.U32 R31, RZ, RZ, UR8 ;  /* 0x00000008ff1f7e24 */ /* 0x000fe2000f8e00ff */
[----:B------:R-:W-:Y:S01]  /*b270*/  MOV R2, UR8 ;  /* 0x0000000800027c02 */ /* 0x000fe20008000f00 */
[----:B------:R-:W-:Y:S01]  /*b280*/  IMAD.IADD R5, R23, 0x1, R29 ;  /* 0x0000000117057824 */ /* 0x000fe200078e021d */
[CC--:B------:R-:W-:Y:S01]  /*b290*/  LEA R28, P1, R22.reuse, R3.reuse, 0x3 ;  /* 0x00000003161c7211 */ /* 0x0c0fe200078218ff */
[----:B------:R-:W-:Y:S02]  /*b2a0*/  IMAD.WIDE.U32 R24, R31, UR6, R16 ;  /* 0x000000061f187c25 */ /* 0x000fe4000f8e0010 */
[----:B------:R-:W4:Y:S01]  /*b2b0*/  LDG.E.64.CONSTANT R16, desc[UR18][R26.64] ;  /* 0x000000121a107981 */ /* 0x000f22000c1e9b00 */
[----:B------:R-:W-:Y:S01]  /*b2c0*/  LEA.HI.X R29, R22, R4, R5, 0x3, P1 ;  /* 0x00000004161d7211 */ /* 0x000fe200008f1c05 */
[----:B------:R-:W-:Y:S01]  /*b2d0*/  IMAD R23, R2, UR7, RZ ;  /* 0x0000000702177c24 */ /* 0x000fe2000f8e02ff */
[----:B------:R-:W-:-:S04]  /*b2e0*/  LEA R30, P1, R24, R3, 0x3 ;  /* 0x00000003181e7211 */ /* 0x000fc800078218ff */
[----:B------:R-:W-:Y:S02]  /*b2f0*/  IADD3 R5, PT, PT, R25, R23, RZ ;  /* 0x0000001719057210 */ /* 0x000fe40007ffe0ff */
[----:B------:R-:W4:Y:S02]  /*b300*/  LDG.E.64.CONSTANT R22, desc[UR18][R28.64] ;  /* 0x000000121c167981 */ /* 0x000f24000c1e9b00 */
[----:B------:R-:W-:-:S05]  /*b310*/  LEA.HI.X R31, R24, R4, R5, 0x3, P1 ;  /* 0x00000004181f7211 */ /* 0x000fca00008f1c05 */
[----:B------:R-:W4:Y:S01]  /*b320*/  LDG.E.64.CONSTANT R24, desc[UR18][R30.64] ;  /* 0x000000121e187981 */ /* 0x000f22000c1e9b00 */
[----:B------:R-:W-:Y:S01]  /*b330*/  UIADD3 UR5, UPT, UPT, UR5, 0x8, URZ ;  /* 0x0000000805057890 */ /* 0x000fe2000fffe0ff */
[----:B------:R-:W-:-:S05]  /*b340*/  IMAD.U32 R2, RZ, RZ, UR9 ;  /* 0x00000009ff027e24 */ /* 0x000fca000f8e00ff */
[----:B------:R-:W-:Y:S01]  /*b350*/  ISETP.NE.AND P1, PT, R2, UR5, PT ;  /* 0x0000000502007c0c */ /* 0x000fe2000bf25270 */
[----:B--2--5:R-:W-:-:S08]  /*b360*/  DFMA R8, R12, R6, R8 ;  /* 0x000000060c08722b */ /* 0x024fd00000000008 */
[----:B---3--:R-:W-:-:S08]  /*b370*/  DFMA R8, R12, R8, R10 ;  /* 0x000000080c08722b */ /* 0x008fd0000000000a */
[----:B----4-:R-:W-:-:S08]  /*b380*/  DFMA R8, R12, R8, R14 ;  /* 0x000000080c08722b */ /* 0x010fd0000000000e */
[----:B------:R-:W-:-:S08]  /*b390*/  DFMA R8, R12, R8, R20 ;  /* 0x000000080c08722b */ /* 0x000fd00000000014 */
[----:B------:R-:W-:-:S08]  /*b3a0*/  DFMA R8, R12, R8, R18 ;  /* 0x000000080c08722b */ /* 0x000fd00000000012 */
[----:B------:R-:W-:-:S08]  /*b3b0*/  DFMA R8, R12, R8, R16 ;  /* 0x000000080c08722b */ /* 0x000fd00000000010 */
[----:B------:R-:W-:-:S08]  /*b3c0*/  DFMA R8, R12, R8, R22 ;  /* 0x000000080c08722b */ /* 0x000fd00000000016 */
[----:B------:R-:W-:Y:S01]  /*b3d0*/  DFMA R6, R12, R8, R24 ;  /* 0x000000080c06722b */ /* 0x000fe20000000018 */
[----:B------:R-:W-:Y:S10]  /*b3e0*/  @P1 BRA `(.L_x_80) ;  /* 0xfffffff800a81947 */ /* 0x000ff4000383ffff */
.L_x_79:
[----:B------:R-:W-:Y:S05]  /*b3f0*/  BRA.U !UP1, `(.L_x_81) ;  /* 0x0000000509887547 */ /* 0x000fea000b800000 */
[----:B------:R-:W-:Y:S01]  /*b400*/  UISETP.NE.AND UP0, UPT, UR30, URZ, UPT ;  /* 0x000000ff1e00728c */ /* 0x000fe2000bf05270 */
[----:B------:R-:W-:Y:S10]  /*b410*/  @!P0 BRA `(.L_x_82) ;  /* 0x0000000000c08947 */ /* 0x000ff40003800000 */
[----:B0-----:R-:W-:Y:S01]  /*b420*/  UIADD3 UR5, UPT, UPT, UR8, -0x1, URZ ;  /* 0xffffffff08057890 */ /* 0x001fe2000fffe0ff */
[----:B------:R-:W-:Y:S01]  /*b430*/  MOV R8, UR22 ;  /* 0x0000001600087c02 */ /* 0x000fe20008000f00 */
[----:B------:R-:W-:Y:S01]  /*b440*/  IMAD.U32 R9, RZ, RZ, UR23 ;  /* 0x00000017ff097e24 */ /* 0x000fe2000f8e00ff */
[----:B------:R-:W-:Y:S01]  /*b450*/  UIADD3 UR12, UPT, UPT, UR8, -0x2, URZ ;  /* 0xfffffffe080c7890 */ /* 0x000fe2000fffe0ff */
[----:B------:R-:W-:Y:S01]  /*b460*/  IMAD.U32 R11, RZ, RZ, UR16 ;  /* 0x00000010ff0b7e24 */ /* 0x000fe2000f8e00ff */
[----:B------:R-:W-:Y:S01]  /*b470*/  MOV R10, R8 ;  /* 0x00000008000a7202 */ /* 0x000fe20000000f00 */
[----:B------:R-:W-:Y:S02]  /*b480*/  IMAD.U32 R9, RZ, RZ, UR5 ;  /* 0x00000005ff097e24 */ /* 0x000fe4000f8e00ff */
[----:B------:R-:W-:Y:S01]  /*b490*/  IMAD.U32 R17, RZ, RZ, UR5 ;  /* 0x00000005ff117e24 */ /* 0x000fe2000f8e00ff */
[----:B------:R-:W-:Y:S01]  /*b4a0*/  MOV R2, UR12 ;  /* 0x0000000c00027c02 */ /* 0x000fe20008000f00 */
[----:B------:R-:W-:Y:S01]  /*b4b0*/  IMAD.WIDE.U32 R8, R9, UR6, R10 ;  /* 0x0000000609087c25 */ /* 0x000fe2000f8e000a */
[----:B------:R-:W-:-:S02]  /*b4c0*/  UIADD3 UR5, UPT, UPT, UR8, -0x3, URZ ;  /* 0xfffffffd08057890 */ /* 0x000fc4000fffe0ff */
[----:B------:R-:W-:Y:S01]  /*b4d0*/  UIADD3 UR8, UPT, UPT, UR8, -0x4, URZ ;  /* 0xfffffffc08087890 */ /* 0x000fe2000fffe0ff */
[----:B------:R-:W-:Y:S01]  /*b4e0*/  IMAD.U32 R15, RZ, RZ, UR12 ;  /* 0x0000000cff0f7e24 */ /* 0x000fe2000f8e00ff */
[----:B------:R-:W-:Y:S01]  /*b4f0*/  IADD3 R5, P1, PT, R8, UR17, RZ ;  /* 0x0000001108057c10 */ /* 0x000fe2000ff3e0ff */
[----:B------:R-:W-:Y:S02]  /*b500*/  IMAD R17, R17, UR7, RZ ;  /* 0x0000000711117c24 */ /* 0x000fe4000f8e02ff */
[----:B------:R-:W-:-:S03]  /*b510*/  IMAD.WIDE.U32 R14, R15, UR6, R10 ;  /* 0x000000060f0e7c25 */ /* 0x000fc6000f8e000a */
[----:B------:R-:W-:Y:S01]  /*b520*/  IADD3.X R9, PT, PT, R9, UR24, R17, P1, !PT ;  /* 0x0000001809097c10 */ /* 0x000fe20008ffe411 */
[----:B------:R-:W-:Y:S01]  /*b530*/  IMAD R17, R2, UR7, RZ ;  /* 0x0000000702117c24 */ /* 0x000fe2000f8e02ff */
[CC--:B------:R-:W-:Y:S01]  /*b540*/  LEA R8, P1, R5.reuse, R3.reuse, 0x3 ;  /* 0x0000000305087211 */ /* 0x0c0fe200078218ff */
[----:B------:R-:W-:Y:S01]  /*b550*/  IMAD.U32 R19, RZ, RZ, UR5 ;  /* 0x00000005ff137e24 */ /* 0x000fe2000f8e00ff */
[----:B------:R-:W-:Y:S01]  /*b560*/  IADD3 R2, P2, PT, R14, UR17, RZ ;  /* 0x000000110e027c10 */ /* 0x000fe2000ff5e0ff */
[----:B------:R-:W-:Y:S01]  /*b570*/  IMAD.U32 R21, RZ, RZ, UR5 ;  /* 0x00000005ff157e24 */ /* 0x000fe2000f8e00ff */
[----:B------:R-:W-:Y:S01]  /*b580*/  LEA.HI.X R9, R5, R4, R9, 0x3, P1 ;  /* 0x0000000405097211 */ /* 0x000fe200008f1c09 */
[----:B------:R-:W-:Y:S01]  /*b590*/  IMAD.U32 R20, RZ, RZ, UR8 ;  /* 0x00000008ff147e24 */ /* 0x000fe2000f8e00ff */
[----:B------:R-:W-:Y:S01]  /*b5a0*/  IADD3.X R17, PT, PT, R15, UR24, R17, P2, !PT ;  /* 0x000000180f117c10 */ /* 0x000fe200097fe411 */
[----:B------:R-:W-:Y:S01]  /*b5b0*/  IMAD.WIDE.U32 R14, R19, UR6, R10 ;  /* 0x00000006130e7c25 */ /* 0x000fe2000f8e000a */
[----:B------:R-:W-:-:S02]  /*b5c0*/  LEA R16, P1, R2, R3, 0x3 ;  /* 0x0000000302107211 */ /* 0x000fc400078218ff */
[----:B------:R-:W-:Y:S01]  /*b5d0*/  MOV R19, UR8 ;  /* 0x0000000800137c02 */ /* 0x000fe20008000f00 */
[----:B------:R-:W2:Y:S01]  /*b5e0*/  LDG.E.64.CONSTANT R8, desc[UR18][R8.64] ;  /* 0x0000001208087981 */ /* 0x000ea2000c1e9b00 */
[----:B------:R-:W-:Y:S01]  /*b5f0*/  IMAD R21, R21, UR7, RZ ;  /* 0x0000000715157c24 */ /* 0x000fe2000f8e02ff */
[----:B------:R-:W-:Y:S02]  /*b600*/  IADD3 R5, P2, PT, R14, UR17, RZ ;  /* 0x000000110e057c10 */ /* 0x000fe4000ff5e0ff */
[----:B------:R-:W-:Y:S01]  /*b610*/  LEA.HI.X R17, R2, R4, R17, 0x3, P1 ;  /* 0x0000000402117211 */ /* 0x000fe200008f1c11 */
[----:B------:R-:W-:Y:S01]  /*b620*/  IMAD.WIDE.U32 R18, R19, UR6, R10 ;  /* 0x0000000613127c25 */ /* 0x000fe2000f8e000a */
[----:B------:R-:W-:Y:S02]  /*b630*/  IADD3.X R14, PT, PT, R15, UR24, R21, P2, !PT ;  /* 0x000000180f0e7c10 */ /* 0x000fe400097fe415 */
[----:B------:R-:W-:Y:S01]  /*b640*/  LEA R10, P1, R5, R3, 0x3 ;  /* 0x00000003050a7211 */ /* 0x000fe200078218ff */
[----:B------:R-:W-:Y:S01]  /*b650*/  IMAD R15, R20, UR7, RZ ;  /* 0x00000007140f7c24 */ /* 0x000fe2000f8e02ff */
[----:B------:R-:W3:Y:S01]  /*b660*/  LDG.E.64.CONSTANT R16, desc[UR18][R16.64] ;  /* 0x0000001210107981 */ /* 0x000ee2000c1e9b00 */
[----:B------:R-:W-:-:S02]  /*b670*/  IADD3 R2, P2, PT, R18, UR17, RZ ;  /* 0x0000001112027c10 */ /* 0x000fc4000ff5e0ff */
[-C--:B------:R-:W-:Y:S02]  /*b680*/  LEA.HI.X R11, R5, R4.reuse, R14, 0x3, P1 ;  /* 0x00000004050b7211 */ /* 0x080fe400008f1c0e */
[----:B------:R-:W-:Y:S02]  /*b690*/  IADD3.X R19, PT, PT, R19, UR24, R15, P2, !PT ;  /* 0x0000001813137c10 */ /* 0x000fe400097fe40f */
        /* <DEDUP_REMOVED lines=8> */
.L_x_82:
[----:B------:R-:W-:Y:S05]  /*b720*/  BRA.U !UP0, `(.L_x_81) ;  /* 0x0000000108bc7547 */ /* 0x000fea000b800000 */
[----:B------:R-:W1:Y:S01]  /*b730*/  LDCU UR5, c[0x0][0x384] ;  /* 0x00007080ff0577ac */ /* 0x000e620008000800 */
[----:B------:R-:W-:-:S05]  /*b740*/  IMAD.U32 R2, RZ, RZ, UR30 ;  /* 0x0000001eff027e24 */ /* 0x000fca000f8e00ff */
[----:B------:R-:W-:Y:S01]  /*b750*/  ISETP.NE.AND P1, PT, R2, 0x1, PT ;  /* 0x000000010200780c */ /* 0x000fe20003f25270 */
[----:B-1----:R-:W-:-:S12]  /*b760*/  ULOP3.LUT UP0, URZ, UR5, 0x1, URZ, 0xc0, !UPT ;  /* 0x0000000105ff7892 */ /* 0x002fd8000f80c0ff */
[----:B------:R-:W-:Y:S05]  /*b770*/  @!P1 BRA `(.L_x_83) ;  /* 0x0000000000689947 */ /* 0x000fea0003800000 */
[----:B0-----:R-:W-:Y:S01]  /*b780*/  UIADD3 UR5, UPT, UPT, UR8, -0x1, URZ ;  /* 0xffffffff08057890 */ /* 0x001fe2000fffe0ff */
[----:B------:R-:W-:Y:S01]  /*b790*/  IMAD.U32 R10, RZ, RZ, UR22 ;  /* 0x00000016ff0a7e24 */ /* 0x000fe2000f8e00ff */
[----:B------:R-:W-:Y:S01]  /*b7a0*/  MOV R9, UR16 ;  /* 0x0000001000097c02 */ /* 0x000fe20008000f00 */
[----:B------:R-:W-:Y:S01]  /*b7b0*/  IMAD.U32 R11, RZ, RZ, UR23 ;  /* 0x00000017ff0b7e24 */ /* 0x000fe2000f8e00ff */
[----:B------:R-:W-:Y:S01]  /*b7c0*/  UIADD3 UR8, UPT, UPT, UR8, -0x2, URZ ;  /* 0xfffffffe08087890 */ /* 0x000fe2000fffe0ff */
[----:B------:R-:W-:Y:S01]  /*b7d0*/  IMAD.MOV.U32 R8, RZ, RZ, R10 ;  /* 0x000000ffff087224 */ /* 0x000fe200078e000a */
[----:B------:R-:W-:Y:S01]  /*b7e0*/  MOV R11, UR5 ;  /* 0x00000005000b7c02 */ /* 0x000fe20008000f00 */
[----:B------:R-:W-:-:S03]  /*b7f0*/  IMAD.U32 R5, RZ, RZ, UR5 ;  /* 0x00000005ff057e24 */ /* 0x000fc6000f8e00ff */
[----:B------:R-:W-:Y:S01]  /*b800*/  MOV R15, UR8 ;  /* 0x00000008000f7c02 */ /* 0x000fe20008000f00 */
[----:B------:R-:W-:-:S04]  /*b810*/  IMAD.WIDE.U32 R10, R11, UR6, R8 ;  /* 0x000000060b0a7c25 */ /* 0x000fc8000f8e0008 */
[----:B------:R-:W-:Y:S01]  /*b820*/  IMAD R5, R5, UR7, RZ ;  /* 0x0000000705057c24 */ /* 0x000fe2000f8e02ff */
[----:B------:R-:W-:Y:S01]  /*b830*/  IADD3 R2, P1, PT, R10, UR17, RZ ;  /* 0x000000110a027c10 */ /* 0x000fe2000ff3e0ff */
[----:B------:R-:W-:Y:S02]  /*b840*/  IMAD.U32 R10, RZ, RZ, UR8 ;  /* 0x00000008ff0a7e24 */ /* 0x000fe4000f8e00ff */
[----:B------:R-:W-:Y:S01]  /*b850*/  IMAD.WIDE.U32 R14, R15, UR6, R8 ;  /* 0x000000060f0e7c25 */ /* 0x000fe2000f8e0008 */
[----:B------:R-:W-:Y:S02]  /*b860*/  IADD3.X R5, PT, PT, R11, UR24, R5, P1, !PT ;  /* 0x000000180b057c10 */ /* 0x000fe40008ffe405 */
[----:B------:R-:W-:Y:S01]  /*b870*/  LEA R8, P1, R2, R3, 0x3 ;  /* 0x0000000302087211 */ /* 0x000fe200078218ff */
[----:B------:R-:W-:Y:S01]  /*b880*/  IMAD R11, R10, UR7, RZ ;  /* 0x000000070a0b7c24 */ /* 0x000fe2000f8e02ff */
[----:B------:R-:W-:Y:S02]  /*b890*/  IADD3 R14, P2, PT, R14, UR17, RZ ;  /* 0x000000110e0e7c10 */ /* 0x000fe4000ff5e0ff */
[----:B------:R-:W-:-:S02]  /*b8a0*/  LEA.HI.X R9, R2, R4, R5, 0x3, P1 ;  /* 0x0000000402097211 */ /* 0x000fc400008f1c05 */
[----:B------:R-:W-:Y:S02]  /*b8b0*/  IADD3.X R11, PT, PT, R15, UR24, R11, P2, !PT ;  /* 0x000000180f0b7c10 */ /* 0x000fe400097fe40b */
[C---:B------:R-:W-:Y:S02]  /*b8c0*/  LEA R10, P1, R14.reuse, R3, 0x3 ;  /* 0x000000030e0a7211 */ /* 0x040fe400078218ff */
[----:B------:R-:W2:Y:S02]  /*b8d0*/  LDG.E.64.CONSTANT R8, desc[UR18][R8.64] ;  /* 0x0000001208087981 */ /* 0x000ea4000c1e9b00 */
[----:B------:R-:W-:-:S06]  /*b8e0*/  LEA.HI.X R11, R14, R4, R11, 0x3, P1 ;  /* 0x000000040e0b7211 */ /* 0x000fcc00008f1c0b */
[----:B------:R-:W3:Y:S01]  /*b8f0*/  LDG.E.64.CONSTANT R10, desc[UR18][R10.64] ;  /* 0x000000120a0a7981 */ /* 0x000ee2000c1e9b00 */
[----:B--2--5:R-:W-:-:S08]  /*b900*/  DFMA R6, R12, R6, R8 ;  /* 0x000000060c06722b */ /* 0x024fd00000000008 */
[----:B---3--:R-:W-:-:S11]  /*b910*/  DFMA R6, R12, R6, R10 ;  /* 0x000000060c06722b */ /* 0x008fd6000000000a */
.L_x_83:
[----:B------:R-:W-:Y:S05]  /*b920*/  BRA.U !UP0, `(.L_x_81) ;  /* 0x00000001083c7547 */ /* 0x000fea000b800000 */
[----:B0-----:R-:W-:Y:S01]  /*b930*/  UIADD3 UR8, UPT, UPT, UR8, -0x1, URZ ;  /* 0xffffffff08087890 */ /* 0x001fe2000fffe0ff */
[----:B------:R-:W-:Y:S01]  /*b940*/  MOV R10, UR22 ;  /* 0x00000016000a7c02 */ /* 0x000fe20008000f00 */
[----:B------:R-:W-:Y:S02]  /*b950*/  IMAD.U32 R9, RZ, RZ, UR16 ;  /* 0x00000010ff097e24 */ /* 0x000fe4000f8e00ff */
[----:B------:R-:W-:Y:S01]  /*b960*/  IMAD.U32 R11, RZ, RZ, UR23 ;  /* 0x00000017ff0b7e24 */ /* 0x000fe2000f8e00ff */
[----:B------:R-:W-:Y:S01]  /*b970*/  MOV R8, R10 ;  /* 0x0000000a00087202 */ /* 0x000fe20000000f00 */
[----:B------:R-:W-:Y:S02]  /*b980*/  IMAD.U32 R5, RZ, RZ, UR8 ;  /* 0x00000008ff057e24 */ /* 0x000fe4000f8e00ff */
[----:B------:R-:W-:Y:S02]  /*b990*/  IMAD.U32 R2, RZ, RZ, UR8 ;  /* 0x00000008ff027e24 */ /* 0x000fe4000f8e00ff */
[----:B------:R-:W-:-:S04]  /*b9a0*/  IMAD.WIDE.U32 R8, R5, UR6, R8 ;  /* 0x0000000605087c25 */ /* 0x000fc8000f8e0008 */
[----:B------:R-:W-:Y:S01]  /*b9b0*/  IMAD R5, R2, UR7, RZ ;  /* 0x0000000702057c24 */ /* 0x000fe2000f8e02ff */
[----:B------:R-:W-:-:S04]  /*b9c0*/  IADD3 R2, P1, PT, R8, UR17, RZ ;  /* 0x0000001108027c10 */ /* 0x000fc8000ff3e0ff */
[----:B------:R-:W-:Y:S02]  /*b9d0*/  IADD3.X R9, PT, PT, R9, UR24, R5, P1, !PT ;  /* 0x0000001809097c10 */ /* 0x000fe40008ffe405 */
[----:B------:R-:W-:-:S04]  /*b9e0*/  LEA R8, P1, R2, R3, 0x3 ;  /* 0x0000000302087211 */ /* 0x000fc800078218ff */
[----:B------:R-:W-:-:S06]  /*b9f0*/  LEA.HI.X R9, R2, R4, R9, 0x3, P1 ;  /* 0x0000000402097211 */ /* 0x000fcc00008f1c09 */
[----:B------:R-:W2:Y:S02]  /*ba00*/  LDG.E.64.CONSTANT R8, desc[UR18][R8.64] ;  /* 0x0000001208087981 */ /* 0x000ea4000c1e9b00 */
[----:B--2--5:R-:W-:-:S11]  /*ba10*/  DFMA R6, R12, R6, R8 ;  /* 0x000000060c06722b */ /* 0x024fd60000000008 */
.L_x_81:
[----:B------:R-:W1:Y:S01]  /*ba20*/  LDC R5, c[0x0][0x398] ;  /* 0x0000e600ff057b82 */ /* 0x000e620000000800 */
[----:B------:R-:W2:Y:S01]  /*ba30*/  LDCU.64 UR12, c[0x0][0x400] ;  /* 0x00008000ff0c77ac */ /* 0x000ea20008000a00 */
[----:B------:R-:W-:Y:S02]  /*ba40*/  UMOV UR5, URZ ;  /* 0x000000ff00057c82 */ /* 0x000fe40008000000 */
[----:B-1----:R-:W-:Y:S01]  /*ba50*/  IMAD.WIDE R10, R0, R5, UR4 ;  /* 0x00000004000a7e25 */ /* 0x002fe2000f8e0205 */
[----:B------:R-:W-:Y:S02]  /*ba60*/  UIADD3 UR4, UPT, UPT, UR4, 0x1, URZ ;  /* 0x0000000104047890 */ /* 0x000fe4000fffe0ff */
[----:B--2---:R-:W-:-:S04]  /*ba70*/  LEA R8, P1, R10, UR12, 0x3 ;  /* 0x0000000c0a087c11 */ /* 0x004fc8000f8218ff */
[----:B------:R-:W-:Y:S02]  /*ba80*/  LEA.HI.X R9, R10, UR13, R11, 0x3, P1 ;  /* 0x0000000d0a097c11 */ /* 0x000fe400088f1c0b */
[----:B------:R-:W-:-:S03]  /*ba90*/  ISETP.NE.AND P1, PT, R5, UR4, PT ;  /* 0x0000000405007c0c */ /* 0x000fc6000bf25270 */
[----:B-----5:R1:W-:Y:S10]  /*baa0*/  STG.E.64 desc[UR18][R8.64], R6 ;  /* 0x0000000608007986 */ /* 0x0203f4000c101b12 */
[----:B0-----:R-:W-:Y:S05]  /*bab0*/  @!P1 EXIT ;  /* 0x000000000000994d */ /* 0x001fea0003800000 */
[----:B------:R-:W-:Y:S05]  /*bac0*/  BRA `(.L_x_84) ;  /* 0xfffffff000ac7947 */ /* 0x000fea000383ffff */
.L_x_65:
[----:B------:R-:W-:-:S09]  /*bad0*/  UISETP.GE.AND UP0, UPT, UR8, 0x1, UPT ;  /* 0x000000010800788c */ /* 0x000fd2000bf06270 */
[----:B------:R-:W-:Y:S05]  /*bae0*/  BRA.U !UP0, `(.L_x_85) ;  /* 0x0000001108447547 */ /* 0x000fea000b800000 */
[----:B------:R-:W-:Y:S02]  /*baf0*/  ULOP3.LUT UR7, UR8, 0xf, URZ, 0xc0, !UPT ;  /* 0x0000000f08077892 */ /* 0x000fe4000f8ec0ff */
[----:B------:R-:W-:Y:S02]  /*bb00*/  ULOP3.LUT UR9, UR8, 0x7, URZ, 0xc0, !UPT ;  /* 0x0000000708097892 */ /* 0x000fe4000f8ec0ff */
[----:B------:R-:W-:Y:S02]  /*bb10*/  UIADD3 UR6, UPT, UPT, UR8, -0x1, URZ ;  /* 0xffffffff08067890 */ /* 0x000fe4000fffe0ff */
[----:B------:R-:W-:Y:S01]  /*bb20*/  IMAD.U32 R2, RZ, RZ, UR7 ;  /* 0x00000007ff027e24 */ /* 0x000fe2000f8e00ff */
[----:B------:R-:W-:Y:S01]  /*bb30*/  ULOP3.LUT UR11, UR8, 0x7ffffff0, URZ, 0xc0, !UPT ;  /* 0x7ffffff0080b7892 */ /* 0x000fe2000f8ec0ff */
[----:B------:R-:W-:Y:S01]  /*bb40*/  MOV R5, UR9 ;  /* 0x0000000900057c02 */ /* 0x000fe20008000f00 */
[----:B------:R-:W-:Y:S01]  /*bb50*/  ULOP3.LUT UR8, UR8, 0x3, URZ, 0xc0, !UPT ;  /* 0x0000000308087892 */ /* 0x000fe2000f8ec0ff */
[----:B------:R-:W-:-:S03]  /*bb60*/  VIADD R2, R2, 0xffffffff ;  /* 0xffffffff02027836 */ /* 0x000fc60000000000 */
[----:B------:R-:W-:Y:S02]  /*bb70*/  VIADD R5, R5, 0xffffffff ;  /* 0xffffffff05057836 */ /* 0x000fe40000000000 */
[----:B------:R-:W-:Y:S02]  /*bb80*/  ISETP.GE.U32.AND P0, PT, R2, 0x7, PT ;  /* 0x000000070200780c */ /* 0x000fe40003f06070 */
[----:B------:R-:W-:Y:S02]  /*bb90*/  MOV R2, RZ ;  /* 0x000000ff00027202 */ /* 0x000fe40000000f00 */
[----:B------:R-:W-:-:S13]  /*bba0*/  ISETP.GE.U32.AND P1, PT, R5, 0x3, PT ;  /* 0x000000030500780c */ /* 0x000fda0003f26070 */
.L_x_91:
[----:B------:R-:W-:-:S05]  /*bbb0*/  IADD3 R5, P2, PT, R2, UR10, RZ ;  /* 0x0000000a02057c10 */ /* 0x000fca000ff5e0ff */
[----:B-1----:R-:W-:Y:S01]  /*bbc0*/  IMAD.X R6, RZ, RZ, UR27, P2 ;  /* 0x0000001bff067e24 */ /* 0x002fe200090e06ff */
[----:B------:R-:W-:-:S04]  /*bbd0*/  LEA R32, P2, R5, R3, 0x3 ;  /* 0x0000000305207211 */ /* 0x000fc800078418ff */
[----:B------:R-:W-:-:S06]  /*bbe0*/  LEA.HI.X R33, R5, R4, R6, 0x3, P2 ;  /* 0x0000000405217211 */ /* 0x000fcc00010f1c06 */
[----:B------:R-:W5:Y:S01]  /*bbf0*/  LDG.E.64.CONSTANT R32, desc[UR18][R32.64] ;  /* 0x0000001220207981 */ /* 0x000f62000c1e9b00 */
[----:B0-----:R-:W0:Y:S01]  /*bc00*/  LDC R35, c[0x0][0x380] ;  /* 0x0000e000ff237b82 */ /* 0x001e220000000800 */
[----:B------:R-:W-:Y:S01]  /*bc10*/  IMAD.U32 R5, RZ, RZ, UR6 ;  /* 0x00000006ff057e24 */ /* 0x000fe2000f8e00ff */
[----:B------:R-:W-:Y:S01]  /*bc20*/  IADD3 R6, P2, PT, R2, UR15, RZ ;  /* 0x0000000f02067c10 */ /* 0x000fe2000ff5e0ff */
[----:B------:R-:W-:-:S03]  /*bc30*/  UISETP.NE.AND UP0, UPT, UR7, URZ, UPT ;  /* 0x000000ff0700728c */ /* 0x000fc6000bf05270 */
[----:B------:R-:W-:Y:S02]  /*bc40*/  ISETP.GE.U32.AND P3, PT, R5, 0xf, PT ;  /* 0x0000000f0500780c */ /* 0x000fe40003f66070 */
[----:B------:R-:W-:-:S11]  /*bc50*/  IADD3.X R7, PT, PT, RZ, UR5, RZ, P2, !PT ;  /* 0x00000005ff077c10 */ /* 0x000fd600097fe4ff */
[----:B------:R-:W-:Y:S05]  /*bc60*/  @!P3 BRA `(.L_x_86) ;  /* 0x0000000400d8b947 */ /* 0x000fea0003800000 */
[----:B------:R-:W1:Y:S01]  /*bc70*/  LDC R5, c[0x0][0x398] ;  /* 0x0000e600ff057b82 */ /* 0x000e620000000800 */
[----:B------:R-:W-:-:S05]  /*bc80*/  UMOV UR4, URZ ;  /* 0x000000ff00047c82 */ /* 0x000fca0008000000 */
.L_x_87:
[----:B0-----:R-:W-:-:S04]  /*bc90*/  VIADD R13, R35, 0xffffffff ;  /* 0xffffffff230d7836 */ /* 0x001fc80000000000 */
        /* <DEDUP_REMOVED lines=14> */
[----:B------:R-:W-:Y:S01]  /*bd80*/  LEA R30, P2, R8, R3, 0x3 ;  /* 0x00000003081e7211 */ /* 0x000fe200078418ff */
[----:B------:R-:W-:-:S03]  /*bd90*/  VIADD R13, R35, 0xfffffffc ;  /* 0xfffffffc230d7836 */ /* 0x000fc60000000000 */
[----:B------:R-:W-:Y:S01]  /*bda0*/  LEA.HI.X R31, R8, R4, R9, 0x3, P2 ;  /* 0x00000004081f7211 */ /* 0x000fe200010f1c09 */
[----:B------:R-:W-:-:S05]  /*bdb0*/  IMAD.WIDE.U32 R8, R13, R5, R6 ;  /* 0x000000050d087225 */ /* 0x000fca00078e0006 */
[----:B------:R-:W4:Y:S01]  /*bdc0*/  LDG.E.64.CONSTANT R30, desc[UR18][R30.64] ;  /* 0x000000121e1e7981 */ /* 0x000f22000c1e9b00 */
[----:B------:R-:W-:Y:S01]  /*bdd0*/  IMAD R13, R13, UR26, R9 ;  /* 0x0000001a0d0d7c24 */ /* 0x000fe2000f8e0209 */
[----:B------:R-:W-:-:S04]  /*bde0*/  LEA R16, P2, R8, R3, 0x3 ;  /* 0x0000000308107211 */ /* 0x000fc800078418ff */
[----:B------:R-:W-:Y:S01]  /*bdf0*/  LEA.HI.X R17, R8, R4, R13, 0x3, P2 ;  /* 0x0000000408117211 */ /* 0x000fe200010f1c0d */
[----:B------:R-:W-:-:S04]  /*be00*/  VIADD R13, R35, 0xfffffffb ;  /* 0xfffffffb230d7836 */ /* 0x000fc80000000000 */
[C---:B------:R-:W-:Y:S01]  /*be10*/  IMAD.WIDE.U32 R8, R13.reuse, R5, R6 ;  /* 0x000000050d087225 */ /* 0x040fe200078e0006 */
[----:B------:R-:W4:Y:S03]  /*be20*/  LDG.E.64.CONSTANT R16, desc[UR18][R16.64] ;  /* 0x0000001210107981 */ /* 0x000f26000c1e9b00 */
[----:B------:R-:W-:Y:S01]  /*be30*/  IMAD R13, R13, UR26, R9 ;  /* 0x0000001a0d0d7c24 */ /* 0x000fe2000f8e0209 */
[----:B------:R-:W-:-:S04]  /*be40*/  LEA R24, P2, R8, R3, 0x3 ;  /* 0x0000000308187211 */ /* 0x000fc800078418ff */
[----:B------:R-:W-:Y:S02]  /*be50*/  LEA.HI.X R25, R8, R4, R13, 0x3, P2 ;  /* 0x0000000408197211 */ /* 0x000fe400010f1c0d */
[----:B------:R-:W-:-:S04]  /*be60*/  IADD3 R13, PT, PT, R35, -0x6, RZ ;  /* 0xfffffffa230d7810 */ /* 0x000fc80007ffe0ff */
[----:B------:R-:W4:Y:S01]  /*be70*/  LDG.E.64.CONSTANT R24, desc[UR18][R24.64] ;  /* 0x0000001218187981 */ /* 0x000f22000c1e9b00 */
[----:B------:R-:W-:-:S04]  /*be80*/  IMAD.WIDE.U32 R8, R13, R5, R6 ;  /* 0x000000050d087225 */ /* 0x000fc800078e0006 */
[----:B------:R-:W-:Y:S01]  /*be90*/  IMAD R13, R13, UR26, R9 ;  /* 0x0000001a0d0d7c24 */ /* 0x000fe2000f8e0209 */
[----:B------:R-:W-:-:S04]  /*bea0*/  LEA R18, P2, R8, R3, 0x3 ;  /* 0x0000000308127211 */ /* 0x000fc800078418ff */
[----:B------:R-:W-:-:S06]  /*beb0*/  LEA.HI.X R19, R8, R4, R13, 0x3, P2 ;  /* 0x0000000408137211 */ /* 0x000fcc00010f1c0d */
[----:B------:R-:W4:Y:S01]  /*bec0*/  LDG.E.64.CONSTANT R18, desc[UR18][R18.64] ;  /* 0x0000001212127981 */ /* 0x000f22000c1e9b00 */
[C---:B------:R-:W-:Y:S02]  /*bed0*/  VIADD R13, R35.reuse, 0xfffffff9 ;  /* 0xfffffff9230d7836 */ /* 0x040fe40000000000 */
[----:B------:R-:W-:Y:S02]  /*bee0*/  VIADD R15, R35, 0xfffffff8 ;  /* 0xfffffff8230f7836 */ /* 0x000fe40000000000 */
[----:B------:R-:W-:-:S04]  /*bef0*/  IMAD.WIDE.U32 R8, R13, R5, R6 ;  /* 0x000000050d087225 */ /* 0x000fc800078e0006 */
[----:B------:R-:W-:Y:S01]  /*bf00*/  IMAD R13, R13, UR26, R9 ;  /* 0x0000001a0d0d7c24 */ /* 0x000fe2000f8e0209 */
[----:B------:R-:W-:Y:S01]  /*bf10*/  LEA R26, P2, R8, R3, 0x3 ;  /* 0x00000003081a7211 */ /* 0x000fe200078418ff */
[----:B------:R-:W-:-:S03]  /*bf20*/  VIADD R29, R35, 0xfffffff6 ;  /* 0xfffffff6231d7836 */ /* 0x000fc60000000000 */
[----:B------:R-:W-:Y:S01]  /*bf30*/  LEA.HI.X R27, R8, R4, R13, 0x3, P2 ;  /* 0x00000004081b7211 */ /* 0x000fe200010f1c0d */
[----:B------:R-:W-:-:S04]  /*bf40*/  IMAD.WIDE.U32 R8, R15, R5, R6 ;  /* 0x000000050f087225 */ /* 0x000fc800078e0006 */
[----:B------:R-:W-:Y:S01]  /*bf50*/  IMAD R9, R15, UR26, R9 ;  /* 0x0000001a0f097c24 */ /* 0x000fe2000f8e0209 */
[----:B------:R-:W-:Y:S02]  /*bf60*/  IADD3 R15, PT, PT, R35, -0x9, RZ ;  /* 0xfffffff7230f7810 */ /* 0x000fe40007ffe0ff */
[----:B------:R-:W-:-:S04]  /*bf70*/  LEA R12, P2, R8, R3, 0x3 ;  /* 0x00000003080c7211 */ /* 0x000fc800078418ff */
[----:B------:R-:W-:Y:S01]  /*bf80*/  LEA.HI.X R13, R8, R4, R9, 0x3, P2 ;  /* 0x00000004080d7211 */ /* 0x000fe200010f1c09 */
[----:B------:R-:W-:-:S04]  /*bf90*/  IMAD.WIDE.U32 R8, R15, R5, R6 ;  /* 0x000000050f087225 */ /* 0x000fc800078e0006 */
[----:B------:R-:W-:Y:S01]  /*bfa0*/  IMAD R15, R15, UR26, R9 ;  /* 0x0000001a0f0f7c24 */ /* 0x000fe2000f8e0209 */
[C---:B------:R-:W-:Y:S01]  /*bfb0*/  LEA R14, P2, R8.reuse, R3, 0x3 ;  /* 0x00000003080e7211 */ /* 0x040fe200078418ff */
[----:B------:R-:W4:Y:S03]  /*bfc0*/  LDG.E.64.CONSTANT R12, desc[UR18][R12.64] ;  /* 0x000000120c0c7981 */ /* 0x000f26000c1e9b00 */
[----:B------:R-:W-:Y:S01]  /*bfd0*/  LEA.HI.X R15, R8, R4, R15, 0x3, P2 ;  /* 0x00000004080f7211 */ /* 0x000fe200010f1c0f */
[----:B------:R-:W-:-:S04]  /*bfe0*/  IMAD.WIDE.U32 R8, R29, R5, R6 ;  /* 0x000000051d087225 */ /* 0x000fc800078e0006 */
[----:B------:R-:W-:Y:S01]  /*bff0*/  IMAD R29, R29, UR26, R9 ;  /* 0x0000001a1d1d7c24 */ /* 0x000fe2000f8e0209 */
[C---:B------:R-:W-:Y:S01]  /*c000*/  LEA R28, P2, R8.reuse, R3, 0x3 ;  /* 0x00000003081c7211 */ /* 0x040fe200078418ff */
[----:B------:R-:W4:Y:S03]  /*c010*/  LDG.E.64.CONSTANT R14, desc[UR18][R14.64] ;  /* 0x000000120e0e7981 */ /* 0x000f26000c1e9b00 */
[----:B------:R-:W-:Y:S01]  /*c020*/  LEA.HI.X R29, R8, R4, R29, 0x3, P2 ;  /* 0x00000004081d7211 */ /* 0x000fe200010f1c1d */
[----:B--2--5:R-:W-:Y:S01]  /*c030*/  DFMA R20, R10, R32, R20 ;  /* 0x000000200a14722b */ /* 0x024fe20000000014 */
[----:B------:R-:W-:-:S04]  /*c040*/  VIADD R33, R35, 0xfffffff5 ;  /* 0xfffffff523217836 */ /* 0x000fc80000000000 */
[----:B------:R-:W-:-:S03]  /*c050*/  IMAD.WIDE.U32 R8, R33, R5, R6 ;  /* 0x0000000521087225 */ /* 0x000fc600078e0006 */
[----:B---3--:R-:W-:Y:S01]  /*c060*/  DFMA R22, R10, R20, R22 ;  /* 0x000000140a16722b */ /* 0x008fe20000000016 */
[----:B------:R-:W-:Y:S01]  /*c070*/  IMAD R33, R33, UR26, R9 ;  /* 0x0000001a21217c24 */ /* 0x000fe2000f8e0209 */
[----:B------:R-:W-:-:S04]  /*c080*/  LEA R20, P2, R8, R3, 0x3 ;  /* 0x0000000308147211 */ /* 0x000fc800078418ff */
[----:B------:R-:W-:Y:S02]  /*c090*/  LEA.HI.X R21, R8, R4, R33, 0x3, P2 ;  /* 0x0000000408157211 */ /* 0x000fe400010f1c21 */
[----:B------:R-:W-:Y:S01]  /*c0a0*/  IADD3 R33, PT, PT, R35, -0xc, RZ ;  /* 0xfffffff423217810 */ /* 0x000fe20007ffe0ff */
[----:B----4-:R-:W-:-:S04]  /*c0b0*/  DFMA R30, R10, R22, R30 ;  /* 0x000000160a1e722b */ /* 0x010fc8000000001e */
[C---:B------:R-:W-:Y:S01]  /*c0c0*/  IMAD.WIDE.U32 R8, R33.reuse, R5, R6 ;  /* 0x0000000521087225 */ /* 0x040fe200078e0006 */
[----:B------:R-:W2:Y:S03]  /*c0d0*/  LDG.E.64.CONSTANT R20, desc[UR18][R20.64] ;  /* 0x0000001214147981 */ /* 0x000ea6000c1e9b00 */
[----:B------:R-:W-:Y:S01]  /*c0e0*/  IMAD R33, R33, UR26, R9 ;  /* 0x0000001a21217c24 */ /* 0x000fe2000f8e0209 */
[----:B------:R-:W-:-:S04]  /*c0f0*/  LEA R22, P2, R8, R3, 0x3 ;  /* 0x0000000308167211 */ /* 0x000fc800078418ff */
[----:B------:R-:W-:Y:S01]  /*c100*/  LEA.HI.X R23, R8, R4, R33, 0x3, P2 ;  /* 0x0000000408177211 */ /* 0x000fe200010f1c21 */
[----:B------:R-:W-:Y:S01]  /*c110*/  VIADD R33, R35, 0xfffffff3 ;  /* 0xfffffff323217836 */ /* 0x000fe20000000000 */
[----:B------:R-:W-:-:S03]  /*c120*/  DFMA R16, R10, R30, R16 ;  /* 0x0000001e0a10722b */ /* 0x000fc60000000010 */
[C---:B------:R-:W-:Y:S01]  /*c130*/  IMAD.WIDE.U32 R8, R33.reuse, R5, R6 ;  /* 0x0000000521087225 */ /* 0x040fe200078e0006 */
[----:B------:R-:W3:Y:S03]  /*c140*/  LDG.E.64.CONSTANT R22, desc[UR18][R22.64] ;  /* 0x0000001216167981 */ /* 0x000ee6000c1e9b00 */
[----:B------:R-:W-:Y:S01]  /*c150*/  IMAD R33, R33, UR26, R9 ;  /* 0x0000001a21217c24 */ /* 0x000fe2000f8e0209 */
[----:B------:R-:W-:-:S04]  /*c160*/  LEA R36, P2, R8, R3, 0x3 ;  /* 0x0000000308247211 */ /* 0x000fc800078418ff */
[----:B------:R-:W-:Y:S02]  /*c170*/  LEA.HI.X R37, R8, R4, R33, 0x3, P2 ;  /* 0x0000000408257211 */ /* 0x000fe400010f1c21 */
[----:B------:R0:W4:Y:S01]  /*c180*/  LDG.E.64.CONSTANT R8, desc[UR18][R26.64] ;  /* 0x000000121a087981 */ /* 0x000122000c1e9b00 */
[----:B------:R-:W-:Y:S01]  /*c190*/  VIADD R31, R35, 0xfffffff2 ;  /* 0xfffffff2231f7836 */ /* 0x000fe20000000000 */
[----:B------:R-:W-:-:S03]  /*c1a0*/  DFMA R24, R10, R16, R24 ;  /* 0x000000100a18722b */ /* 0x000fc60000000018 */
[----:B------:R-:W-:-:S04]  /*c1b0*/  IMAD.WIDE.U32 R16, R31, R5, R6 ;  /* 0x000000051f107225 */ /* 0x000fc800078e0006 */
[----:B------:R-:W-:Y:S01]  /*c1c0*/  IMAD R31, R31, UR26, R17 ;  /* 0x0000001a1f1f7c24 */ /* 0x000fe2000f8e0211 */
[----:B------:R-:W-:-:S04]  /*c1d0*/  LEA R30, P2, R16, R3, 0x3 ;  /* 0x00000003101e7211 */ /* 0x000fc800078418ff */
[----:B------:R-:W-:Y:S02]  /*c1e0*/  LEA.HI.X R31, R16, R4, R31, 0x3, P2 ;  /* 0x00000004101f7211 */ /* 0x000fe400010f1c1f */
[----:B------:R1:W2:Y:S01]  /*c1f0*/  LDG.E.64.CONSTANT R16, desc[UR18][R28.64] ;  /* 0x000000121c107981 */ /* 0x0002a2000c1e9b00 */
[----:B------:R-:W-:Y:S01]  /*c200*/  DFMA R18, R10, R24, R18 ;  /* 0x000000180a12722b */ /* 0x000fe20000000012 */
[----:B------:R-:W-:Y:S02]  /*c210*/  IADD3 R25, PT, PT, R35, -0xf, RZ ;  /* 0xfffffff123197810 */ /* 0x000fe40007ffe0ff */
[----:B------:R-:W3:Y:S03]  /*c220*/  LDG.E.64.CONSTANT R30, desc[UR18][R30.64] ;  /* 0x000000121e1e7981 */ /* 0x000ee6000c1e9b00 */
[----:B0-----:R-:W-:-:S04]  /*c230*/  IMAD.WIDE.U32 R26, R25, R5, R6 ;  /* 0x00000005191a7225 */ /* 0x001fc800078e0006 */
[----:B------:R-:W-:Y:S01]  /*c240*/  IMAD R25, R25, UR26, R27 ;  /* 0x0000001a19197c24 */ /* 0x000fe2000f8e021b */
[----:B------:R-:W-:-:S04]  /*c250*/  LEA R24, P2, R26, R3, 0x3 ;  /* 0x000000031a187211 */ /* 0x000fc800078418ff */
[----:B------:R-:W-:Y:S02]  /*c260*/  LEA.HI.X R25, R26, R4, R25, 0x3, P2 ;  /* 0x000000041a197211 */ /* 0x000fe400010f1c19 */
[----:B------:R-:W3:Y:S01]  /*c270*/  LDG.E.64.CONSTANT R26, desc[UR18][R36.64] ;  /* 0x00000012241a7981 */ /* 0x000ee2000c1e9b00 */
[----:B------:R-:W-:-:S03]  /*c280*/  VIADD R35, R35, 0xfffffff0 ;  /* 0xfffffff023237836 */ /* 0x000fc60000000000 */
[----:B------:R-:W3:Y:S01]  /*c290*/  LDG.E.64.CONSTANT R24, desc[UR18][R24.64] ;  /* 0x0000001218187981 */ /* 0x000ee2000c1e9b00 */
[----:B-1----:R-:W-:-:S04]  /*c2a0*/  IMAD.WIDE.U32 R28, R35, R5, R6 ;  /* 0x00000005231c7225 */ /* 0x002fc800078e0006 */
[----:B------:R-:W-:Y:S01]  /*c2b0*/  IMAD R29, R35, UR26, R29 ;  /* 0x0000001a231d7c24 */ /* 0x000fe2000f8e021d */
[----:B------:R-:W-:-:S04]  /*c2c0*/  LEA R32, P2, R28, R3, 0x3 ;  /* 0x000000031c207211 */ /* 0x000fc800078418ff */
[----:B------:R-:W-:-:S06]  /*c2d0*/  LEA.HI.X R33, R28, R4, R29, 0x3, P2 ;  /* 0x000000041c217211 */ /* 0x000fcc00010f1c1d */
[----:B------:R-:W3:Y:S01]  /*c2e0*/  LDG.E.64.CONSTANT R32, desc[UR18][R32.64] ;  /* 0x0000001220207981 */ /* 0x000ee2000c1e9b00 */
[----:B------:R-:W-:Y:S01]  /*c2f0*/  UIADD3 UR4, UPT, UPT, UR4, 0x10, URZ ;  /* 0x0000001004047890 */ /* 0x000fe2000fffe0ff */
[----:B----4-:R-:W-:-:S08]  /*c300*/  DFMA R8, R10, R18, R8 ;  /* 0x000000120a08722b */ /* 0x010fd00000000008 */
[----:B------:R-:W-:-:S08]  /*c310*/  DFMA R8, R10, R8, R12 ;  /* 0x000000080a08722b */ /* 0x000fd0000000000c */
[----:B------:R-:W-:-:S08]  /*c320*/  DFMA R8, R10, R8, R14 ;  /* 0x000000080a08722b */ /* 0x000fd0000000000e */
[----:B--2---:R-:W-:-:S08]  /*c330*/  DFMA R8, R10, R8, R16 ;  /* 0x000000080a08722b */ /* 0x004fd00000000010 */
[----:B------:R-:W-:-:S08]  /*c340*/  DFMA R8, R10, R8, R20 ;  /* 0x000000080a08722b */ /* 0x000fd00000000014 */
[----:B---3--:R-:W-:Y:S01]  /*c350*/  DFMA R8, R10, R8, R22 ;  /* 0x000000080a08722b */ /* 0x008fe20000000016 */
[----:B------:R-:W-:-:S07]  /*c360*/  IMAD.U32 R12, RZ, RZ, UR11 ;  /* 0x0000000bff0c7e24 */ /* 0x000fce000f8e00ff */
[----:B------:R-:W-:Y:S01]  /*c370*/  DFMA R8, R10, R8, R26 ;  /* 0x000000080a08722b */ /* 0x000fe2000000001a */
[----:B------:R-:W-:-:S07]  /*c380*/  ISETP.NE.AND P2, PT, R12, UR4, PT ;  /* 0x000000040c007c0c */ /* 0x000fce000bf45270 */
[----:B------:R-:W-:-:S08]  /*c390*/  DFMA R8, R10, R8, R30 ;  /* 0x000000080a08722b */ /* 0x000fd0000000001e */
[----:B------:R-:W-:-:S08]  /*c3a0*/  DFMA R8, R10, R8, R24 ;  /* 0x000000080a08722b */ /* 0x000fd00000000018 */
[----:B------:R-:W-:Y:S01]  /*c3b0*/  DFMA R32, R10, R8, R32 ;  /* 0x000000080a20722b */ /* 0x000fe20000000020 */
[----:B------:R-:W-:Y:S10]  /*c3c0*/  @P2 BRA `(.L_x_87) ;  /* 0xfffffff800302947 */ /* 0x000ff4000383ffff */
.L_x_86:
[----:B------:R-:W-:Y:S05]  /*c3d0*/  BRA.U !UP0, `(.L_x_88) ;  /* 0x0000000508d87547 */ /* 0x000fea000b800000 */
[----:B------:R-:W-:Y:S01]  /*c3e0*/  UISETP.NE.AND UP0, UPT, UR9, URZ, UPT ;  /* 0x000000ff0900728c */ /* 0x000fe2000bf05270 */
[----:B------:R-:W-:Y:S10]  /*c3f0*/  @!P0 BRA `(.L_x_89) ;  /* 0x0000000000e48947 */ /* 0x000ff40003800000 */
[----:B------:R-:W1:Y:S01]  /*c400*/  LDC R5, c[0x0][0x398] ;  /* 0x0000e600ff057b82 */ /* 0x000e620000000800 */
[C---:B0-----:R-:W-:Y:S01]  /*c410*/  IADD3 R13, PT, PT, R35.reuse, -0x1, RZ ;  /* 0xffffffff230d7810 */ /* 0x041fe20007ffe0ff */
[C---:B------:R-:W-:Y:S02]  /*c420*/  VIADD R15, R35.reuse, 0xfffffffe ;  /* 0xfffffffe230f7836 */ /* 0x040fe40000000000 */
[C---:B------:R-:W-:Y:S01]  /*c430*/  VIADD R21, R35.reuse, 0xfffffffd ;  /* 0xfffffffd23157836 */ /* 0x040fe20000000000 */
[----:B------:R-:W-:Y:S01]  /*c440*/  IADD3 R25, PT, PT, R35, -0x4, RZ ;  /* 0xfffffffc23197810 */ /* 0x000fe20007ffe0ff */
        /* <DEDUP_REMOVED lines=8> */
[----:B------:R0:W2:Y:S01]  /*c4d0*/  LDG.E.64.CONSTANT R8, desc[UR18][R18.64] ;  /* 0x0000001212087981 */ /* 0x0000a2000c1e9b00 */
[----:B------:R-:W-:Y:S01]  /*c4e0*/  LEA.HI.X R13, R16, R4, R13, 0x3, P2 ;  /* 0x00000004100d7211 */ /* 0x000fe200010f1c0d */
[----:B------:R-:W-:Y:S01]  /*c4f0*/  IMAD R21, R21, UR26, R15 ;  /* 0x0000001a15157c24 */ /* 0x000fe2000f8e020f */
[----:B------:R-:W-:Y:S01]  /*c500*/  LEA R22, P2, R14, R3, 0x3 ;  /* 0x000000030e167211 */ /* 0x000fe200078418ff */
[----:B------:R-:W-:-:S03]  /*c510*/  IMAD.WIDE.U32 R16, R25, R5, R6 ;  /* 0x0000000519107225 */ /* 0x000fc600078e0006 */
[----:B------:R-:W3:Y:S01]  /*c520*/  LDG.E.64.CONSTANT R12, desc[UR18][R12.64] ;  /* 0x000000120c0c7981 */ /* 0x000ee2000c1e9b00 */
[-C--:B------:R-:W-:Y:S01]  /*c530*/  LEA.HI.X R23, R14, R4.reuse, R21, 0x3, P2 ;  /* 0x000000040e177211 */ /* 0x080fe200010f1c15 */
[----:B------:R-:W-:Y:S01]  /*c540*/  VIADD R21, R35, 0xfffffffb ;  /* 0xfffffffb23157836 */ /* 0x000fe20000000000 */
[C---:B------:R-:W-:Y:S01]  /*c550*/  LEA R26, P2, R16.reuse, R3, 0x3 ;  /* 0x00000003101a7211 */ /* 0x040fe200078418ff */
[----:B------:R-:W-:Y:S02]  /*c560*/  IMAD R25, R25, UR26, R17 ;  /* 0x0000001a19197c24 */ /* 0x000fe4000f8e0211 */
[----:B------:R1:W4:Y:S01]  /*c570*/  LDG.E.64.CONSTANT R14, desc[UR18][R22.64] ;  /* 0x00000012160e7981 */ /* 0x000322000c1e9b00 */
[----:B0-----:R-:W-:Y:S02]  /*c580*/  IMAD.WIDE.U32 R18, R21, R5, R6 ;  /* 0x0000000515127225 */ /* 0x001fe400078e0006 */
[----:B------:R-:W-:Y:S02]  /*c590*/  LEA.HI.X R27, R16, R4, R25, 0x3, P2 ;  /* 0x00000004101b7211 */ /* 0x000fe400010f1c19 */
[----:B------:R-:W-:Y:S01]  /*c5a0*/  VIADD R29, R35, 0xfffffffa ;  /* 0xfffffffa231d7836 */ /* 0x000fe20000000000 */
[----:B------:R-:W-:Y:S01]  /*c5b0*/  LEA R20, P2, R18, R3, 0x3 ;  /* 0x0000000312147211 */ /* 0x000fe200078418ff */
[----:B------:R-:W-:Y:S01]  /*c5c0*/  IMAD R21, R21, UR26, R19 ;  /* 0x0000001a15157c24 */ /* 0x000fe2000f8e0213 */
[----:B------:R0:W4:Y:S01]  /*c5d0*/  LDG.E.64.CONSTANT R16, desc[UR18][R26.64] ;  /* 0x000000121a107981 */ /* 0x000122000c1e9b00 */
[----:B------:R-:W-:Y:S01]  /*c5e0*/  IMAD.WIDE.U32 R24, R29, R5, R6 ;  /* 0x000000051d187225 */ /* 0x000fe200078e0006 */
[----:B------:R-:W-:-:S02]  /*c5f0*/  IADD3 R31, PT, PT, R35, -0x7, RZ ;  /* 0xfffffff9231f7810 */ /* 0x000fc40007ffe0ff */
[----:B------:R-:W-:Y:S01]  /*c600*/  LEA.HI.X R21, R18, R4, R21, 0x3, P2 ;  /* 0x0000000412157211 */ /* 0x000fe200010f1c15 */
[----:B------:R-:W-:Y:S01]  /*c610*/  IMAD R29, R29, UR26, R25 ;  /* 0x0000001a1d1d7c24 */ /* 0x000fe2000f8e0219 */
[----:B------:R-:W-:Y:S01]  /*c620*/  LEA R18, P2, R24, R3, 0x3 ;  /* 0x0000000318127211 */ /* 0x000fe200078418ff */
[----:B-1----:R-:W-:-:S03]  /*c630*/  IMAD.WIDE.U32 R22, R31, R5, R6 ;  /* 0x000000051f167225 */ /* 0x002fc600078e0006 */
[----:B------:R-:W4:Y:S01]  /*c640*/  LDG.E.64.CONSTANT R20, desc[UR18][R20.64] ;  /* 0x0000001214147981 */ /* 0x000f22000c1e9b00 */
[-C--:B------:R-:W-:Y:S01]  /*c650*/  LEA.HI.X R19, R24, R4.reuse, R29, 0x3, P2 ;  /* 0x0000000418137211 */ /* 0x080fe200010f1c1d */
[----:B------:R-:W-:Y:S01]  /*c660*/  VIADD R35, R35, 0xfffffff8 ;  /* 0xfffffff823237836 */ /* 0x000fe20000000000 */
[C---:B------:R-:W-:Y:S01]  /*c670*/  LEA R24, P2, R22.reuse, R3, 0x3 ;  /* 0x0000000316187211 */ /* 0x040fe200078418ff */
[----:B------:R-:W-:Y:S02]  /*c680*/  IMAD R31, R31, UR26, R23 ;  /* 0x0000001a1f1f7c24 */ /* 0x000fe4000f8e0217 */
[C---:B0-----:R-:W-:Y:S01]  /*c690*/  IMAD.WIDE.U32 R26, R35.reuse, R5, R6 ;  /* 0x00000005231a7225 */ /* 0x041fe200078e0006 */
[----:B------:R-:W4:Y:S02]  /*c6a0*/  LDG.E.64.CONSTANT R18, desc[UR18][R18.64] ;  /* 0x0000001212127981 */ /* 0x000f24000c1e9b00 */
        /* <DEDUP_REMOVED lines=9> */
[----:B------:R-:W-:-:S08]  /*c740*/  DFMA R8, R10, R8, R16 ;  /* 0x000000080a08722b */ /* 0x000fd00000000010 */
[----:B------:R-:W-:-:S08]  /*c750*/  DFMA R8, R10, R8, R20 ;  /* 0x000000080a08722b */ /* 0x000fd00000000014 */
[----:B------:R-:W-:-:S08]  /*c760*/  DFMA R8, R10, R8, R18 ;  /* 0x000000080a08722b */ /* 0x000fd00000000012 */
[----:B------:R-:W-:-:S08]  /*c770*/  DFMA R8, R10, R8, R24 ;  /* 0x000000080a08722b */ /* 0x000fd00000000018 */
[----:B------:R-:W-:-:S11]  /*c780*/  DFMA R32, R10, R8, R22 ;  /* 0x000000080a20722b */ /* 0x000fd60000000016 */
.L_x_89:
[----:B------:R-:W-:Y:S05]  /*c790*/  BRA.U !UP0, `(.L_x_88) ;  /* 0x0000000108e87547 */ /* 0x000fea000b800000 */
[----:B------:R-:W-:Y:S01]  /*c7a0*/  UISETP.NE.AND UP0, UPT, UR8, URZ, UPT ;  /* 0x000000ff0800728c */ /* 0x000fe2000bf05270 */
[----:B------:R-:W-:Y:S10]  /*c7b0*/  @!P1 BRA `(.L_x_90) ;  /* 0x0000000000749947 */ /* 0x000ff40003800000 */
[----:B------:R-:W1:Y:S01]  /*c7c0*/  LDC R23, c[0x0][0x398] ;  /* 0x0000e600ff177b82 */ /* 0x000e620000000800 */
[C---:B0-----:R-:W-:Y:S01]  /*c7d0*/  VIADD R5, R35.reuse, 0xffffffff ;  /* 0xffffffff23057836 */ /* 0x041fe20000000000 */
[C---:B------:R-:W-:Y:S01]  /*c7e0*/  IADD3 R15, PT, PT, R35.reuse, -0x2, RZ ;  /* 0xfffffffe230f7810 */ /* 0x040fe20007ffe0ff */
        /* <DEDUP_REMOVED lines=11> */
[-C--:B------:R-:W-:Y:S01]  /*c8a0*/  LEA.HI.X R17, R12, R4.reuse, R5, 0x3, P2 ;  /* 0x000000040c117211 */ /* 0x080fe200010f1c05 */
[----:B------:R-:W-:Y:S01]  /*c8b0*/  IMAD R19, R19, UR26, R15 ;  /* 0x0000001a13137c24 */ /* 0x000fe2000f8e020f */
[C---:B------:R-:W-:Y:S01]  /*c8c0*/  LEA R18, P2, R14.reuse, R3, 0x3 ;  /* 0x000000030e127211 */ /* 0x040fe200078418ff */
[C---:B------:R-:W-:Y:S02]  /*c8d0*/  IMAD.WIDE.U32 R22, R35.reuse, R23, R6 ;  /* 0x0000001723167225 */ /* 0x040fe400078e0006 */
[----:B------:R-:W3:Y:S01]  /*c8e0*/  LDG.E.64.CONSTANT R12, desc[UR18][R16.64] ;  /* 0x00000012100c7981 */ /* 0x000ee2000c1e9b00 */
        /* <DEDUP_REMOVED lines=10> */
.L_x_90:
[----:B------:R-:W-:Y:S05]  /*c990*/  BRA.U !UP0, `(.L_x_88) ;  /* 0x0000000108687547 */ /* 0x000fea000b800000 */
[----:B------:R-:W1:Y:S01]  /*c9a0*/  LDC R14, c[0x0][0x398] ;  /* 0x0000e600ff0e7b82 */ /* 0x000e620000000800 */
[----:B0-----:R-:W-:-:S05]  /*c9b0*/  IADD3 R5, PT, PT, R35, -0x1, RZ ;  /* 0xffffffff23057810 */ /* 0x001fca0007ffe0ff */
        /* <DEDUP_REMOVED lines=9> */
[----:B------:R-:W-:Y:S01]  /*ca50*/  ISETP.NE.AND P2, PT, R5, 0x2, PT ;  /* 0x000000020500780c */ /* 0x000fe20003f45270 */
[----:B------:R-:W-:-:S04]  /*ca60*/  VIADD R5, R35, 0xfffffffe ;  /* 0xfffffffe23057836 */ /* 0x000fc80000000000 */
[----:B------:R-:W-:-:S04]  /*ca70*/  IMAD.WIDE.U32 R8, R5, R14, R6 ;  /* 0x0000000e05087225 */ /* 0x000fc800078e0006 */
[----:B------:R-:W-:Y:S01]  /*ca80*/  IMAD R5, R5, UR26, R9 ;  /* 0x0000001a05057c24 */ /* 0x000fe2000f8e0209 */
[----:B------:R-:W-:-:S03]  /*ca90*/  LEA R12, P3, R8, R3, 0x3 ;  /* 0x00000003080c7211 */ /* 0x000fc600078618ff */
[----:B------:R-:W-:Y:S02]  /*caa0*/  @P2 IADD3 R35, PT, PT, R35, -0x3, RZ ;  /* 0xfffffffd23232810 */ /* 0x000fe40007ffe0ff */
[----:B------:R-:W-:-:S03]  /*cab0*/  LEA.HI.X R13, R8, R4, R5, 0x3, P3 ;  /* 0x00000004080d7211 */ /* 0x000fc600018f1c05 */
[C---:B------:R-:W-:Y:S02]  /*cac0*/  @P2 IMAD.WIDE.U32 R14, R35.reuse, R14, R6 ;  /* 0x0000000e230e2225 */ /* 0x040fe400078e0006 */
[----:B------:R-:W2:Y:S02]  /*cad0*/  LDG.E.64.CONSTANT R6, desc[UR18][R12.64] ;  /* 0x000000120c067981 */ /* 0x000ea4000c1e9b00 */
[----:B------:R-:W-:Y:S01]  /*cae0*/  @P2 IMAD R35, R35, UR26, R15 ;  /* 0x0000001a23232c24 */ /* 0x000fe2000f8e020f */
[----:B------:R-:W-:-:S04]  /*caf0*/  @P2 LEA R8, P3, R14, R3, 0x3 ;  /* 0x000000030e082211 */ /* 0x000fc800078618ff */
[----:B------:R-:W-:-:S06]  /*cb00*/  @P2 LEA.HI.X R9, R14, R4, R35, 0x3, P3 ;  /* 0x000000040e092211 */ /* 0x000fcc00018f1c23 */
[----:B------:R-:W3:Y:S01]  /*cb10*/  @P2 LDG.E.64.CONSTANT R8, desc[UR18][R8.64] ;  /* 0x0000001208082981 */ /* 0x000ee2000c1e9b00 */
[----:B--2---:R-:W-:-:S08]  /*cb20*/  DFMA R32, R10, R32, R6 ;  /* 0x000000200a20722b */ /* 0x004fd00000000006 */
[----:B---3--:R-:W-:-:S11]  /*cb30*/  @P2 DFMA R32, R10, R32, R8 ;  /* 0x000000200a20222b */ /* 0x008fd60000000008 */
.L_x_88:
[----:B------:R-:W1:Y:S01]  /*cb40*/  LDCU UR4, c[0x0][0x398] ;  /* 0x00007300ff0477ac */ /* 0x000e620008000800 */
[----:B------:R-:W-:Y:S01]  /*cb50*/  IMAD.MOV.U32 R6, RZ, RZ, R2 ;  /* 0x000000ffff067224 */ /* 0x000fe200078e0002 */
[----:B------:R-:W-:Y:S01]  /*cb60*/  IADD3 R2, PT, PT, R2, 0x1, RZ ;  /* 0x0000000102027810 */ /* 0x000fe20007ffe0ff */
[----:B------:R-:W-:Y:S01]  /*cb70*/  IMAD.MOV.U32 R7, RZ, RZ, RZ ;  /* 0x000000ffff077224 */ /* 0x000fe200078e00ff */
[----:B------:R-:W2:Y:S01]  /*cb80*/  LDCU.64 UR12, c[0x0][0x400] ;  /* 0x00008000ff0c77ac */ /* 0x000ea20008000a00 */
[----:B-1----:R-:W-:-:S03]  /*cb90*/  IMAD.WIDE R8, R0, UR4, R6 ;  /* 0x0000000400087c25 */ /* 0x002fc6000f8e0206 */
[----:B--2---:R-:W-:-:S04]  /*cba0*/  LEA R6, P2, R8, UR12, 0x3 ;  /* 0x0000000c08067c11 */ /* 0x004fc8000f8418ff */
[----:B------:R-:W-:Y:S02]  /*cbb0*/  LEA.HI.X R7, R8, UR13, R9, 0x3, P2 ;  /* 0x0000000d08077c11 */ /* 0x000fe400090f1c09 */
[----:B------:R-:W-:-:S03]  /*cbc0*/  ISETP.NE.AND P2, PT, R2, UR4, PT ;  /* 0x0000000402007c0c */ /* 0x000fc6000bf45270 */
[----:B-----5:R1:W-:Y:S10]  /*cbd0*/  STG.E.64 desc[UR18][R6.64], R32 ;  /* 0x0000002006007986 */ /* 0x0203f4000c101b12 */
[----:B------:R-:W-:Y:S05]  /*cbe0*/  @!P2 EXIT ;  /* 0x000000000000a94d */ /* 0x000fea0003800000 */
[----:B------:R-:W-:Y:S05]  /*cbf0*/  BRA `(.L_x_91) ;  /* 0xffffffec00ec7947 */ /* 0x000fea000383ffff */
.L_x_85:
[----:B------:R-:W-:Y:S01]  /*cc00*/  UISETP.GE.U32.AND UP0, UPT, UR32, 0x8, UPT ;  /* 0x000000082000788c */ /* 0x000fe2000bf06070 */
[----:B------:R-:W-:Y:S01]  /*cc10*/  IMAD.MOV.U32 R2, RZ, RZ, RZ ;  /* 0x000000ffff027224 */ /* 0x000fe200078e00ff */
[----:B------:R-:W-:-:S07]  /*cc20*/  ULOP3.LUT UR6, UR32, 0x7, URZ, 0xc0, !UPT ;  /* 0x0000000720067892 */ /* 0x000fce000f8ec0ff */
[----:B------:R-:W-:Y:S05]  /*cc30*/  BRA.U !UP0, `(.L_x_92) ;  /* 0x00000001088c7547 */ /* 0x000fea000b800000 */
[----:B------:R-:W-:Y:S01]  /*cc40*/  ULOP3.LUT UR4, UR32, 0x7ffffff8, URZ, 0xc0, !UPT ;  /* 0x7ffffff820047892 */ /* 0x000fe2000f8ec0ff */
[----:B------:R-:W0:Y:S05]  /*cc50*/  LDCU.64 UR8, c[0x0][0x400] ;  /* 0x00008000ff0877ac */ /* 0x000e2a0008000a00 */
[----:B------:R-:W-:Y:S01]  /*cc60*/  IMAD.U32 R2, RZ, RZ, UR4 ;  /* 0x00000004ff027e24 */ /* 0x000fe2000f8e00ff */
[----:B------:R-:W-:-:S06]  /*cc70*/  UMOV UR4, URZ ;  /* 0x000000ff00047c82 */ /* 0x000fcc0008000000 */
.L_x_93:
[----:B------:R-:W-:-:S06]  /*cc80*/  UIADD3 UR5, UP0, UPT, UR4, UR10, URZ ;  /* 0x0000000a04057290 */ /* 0x000fcc000ff1e0ff */
[----:B------:R-:W-:Y:S02]  /*cc90*/  PLOP3.LUT P0, PT, PT, PT, UP0, 0x80, 0x8 ;  /* 0x000000000008781c */ /* 0x000fe40003f0f008 */
[----:B-1----:R-:W-:-:S03]  /*cca0*/  MOV R8, UR5 ;  /* 0x0000000500087c02 */ /* 0x002fc60008000f00 */
[----:B------:R-:W-:Y:S01]  /*ccb0*/  IMAD.X R5, RZ, RZ, UR27, P0 ;  /* 0x0000001bff057e24 */ /* 0x000fe200080e06ff */
[----:B------:R-:W-:-:S04]  /*ccc0*/  LEA R6, P0, R8, R3, 0x3 ;  /* 0x0000000308067211 */ /* 0x000fc800078018ff */
[----:B------:R-:W-:-:S05]  /*ccd0*/  LEA.HI.X R7, R8, R4, R5, 0x3, P0 ;  /* 0x0000000408077211 */ /* 0x000fca00000f1c05 */
[----:B------:R-:W2:Y:S04]  /*cce0*/  LDG.E.64.CONSTANT R8, desc[UR18][R6.64] ;  /* 0x0000001206087981 */ /* 0x000ea8000c1e9b00 */
[----:B------:R-:W3:Y:S04]  /*ccf0*/  LDG.E.64.CONSTANT R14, desc[UR18][R6.64+0x8] ;  /* 0x00000812060e7981 */ /* 0x000ee8000c1e9b00 */
[----:B------:R-:W4:Y:S04]  /*cd00*/  LDG.E.64.CONSTANT R16, desc[UR18][R6.64+0x10] ;  /* 0x0000101206107981 */ /* 0x000f28000c1e9b00 */
[----:B------:R-:W5:Y:S04]  /*cd10*/  LDG.E.64.CONSTANT R18, desc[UR18][R6.64+0x18] ;  /* 0x0000181206127981 */ /* 0x000f68000c1e9b00 */
[----:B------:R-:W5:Y:S04]  /*cd20*/  LDG.E.64.CONSTANT R20, desc[UR18][R6.64+0x20] ;  /* 0x0000201206147981 */ /* 0x000f68000c1e9b00 */
[----:B------:R-:W5:Y:S04]  /*cd30*/  LDG.E.64.CONSTANT R22, desc[UR18][R6.64+0x28] ;  /* 0x0000281206167981 */ /* 0x000f68000c1e9b00 */
[----:B------:R-:W5:Y:S04]  /*cd40*/  LDG.E.64.CONSTANT R24, desc[UR18][R6.64+0x30] ;  /* 0x0000301206187981 */ /* 0x000f68000c1e9b00 */
[----:B------:R-:W5:Y:S01]  /*cd50*/  LDG.E.64.CONSTANT R26, desc[UR18][R6.64+0x38] ;  /* 0x00003812061a7981 */ /* 0x000f62000c1e9b00 */
[----:B------:R-:W-:Y:S01]  /*cd60*/  UMOV UR5, URZ ;  /* 0x000000ff00057c82 */ /* 0x000fe20008000000 */
[----:B------:R-:W-:Y:S01]  /*cd70*/  IMAD.U32 R10, RZ, RZ, UR4 ;  /* 0x00000004ff0a7e24 */ /* 0x000fe2000f8e00ff */
[----:B------:R-:W-:Y:S01]  /*cd80*/  MOV R11, UR5 ;  /* 0x00000005000b7c02 */ /* 0x000fe20008000f00 */
[----:B------:R-:W-:-:S02]  /*cd90*/  UIADD3 UR4, UPT, UPT, UR4, 0x8, URZ ;  /* 0x0000000804047890 */ /* 0x000fc4000fffe0ff */
[----:B------:R-:W-:-:S03]  /*cda0*/  IMAD.WIDE R10, R0, UR32, R10 ;  /* 0x00000020000a7c25 */ /* 0x000fc6000f8e020a */
[----:B0-----:R-:W-:-:S04]  /*cdb0*/  LEA R12, P0, R10, UR8, 0x3 ;  /* 0x000000080a0c7c11 */ /* 0x001fc8000f8018ff */
[----:B------:R-:W-:Y:S02]  /*cdc0*/  LEA.HI.X R13, R10, UR9, R11, 0x3, P0 ;  /* 0x000000090a0d7c11 */ /* 0x000fe400080f1c0b */
[----:B------:R-:W-:-:S03]  /*cdd0*/  ISETP.NE.AND P0, PT, R2, UR4, PT ;  /* 0x0000000402007c0c */ /* 0x000fc6000bf05270 */
[----:B--2---:R1:W-:Y:S04]  /*cde0*/  STG.E.64 desc[UR18][R12.64], R8 ;  /* 0x000000080c007986 */ /* 0x0043e8000c101b12 */
[----:B---3--:R1:W-:Y:S04]  /*cdf0*/  STG.E.64 desc[UR18][R12.64+0x8], R14 ;  /* 0x0000080e0c007986 */ /* 0x0083e8000c101b12 */
[----:B----4-:R1:W-:Y:S04]  /*ce00*/  STG.E.64 desc[UR18][R12.64+0x10], R16 ;  /* 0x000010100c007986 */ /* 0x0103e8000c101b12 */
[----:B-----5:R1:W-:Y:S04]  /*ce10*/  STG.E.64 desc[UR18][R12.64+0x18], R18 ;  /* 0x000018120c007986 */ /* 0x0203e8000c101b12 */
[----:B------:R1:W-:Y:S04]  /*ce20*/  STG.E.64 desc[UR18][R12.64+0x20], R20 ;  /* 0x000020140c007986 */ /* 0x0003e8000c101b12 */
[----:B------:R1:W-:Y:S04]  /*ce30*/  STG.E.64 desc[UR18][R12.64+0x28], R22 ;  /* 0x000028160c007986 */ /* 0x0003e8000c101b12 */
[----:B------:R1:W-:Y:S04]  /*ce40*/  STG.E.64 desc[UR18][R12.64+0x30], R24 ;  /* 0x000030180c007986 */ /* 0x0003e8000c101b12 */
[----:B------:R1:W-:Y:S01]  /*ce50*/  STG.E.64 desc[UR18][R12.64+0x38], R26 ;  /* 0x0000381a0c007986 */ /* 0x0003e2000c101b12 */
[----:B------:R-:W-:Y:S05]  /*ce60*/  @P0 BRA `(.L_x_93) ;  /* 0xfffffffc00840947 */ /* 0x000fea000383ffff */
.L_x_92:
[----:B------:R-:W-:-:S13]  /*ce70*/  ISETP.NE.AND P0, PT, RZ, UR6, PT ;  /* 0x00000006ff007c0c */ /* 0x000fda000bf05270 */
[----:B------:R-:W-:Y:S05]  /*ce80*/  @!P0 EXIT ;  /* 0x000000000000894d */ /* 0x000fea0003800000 */
[----:B------:R-:W-:Y:S01]  /*ce90*/  IMAD.U32 R5, RZ, RZ, UR6 ;  /* 0x00000006ff057e24 */ /* 0x000fe2000f8e00ff */
[----:B------:R-:W-:-:S04]  /*cea0*/  ULOP3.LUT UR4, UR32, 0x3, URZ, 0xc0, !UPT ;  /* 0x0000000320047892 */ /* 0x000fc8000f8ec0ff */
[----:B------:R-:W-:-:S13]  /*ceb0*/  ISETP.GE.U32.AND P0, PT, R5, 0x4, PT ;  /* 0x000000040500780c */ /* 0x000fda0003f06070 */
[----:B------:R-:W-:Y:S05]  /*cec0*/  @!P0 BRA `(.L_x_94) ;  /* 0x00000000004c8947 */ /* 0x000fea0003800000 */
[----:B------:R-:W-:Y:S01]  /*ced0*/  IADD3 R5, P0, PT, R2, UR10, RZ ;  /* 0x0000000a02057c10 */ /* 0x000fe2000ff1e0ff */
[----:B------:R-:W0:Y:S04]  /*cee0*/  LDCU.64 UR6, c[0x0][0x400] ;  /* 0x00008000ff0677ac */ /* 0x000e280008000a00 */
[----:B------:R-:W-:Y:S01]  /*cef0*/  IMAD.X R7, RZ, RZ, UR27, P0 ;  /* 0x0000001bff077e24 */ /* 0x000fe200080e06ff */
[----:B------:R-:W-:-:S04]  /*cf00*/  LEA R6, P0, R5, R3, 0x3 ;  /* 0x0000000305067211 */ /* 0x000fc800078018ff */
[----:B------:R-:W-:-:S05]  /*cf10*/  LEA.HI.X R7, R5, R4, R7, 0x3, P0 ;  /* 0x0000000405077211 */ /* 0x000fca00000f1c07 */
[----:B-1----:R-:W2:Y:S04]  /*cf20*/  LDG.E.64.CONSTANT R8, desc[UR18][R6.64] ;  /* 0x0000001206087981 */ /* 0x002ea8000c1e9b00 */
[----:B------:R-:W3:Y:S04]  /*cf30*/  LDG.E.64.CONSTANT R14, desc[UR18][R6.64+0x8] ;  /* 0x00000812060e7981 */ /* 0x000ee8000c1e9b00 */
[----:B------:R-:W4:Y:S04]  /*cf40*/  LDG.E.64.CONSTANT R16, desc[UR18][R6.64+0x10] ;  /* 0x0000101206107981 */ /* 0x000f28000c1e9b00 */
[----:B------:R1:W5:Y:S02]  /*cf50*/  LDG.E.64.CONSTANT R18, desc[UR18][R6.64+0x18] ;  /* 0x0000181206127981 */ /* 0x000364000c1e9b00 */
[----:B-1----:R-:W-:Y:S01]  /*cf60*/  MOV R6, R2 ;  /* 0x0000000200067202 */ /* 0x002fe20000000f00 */
[----:B------:R-:W-:-:S02]  /*cf70*/  IMAD.MOV.U32 R7, RZ, RZ, RZ ;  /* 0x000000ffff077224 */ /* 0x000fc400078e00ff */
[----:B------:R-:W-:Y:S02]  /*cf80*/  VIADD R2, R2, 0x4 ;  /* 0x0000000402027836 */ /* 0x000fe40000000000 */
[----:B------:R-:W-:-:S03]  /*cf90*/  IMAD.WIDE R10, R0, UR32, R6 ;  /* 0x00000020000a7c25 */ /* 0x000fc6000f8e0206 */
[----:B0-----:R-:W-:-:S04]  /*cfa0*/  LEA R12, P0, R10, UR6, 0x3 ;  /* 0x000000060a0c7c11 */ /* 0x001fc8000f8018ff */
[----:B------:R-:W-:-:S05]  /*cfb0*/  LEA.HI.X R13, R10, UR7, R11, 0x3, P0 ;  /* 0x000000070a0d7c11 */ /* 0x000fca00080f1c0b */
[----:B--2---:R0:W-:Y:S04]  /*cfc0*/  STG.E.64 desc[UR18][R12.64], R8 ;  /* 0x000000080c007986 */ /* 0x0041e8000c101b12 */
[----:B---3--:R0:W-:Y:S04]  /*cfd0*/  STG.E.64 desc[UR18][R12.64+0x8], R14 ;  /* 0x0000080e0c007986 */ /* 0x0081e8000c101b12 */
[----:B----4-:R0:W-:Y:S04]  /*cfe0*/  STG.E.64 desc[UR18][R12.64+0x10], R16 ;  /* 0x000010100c007986 */ /* 0x0101e8000c101b12 */
[----:B-----5:R0:W-:Y:S02]  /*cff0*/  STG.E.64 desc[UR18][R12.64+0x18], R18 ;  /* 0x000018120c007986 */ /* 0x0201e4000c101b12 */
.L_x_94:
[----:B------:R-:W-:-:S13]  /*d000*/  ISETP.NE.AND P0, PT, RZ, UR4, PT ;  /* 0x00000004ff007c0c */ /* 0x000fda000bf05270 */
[----:B------:R-:W-:Y:S05]  /*d010*/  @!P0 EXIT ;  /* 0x000000000000894d */ /* 0x000fea0003800000 */
[----:B------:R-:W-:-:S04]  /*d020*/  MOV R5, UR4 ;  /* 0x0000000400057c02 */ /* 0x000fc80008000f00 */
[----:B------:R-:W-:-:S13]  /*d030*/  ISETP.NE.AND P0, PT, R5, 0x1, PT ;  /* 0x000000010500780c */ /* 0x000fda0003f05270 */
[----:B------:R-:W-:Y:S05]  /*d040*/  @!P0 BRA `(.L_x_95) ;  /* 0x00000000003c8947 */ /* 0x000fea0003800000 */
[----:B------:R-:W-:Y:S01]  /*d050*/  IADD3 R5, P0, PT, R2, UR10, RZ ;  /* 0x0000000a02057c10 */ /* 0x000fe2000ff1e0ff */
[----:B------:R-:W2:Y:S04]  /*d060*/  LDCU.64 UR4, c[0x0][0x400] ;  /* 0x00008000ff0477ac */ /* 0x000ea80008000a00 */
[----:B------:R-:W-:Y:S01]  /*d070*/  IMAD.X R7, RZ, RZ, UR27, P0 ;  /* 0x0000001bff077e24 */ /* 0x000fe200080e06ff */
[----:B------:R-:W-:-:S04]  /*d080*/  LEA R6, P0, R5, R3, 0x3 ;  /* 0x0000000305067211 */ /* 0x000fc800078018ff */
[----:B------:R-:W-:-:S05]  /*d090*/  LEA.HI.X R7, R5, R4, R7, 0x3, P0 ;  /* 0x0000000405077211 */ /* 0x000fca00000f1c07 */
[----:B01----:R-:W3:Y:S04]  /*d0a0*/  LDG.E.64.CONSTANT R8, desc[UR18][R6.64] ;  /* 0x0000001206087981 */ /* 0x003ee8000c1e9b00 */
[----:B------:R0:W4:Y:S02]  /*d0b0*/  LDG.E.64.CONSTANT R14, desc[UR18][R6.64+0x8] ;  /* 0x00000812060e7981 */ /* 0x000124000c1e9b00 */
[----:B0-----:R-:W-:Y:S02]  /*d0c0*/  HFMA2 R7, -RZ, RZ, 0, 0 ;  /* 0x00000000ff077431 */ /* 0x001fe400000001ff */
[----:B------:R-:W-:Y:S02]  /*d0d0*/  IMAD.MOV.U32 R6, RZ, RZ, R2 ;  /* 0x000000ffff067224 */ /* 0x000fe400078e0002 */
[----:B------:R-:W-:-:S02]  /*d0e0*/  VIADD R2, R2, 0x2 ;  /* 0x0000000202027836 */ /* 0x000fc40000000000 */
[----:B------:R-:W-:-:S03]  /*d0f0*/  IMAD.WIDE R10, R0, UR32, R6 ;  /* 0x00000020000a7c25 */ /* 0x000fc6000f8e0206 */
[----:B--2---:R-:W-:-:S04]  /*d100*/  LEA R12, P0, R10, UR4, 0x3 ;  /* 0x000000040a0c7c11 */ /* 0x004fc8000f8018ff */
[----:B------:R-:W-:-:S05]  /*d110*/  LEA.HI.X R13, R10, UR5, R11, 0x3, P0 ;  /* 0x000000050a0d7c11 */ /* 0x000fca00080f1c0b */
[----:B---3--:R2:W-:Y:S04]  /*d120*/  STG.E.64 desc[UR18][R12.64], R8 ;  /* 0x000000080c007986 */ /* 0x0085e8000c101b12 */
[----:B----4-:R2:W-:Y:S02]  /*d130*/  STG.E.64 desc[UR18][R12.64+0x8], R14 ;  /* 0x0000080e0c007986 */ /* 0x0105e4000c101b12 */
.L_x_95:
[----:B------:R-:W-:-:S06]  /*d140*/  ULOP3.LUT UR4, UR32, 0x1, URZ, 0xc0, !UPT ;  /* 0x0000000120047892 */ /* 0x000fcc000f8ec0ff */
[----:B------:R-:W-:-:S05]  /*d150*/  IMAD.U32 R5, RZ, RZ, UR4 ;  /* 0x00000004ff057e24 */ /* 0x000fca000f8e00ff */
[----:B------:R-:W-:-:S13]  /*d160*/  ISETP.NE.U32.AND P0, PT, R5, 0x1, PT ;  /* 0x000000010500780c */ /* 0x000fda0003f05070 */
[----:B------:R-:W-:Y:S05]  /*d170*/  @P0 EXIT ;  /* 0x000000000000094d */ /* 0x000fea0003800000 */
[----:B------:R-:W-:Y:S01]  /*d180*/  IADD3 R5, P0, PT, R2, UR10, RZ ;  /* 0x0000000a02057c10 */ /* 0x000fe2000ff1e0ff */
[----:B------:R-:W0:Y:S03]  /*d190*/  LDCU.64 UR4, c[0x0][0x400] ;  /* 0x00008000ff0477ac */ /* 0x000e260008000a00 */
[----:B------:R-:W-:Y:S02]  /*d1a0*/  LEA R6, P1, R5, R3, 0x3 ;  /* 0x0000000305067211 */ /* 0x000fe400078218ff */
[----:B------:R-:W-:-:S04]  /*d1b0*/  IADD3.X R3, PT, PT, RZ, UR27, RZ, P0, !PT ;  /* 0x0000001bff037c10 */ /* 0x000fc800087fe4ff */
[----:B------:R-:W-:-:S05]  /*d1c0*/  LEA.HI.X R7, R5, R4, R3, 0x3, P1 ;  /* 0x0000000405077211 */ /* 0x000fca00008f1c03 */
[----:B------:R-:W3:Y:S01]  /*d1d0*/  LDG.E.64.CONSTANT R4, desc[UR18][R6.64] ;  /* 0x0000001206047981 */ /* 0x000ee2000c1e9b00 */
[----:B------:R-:W-:Y:S02]  /*d1e0*/  IMAD.MOV.U32 R3, RZ, RZ, RZ ;  /* 0x000000ffff037224 */ /* 0x000fe400078e00ff */
[----:B------:R-:W-:-:S03]  /*d1f0*/  IMAD.WIDE R2, R0, UR32, R2 ;  /* 0x0000002000027c25 */ /* 0x000fc6000f8e0202 */
[----:B012---:R-:W-:-:S04]  /*d200*/  LEA R8, P0, R2, UR4, 0x3 ;  /* 0x0000000402087c11 */ /* 0x007fc8000f8018ff */
[----:B------:R-:W-:-:S05]  /*d210*/  LEA.HI.X R9, R2, UR5, R3, 0x3, P0 ;  /* 0x0000000502097c11 */ /* 0x000fca00080f1c03 */
[----:B---3--:R-:W-:Y:S01]  /*d220*/  STG.E.64 desc[UR18][R8.64], R4 ;  /* 0x0000000408007986 */ /* 0x008fe2000c101b12 */
[----:B------:R-:W-:Y:S05]  /*d230*/  EXIT ;  /* 0x000000000000794d */ /* 0x000fea0003800000 */
        .weak           $__internal_0_$__cuda_sm20_div_rn_f64_full
        .type           $__internal_0_$__cuda_sm20_div_rn_f64_full,@function
        .size           $__internal_0_$__cuda_sm20_div_rn_f64_full,(.L_x_102 - $__internal_0_$__cuda_sm20_div_rn_f64_full)
$__internal_0_$__cuda_sm20_div_rn_f64_full:
[C---:B------:R-:W-:Y:S01]  /*d240*/  FSETP.GEU.AND P0, PT, |R17|.reuse, 1.469367938527859385e-39, PT ;  /* 0x001000001100780b */ /* 0x040fe20003f0e200 */
[----:B------:R-:W-:Y:S01]  /*d250*/  BSSY.RECONVERGENT B1, `(.L_x_96) ;  /* 0x0000056000017945 */ /* 0x000fe20003800200 */
[----:B------:R-:W-:Y:S02]  /*d260*/  LOP3.LUT R14, R17, 0x800fffff, RZ, 0xc0, !PT ;  /* 0x800fffff110e7812 */ /* 0x000fe400078ec0ff */
[C---:B------:R-:W-:Y:S02]  /*d270*/  FSETP.GEU.AND P2, PT, |R19|.reuse, 1.469367938527859385e-39, PT ;  /* 0x001000001300780b */ /* 0x040fe40003f4e200 */
[----:B------:R-:W-:Y:S01]  /*d280*/  LOP3.LUT R15, R14, 0x3ff00000, RZ, 0xfc, !PT ;  /* 0x3ff000000e0f7812 */ /* 0x000fe200078efcff */
[----:B------:R-:W-:Y:S01]  /*d290*/  IMAD.MOV.U32 R14, RZ, RZ, R16 ;  /* 0x000000ffff0e7224 */ /* 0x000fe200078e0010 */
[----:B------:R-:W-:Y:S02]  /*d2a0*/  MOV R20, 0x1 ;  /* 0x0000000100147802 */ /* 0x000fe40000000f00 */
[----:B------:R-:W-:-:S02]  /*d2b0*/  LOP3.LUT R3, R19, 0x7ff00000, RZ, 0xc0, !PT ;  /* 0x7ff0000013037812 */ /* 0x000fc400078ec0ff */
[----:B------:R-:W-:Y:S01]  /*d2c0*/  LOP3.LUT R6, R17, 0x7ff00000, RZ, 0xc0, !PT ;  /* 0x7ff0000011067812 */ /* 0x000fe200078ec0ff */
[----:B------:R-:W-:-:S03]  /*d2d0*/  @!P0 DMUL R14, R16, 8.98846567431157953865e+307 ;  /* 0x7fe00000100e8828 */ /* 0x000fc60000000000 */
[----:B------:R-:W-:Y:S02]  /*d2e0*/  ISETP.GE.U32.AND P1, PT, R3, R6, PT ;  /* 0x000000060300720c */ /* 0x000fe40003f26070 */
[----:B------:R-:W-:Y:S01]  /*d2f0*/  @!P2 LOP3.LUT R4, R17, 0x7ff00000, RZ, 0xc0, !PT ;  /* 0x7ff000001104a812 */ /* 0x000fe200078ec0ff */
[----:B------:R-:W0:Y:S01]  /*d300*/  MUFU.RCP64H R21, R15 ;  /* 0x0000000f00157308 */ /* 0x000e220000001800 */
[----:B------:R-:W-:Y:S02]  /*d310*/  @!P2 MOV R26, RZ ;  /* 0x000000ff001aa202 */ /* 0x000fe40000000f00 */
[----:B------:R-:W-:Y:S01]  /*d320*/  @!P2 ISETP.GE.U32.AND P3, PT, R3, R4, PT ;  /* 0x000000040300a20c */ /* 0x000fe20003f66070 */
[----:B------:R-:W-:Y:S01]  /*d330*/  IMAD.MOV.U32 R4, RZ, RZ, 0x1ca00000 ;  /* 0x1ca00000ff047424 */ /* 0x000fe200078e00ff */
[----:B------:R-:W-:-:S04]  /*d340*/  @!P0 LOP3.LUT R6, R15, 0x7ff00000, RZ, 0xc0, !PT ;  /* 0x7ff000000f068812 */ /* 0x000fc800078ec0ff */
[----:B------:R-:W-:Y:S02]  /*d350*/  @!P2 SEL R5, R4, 0x63400000, !P3 ;  /* 0x634000000405a807 */ /* 0x000fe40005800000 */
[----:B------:R-:W-:Y:S02]  /*d360*/  IADD3 R30, PT, PT, R6, -0x1, RZ ;  /* 0xffffffff061e7810 */ /* 0x000fe40007ffe0ff */
[----:B------:R-:W-:Y:S01]  /*d370*/  @!P2 LOP3.LUT R5, R5, 0x80000000, R19, 0xf8, !PT ;  /* 0x800000000505a812 */ /* 0x000fe200078ef813 */
[----:B0-----:R-:W-:-:S03]  /*d380*/  DFMA R24, R20, -R14, 1 ;  /* 0x3ff000001418742b */ /* 0x001fc6000000080e */
[----:B------:R-:W-:Y:S01]  /*d390*/  @!P2 LOP3.LUT R27, R5, 0x100000, RZ, 0xfc, !PT ;  /* 0x00100000051ba812 */ /* 0x000fe200078efcff */
[----:B------:R-:W-:-:S04]  /*d3a0*/  IMAD.MOV.U32 R5, RZ, RZ, R3 ;  /* 0x000000ffff057224 */ /* 0x000fc800078e0003 */
[----:B------:R-:W-:-:S08]  /*d3b0*/  DFMA R24, R24, R24, R24 ;  /* 0x000000181818722b */ /* 0x000fd00000000018 */
[----:B------:R-:W-:Y:S01]  /*d3c0*/  DFMA R24, R20, R24, R20 ;  /* 0x000000181418722b */ /* 0x000fe20000000014 */
[----:B------:R-:W-:Y:S01]  /*d3d0*/  SEL R21, R4, 0x63400000, !P1 ;  /* 0x6340000004157807 */ /* 0x000fe20004800000 */
[----:B------:R-:W-:-:S03]  /*d3e0*/  IMAD.MOV.U32 R20, RZ, RZ, R18 ;  /* 0x000000ffff147224 */ /* 0x000fc600078e0012 */
[----:B------:R-:W-:-:S03]  /*d3f0*/  LOP3.LUT R21, R21, 0x800fffff, R19, 0xf8, !PT ;  /* 0x800fffff15157812 */ /* 0x000fc600078ef813 */
[----:B------:R-:W-:-:S03]  /*d400*/  DFMA R22, R24, -R14, 1 ;  /* 0x3ff000001816742b */ /* 0x000fc6000000080e */
[----:B------:R-:W-:-:S05]  /*d410*/  @!P2 DFMA R20, R20, 2, -R26 ;  /* 0x400000001414a82b */ /* 0x000fca000000081a */
[----:B------:R-:W-:-:S05]  /*d420*/  DFMA R22, R24, R22, R24 ;  /* 0x000000161816722b */ /* 0x000fca0000000018 */
[----:B------:R-:W-:-:S03]  /*d430*/  @!P2 LOP3.LUT R5, R21, 0x7ff00000, RZ, 0xc0, !PT ;  /* 0x7ff000001505a812 */ /* 0x000fc600078ec0ff */
[----:B------:R-:W-:Y:S02]  /*d440*/  DMUL R24, R22, R20 ;  /* 0x0000001416187228 */ /* 0x000fe40000000000 */
[----:B------:R-:W-:-:S05]  /*d450*/  VIADD R7, R5, 0xffffffff ;  /* 0xffffffff05077836 */ /* 0x000fca0000000000 */
[----:B------:R-:W-:Y:S01]  /*d460*/  ISETP.GT.U32.AND P0, PT, R7, 0x7feffffe, PT ;  /* 0x7feffffe0700780c */ /* 0x000fe20003f04070 */
[----:B------:R-:W-:-:S03]  /*d470*/  DFMA R26, R24, -R14, R20 ;  /* 0x8000000e181a722b */ /* 0x000fc60000000014 */
[----:B------:R-:W-:-:S05]  /*d480*/  ISETP.GT.U32.OR P0, PT, R30, 0x7feffffe, P0 ;  /* 0x7feffffe1e00780c */ /* 0x000fca0000704470 */
[----:B------:R-:W-:-:S08]  /*d490*/  DFMA R26, R22, R26, R24 ;  /* 0x0000001a161a722b */ /* 0x000fd00000000018 */
[----:B------:R-:W-:Y:S05]  /*d4a0*/  @P0 BRA `(.L_x_97) ;  /* 0x00000000006c0947 */ /* 0x000fea0003800000 */
[----:B------:R-:W-:-:S04]  /*d4b0*/  LOP3.LUT R6, R17, 0x7ff00000, RZ, 0xc0, !PT ;  /* 0x7ff0000011067812 */ /* 0x000fc800078ec0ff */
[CC--:B------:R-:W-:Y:S02]  /*d4c0*/  VIADDMNMX R5, R3.reuse, -R6.reuse, 0xb9600000, !PT ;  /* 0xb960000003057446 */ /* 0x0c0fe40007800906 */
[----:B------:R-:W-:Y:S02]  /*d4d0*/  ISETP.GE.U32.AND P0, PT, R3, R6, PT ;  /* 0x000000060300720c */ /* 0x000fe40003f06070 */
[----:B------:R-:W-:Y:S02]  /*d4e0*/  VIMNMX R3, PT, PT, R5, 0x46a00000, PT ;  /* 0x46a0000005037848 */ /* 0x000fe40003fe0100 */
[----:B------:R-:W-:-:S05]  /*d4f0*/  SEL R4, R4, 0x63400000, !P0 ;  /* 0x6340000004047807 */ /* 0x000fca0004000000 */
[----:B------:R-:W-:Y:S01]  /*d500*/  IMAD.IADD R3, R3, 0x1, -R4 ;  /* 0x0000000103037824 */ /* 0x000fe200078e0a04 */
[----:B------:R-:W-:-:S03]  /*d510*/  MOV R4, RZ ;  /* 0x000000ff00047202 */ /* 0x000fc60000000f00 */
[----:B------:R-:W-:-:S06]  /*d520*/  VIADD R5, R3, 0x7fe00000 ;  /* 0x7fe0000003057836 */ /* 0x000fcc0000000000 */
[----:B------:R-:W-:-:S10]  /*d530*/  DMUL R22, R26, R4 ;  /* 0x000000041a167228 */ /* 0x000fd40000000000 */
[----:B------:R-:W-:-:S13]  /*d540*/  FSETP.GTU.AND P0, PT, |R23|, 1.469367938527859385e-39, PT ;  /* 0x001000001700780b */ /* 0x000fda0003f0c200 */
[----:B------:R-:W-:Y:S05]  /*d550*/  @P0 BRA `(.L_x_98) ;  /* 0x0000000000940947 */ /* 0x000fea0003800000 */
[----:B------:R-:W-:Y:S01]  /*d560*/  DFMA R14, R26, -R14, R20 ;  /* 0x8000000e1a0e722b */ /* 0x000fe20000000014 */
[----:B------:R-:W-:-:S09]  /*d570*/  IMAD.MOV.U32 R6, RZ, RZ, RZ ;  /* 0x000000ffff067224 */ /* 0x000fd200078e00ff */
[C---:B------:R-:W-:Y:S02]  /*d580*/  FSETP.NEU.AND P0, PT, R15.reuse, RZ, PT ;  /* 0x000000ff0f00720b */ /* 0x040fe40003f0d000 */
[----:B------:R-:W-:-:S04]  /*d590*/  LOP3.LUT R17, R15, 0x80000000, R17, 0x48, !PT ;  /* 0x800000000f117812 */ /* 0x000fc800078e4811 */
[----:B------:R-:W-:-:S07]  /*d5a0*/  LOP3.LUT R7, R17, R5, RZ, 0xfc, !PT ;  /* 0x0000000511077212 */ /* 0x000fce00078efcff */
[----:B------:R-:W-:Y:S05]  /*d5b0*/  @!P0 BRA `(.L_x_98) ;  /* 0x00000000007c8947 */ /* 0x000fea0003800000 */
[----:B------:R-:W-:Y:S01]  /*d5c0*/  IMAD.MOV R5, RZ, RZ, -R3 ;  /* 0x000000ffff057224 */ /* 0x000fe200078e0a03 */
[----:B------:R-:W-:Y:S01]  /*d5d0*/  MOV R4, RZ ;  /* 0x000000ff00047202 */ /* 0x000fe20000000f00 */
[----:B------:R-:W-:Y:S01]  /*d5e0*/  DMUL.RP R6, R26, R6 ;  /* 0x000000061a067228 */ /* 0x000fe20000008000 */
[----:B------:R-:W-:-:S04]  /*d5f0*/  IADD3 R3, PT, PT, -R3, -0x43300000, RZ ;  /* 0xbcd0000003037810 */ /* 0x000fc80007ffe1ff */
[----:B------:R-:W-:-:S05]  /*d600*/  DFMA R4, R22, -R4, R26 ;  /* 0x800000041604722b */ /* 0x000fca000000001a */
[----:B------:R-:W-:-:S05]  /*d610*/  LOP3.LUT R17, R7, R17, RZ, 0x3c, !PT ;  /* 0x0000001107117212 */ /* 0x000fca00078e3cff */
[----:B------:R-:W-:-:S04]  /*d620*/  FSETP.NEU.AND P0, PT, |R5|, R3, PT ;  /* 0x000000030500720b */ /* 0x000fc80003f0d200 */
[----:B------:R-:W-:Y:S02]  /*d630*/  FSEL R22, R6, R22, !P0 ;  /* 0x0000001606167208 */ /* 0x000fe40004000000 */
[----:B------:R-:W-:Y:S01]  /*d640*/  FSEL R23, R17, R23, !P0 ;  /* 0x0000001711177208 */ /* 0x000fe20004000000 */
[----:B------:R-:W-:Y:S06]  /*d650*/  BRA `(.L_x_98) ;  /* 0x0000000000547947 */ /* 0x000fec0003800000 */
.L_x_97:
[----:B------:R-:W-:-:S14]  /*d660*/  DSETP.NAN.AND P0, PT, R18, R18, PT ;  /* 0x000000121200722a */ /* 0x000fdc0003f08000 */
[----:B------:R-:W-:Y:S05]  /*d670*/  @P0 BRA `(.L_x_99) ;  /* 0x0000000000440947 */ /* 0x000fea0003800000 */
[----:B------:R-:W-:-:S14]  /*d680*/  DSETP.NAN.AND P0, PT, R16, R16, PT ;  /* 0x000000101000722a */ /* 0x000fdc0003f08000 */
[----:B------:R-:W-:Y:S05]  /*d690*/  @P0 BRA `(.L_x_100) ;  /* 0x0000000000300947 */ /* 0x000fea0003800000 */
[----:B------:R-:W-:Y:S01]  /*d6a0*/  ISETP.NE.AND P0, PT, R5, R6, PT ;  /* 0x000000060500720c */ /* 0x000fe20003f05270 */
[----:B------:R-:W-:Y:S02]  /*d6b0*/  IMAD.MOV.U32 R22, RZ, RZ, 0x0 ;  /* 0x00000000ff167424 */ /* 0x000fe400078e00ff */
[----:B------:R-:W-:-:S10]  /*d6c0*/  IMAD.MOV.U32 R23, RZ, RZ, -0x80000 ;  /* 0xfff80000ff177424 */ /* 0x000fd400078e00ff */
[----:B------:R-:W-:Y:S05]  /*d6d0*/  @!P0 BRA `(.L_x_98) ;  /* 0x0000000000348947 */ /* 0x000fea0003800000 */
[----:B------:R-:W-:Y:S02]  /*d6e0*/  ISETP.NE.AND P0, PT, R5, 0x7ff00000, PT ;  /* 0x7ff000000500780c */ /* 0x000fe40003f05270 */
[----:B------:R-:W-:Y:S02]  /*d6f0*/  LOP3.LUT R23, R19, 0x80000000, R17, 0x48, !PT ;  /* 0x8000000013177812 */ /* 0x000fe400078e4811 */
[----:B------:R-:W-:-:S13]  /*d700*/  ISETP.EQ.OR P0, PT, R6, RZ, !P0 ;  /* 0x000000ff0600720c */ /* 0x000fda0004702670 */
[----:B------:R-:W-:Y:S02]  /*d710*/  @P0 LOP3.LUT R3, R23, 0x7ff00000, RZ, 0xfc, !PT ;  /* 0x7ff0000017030812 */ /* 0x000fe400078efcff */
[----:B------:R-:W-:Y:S01]  /*d720*/  @!P0 MOV R22, RZ ;  /* 0x000000ff00168202 */ /* 0x000fe20000000f00 */
[----:B------:R-:W-:Y:S02]  /*d730*/  @P0 IMAD.MOV.U32 R22, RZ, RZ, RZ ;  /* 0x000000ffff160224 */ /* 0x000fe400078e00ff */
[----:B------:R-:W-:Y:S01]  /*d740*/  @P0 IMAD.MOV.U32 R23, RZ, RZ, R3 ;  /* 0x000000ffff170224 */ /* 0x000fe200078e0003 */
[----:B------:R-:W-:Y:S06]  /*d750*/  BRA `(.L_x_98) ;  /* 0x0000000000147947 */ /* 0x000fec0003800000 */
.L_x_100:
[----:B------:R-:W-:Y:S02]  /*d760*/  LOP3.LUT R23, R17, 0x80000, RZ, 0xfc, !PT ;  /* 0x0008000011177812 */ /* 0x000fe400078efcff */
[----:B------:R-:W-:Y:S01]  /*d770*/  MOV R22, R16 ;  /* 0x0000001000167202 */ /* 0x000fe20000000f00 */
[----:B------:R-:W-:Y:S06]  /*d780*/  BRA `(.L_x_98) ;  /* 0x0000000000087947 */ /* 0x000fec0003800000 */
.L_x_99:
[----:B------:R-:W-:Y:S01]  /*d790*/  LOP3.LUT R23, R19, 0x80000, RZ, 0xfc, !PT ;  /* 0x0008000013177812 */ /* 0x000fe200078efcff */
[----:B------:R-:W-:-:S07]  /*d7a0*/  IMAD.MOV.U32 R22, RZ, RZ, R18 ;  /* 0x000000ffff167224 */ /* 0x000fce00078e0012 */
.L_x_98:
[----:B------:R-:W-:Y:S05]  /*d7b0*/  BSYNC.RECONVERGENT B1 ;  /* 0x0000000000017941 */ /* 0x000fea0003800200 */
.L_x_96:
[----:B------:R-:W-:Y:S01]  /*d7c0*/  IMAD.MOV.U32 R3, RZ, RZ, 0x0 ;  /* 0x00000000ff037424 */ /* 0x000fe200078e00ff */
[----:B------:R-:W-:Y:S01]  /*d7d0*/  MOV R5, R23 ;  /* 0x0000001700057202 */ /* 0x000fe20000000f00 */
[----:B------:R-:W-:Y:S02]  /*d7e0*/  IMAD.MOV.U32 R4, RZ, RZ, R22 ;  /* 0x000000ffff047224 */ /* 0x000fe400078e0016 */
[----:B------:R-:W-:Y:S05]  /*d7f0*/  RET.REL.NODEC R2 `(_Z20spline3d_many_kernel15spline3d_handlePKdPdi) ;  /* 0xffffff2802007950 */ /* 0x000fea0003c3ffff */
.L_x_101:
[----:B------:R-:W-:-:S00]  /*d800*/  BRA `(.L_x_101) ;  /* 0xfffffffc00fc7947 */ /* 0x000fc0000383ffff */
[----:B------:R-:W-:-:S00]  /*d810*/  NOP ;  /* 0x0000000000007918 */ /* 0x000fc00000000000 */
        /* <DEDUP_REMOVED lines=14> */
.L_x_102:


//--------------------- .nv.shared.reserved.0     --------------------------
	.section	.nv.shared.reserved.0,"aw",@nobits
	.weak		__nv_reservedSMEM_offset_0_alias
	.size		__nv_reservedSMEM_offset_0_alias, 0, 64
	.other		__nv_reservedSMEM_offset_0_alias,@"STO_CUDA_RESERVED_SHARED STV_DEFAULT"
__nv_reservedSMEM_offset_0_alias:
	.zero		0
	.zero		64


//--------------------- .nv.constant0._Z20spline3d_many_kernel15spline3d_handlePKdPdi --------------------------
	.section	.nv.constant0._Z20spline3d_many_kernel15spline3d_handlePKdPdi,"a",@progbits
	.sectionflags	@""
	.align	4
.nv.constant0._Z20spline3d_many_kernel15spline3d_handlePKdPdi:
	.zero		1036


//--------------------- SYMBOLS --------------------------

	.type		.nv.reservedSmem.offset0,@object
	.size		.nv.reservedSmem.offset0,0x4
